def attn_fwd(
    Q,
    K,
    V,
    Out,
    Lse,
    sm_scale,
    stride_qz,
    stride_qh,
    stride_qm,
    stride_qk,
    stride_kz,
    stride_kh,
    stride_kn,
    stride_kk,
    stride_vz,
    stride_vh,
    stride_vn,
    stride_vk,
    stride_oz,
    stride_oh,
    stride_om,
    stride_ok,
    seqlen_q,
    seqlen_k,
    BLOCK_M: tl.constexpr,
    BLOCK_N: tl.constexpr,
    HEAD_DIM: tl.constexpr,
    CAUSAL: tl.constexpr,
):
    start_m = tl.program_id(0)
    off_hz = tl.program_id(1)
    q_off = off_hz * stride_qh
    k_off = off_hz * stride_kh
    v_off = off_hz * stride_vh
    offs_m = start_m * BLOCK_M + tl.arange(0, BLOCK_M)
    offs_d = tl.arange(0, HEAD_DIM)
    offs_n = tl.arange(0, BLOCK_N)
    q_ptrs = Q + q_off + offs_m[:, None] * stride_qm + offs_d[None, :] * stride_qk
    k_ptrs = K + k_off + offs_d[:, None] * stride_kk + offs_n[None, :] * stride_kn
    v_ptrs = V + v_off + offs_n[:, None] * stride_vn + offs_d[None, :] * stride_vk
    m_i = tl.full([BLOCK_M], float("-inf"), dtype=tl.float32)
    l_i = tl.zeros([BLOCK_M], dtype=tl.float32) + 1.0
    acc = tl.zeros([BLOCK_M, HEAD_DIM], dtype=tl.float32)
    q = tl.load(q_ptrs)
    acc, l_i, m_i = _attn_fwd_inner(
        acc,
        l_i,
        m_i,
        q,
        k_ptrs,
        v_ptrs,
        sm_scale,
        stride_kn,
        stride_vn,
        start_m,
        seqlen_k,
        BLOCK_M,
        BLOCK_N,
        HEAD_DIM,
        CAUSAL,
    )
    acc = acc / l_i[:, None]
    lse = m_i + tl.math.log2(l_i) / 1.4426950408889634
    o_ptrs = (
        Out
        + off_hz * stride_oh
        + offs_m[:, None] * stride_om
        + offs_d[None, :] * stride_ok
    )
    tl.store(o_ptrs, acc.to(Out.dtype.element_ty))
    tl.store(Lse + off_hz * seqlen_q + offs_m, lse)

# config = {"BLOCK_M": 128, "BLOCK_N": 32, "HEAD_DIM": 256, "arch": "sm_100", "causal": true, "dtype": "fp8e4m3", "num_stages": 2, "num_warps": 4}
# arch = sm_100


// ===== COMPILED SASS (sm_100a) =====

	.target	sm_100a

	.elftype	@"ET_EXEC"


//--------------------- .note.nv.tkinfo           --------------------------
	.section	.note.nv.tkinfo,"",@"SHT_NOTE"
	.sectionflags	@"SHF_NOTE_NV_TKINFO"
	.tkinfo
        /*0018*/ 	.word	0x00000081
        /*0030*/ 	.string	""
        /*0030*/ 	.string	"ptxas-blackwell"
        /*0030*/ 	.string	"Cuda compilation tools, release 12.9, V12.9.86"
        /*0030*/ 	.string	"Build cuda_12.9.r12.9/compiler.36037853_0"
        /*0030*/ 	.string	"-v  -suppress-debug-info  -lineinfo  -arch sm_100a "



//--------------------- .note.nv.cuver            --------------------------
	.section	.note.nv.cuver,"",@"SHT_NOTE"
	.sectionflags	@"SHF_NOTE_NV_CUVER"
        /*0018*/ 	.short	0x0001
        /*001a*/ 	.short	0x0064
        /*001c*/ 	.short	0x0001
        /*001e*/ 	.short	0x0000
        /*0020*/ 	.short	0x0001
        /*0022*/ 	.short	0x0000


//--------------------- .nv.info                  --------------------------
	.section	.nv.info,"",@"SHT_CUDA_INFO"
	.align	4


	//----- nvinfo : EIATTR_REGCOUNT
	.align		4
        /*0000*/ 	.byte	0x04, 0x2f
        /*0002*/ 	.short	(.L_5 - .L_4)
	.align		4
.L_4:
        /*0004*/ 	.word	index@(attn_fwd)
        /*0008*/ 	.word	0x000000ff


	//----- nvinfo : EIATTR_FRAME_SIZE
	.align		4
.L_5:
        /*000c*/ 	.byte	0x04, 0x11
        /*000e*/ 	.short	(.L_7 - .L_6)
	.align		4
.L_6:
        /*0010*/ 	.word	index@($__internal_2_$__cuda_sm10x_tcgen05_guardrail_trap_unallocated_columns_being_dealloced)
        /*0014*/ 	.word	0x00000658


	//----- nvinfo : EIATTR_FRAME_SIZE
	.align		4
.L_7:
        /*0018*/ 	.byte	0x04, 0x11
        /*001a*/ 	.short	(.L_9 - .L_8)
	.align		4
.L_8:
        /*001c*/ 	.word	index@($__internal_1_$__cuda_sm10x_tcgen05_guardrail_trap_phase_invalid_during_alloc)
        /*0020*/ 	.word	0x00000658


	//----- nvinfo : EIATTR_FRAME_SIZE
	.align		4
.L_9:
        /*0024*/ 	.byte	0x04, 0x11
        /*0026*/ 	.short	(.L_11 - .L_10)
	.align		4
.L_10:
        /*0028*/ 	.word	index@($__internal_0_$__cuda_sm10x_tcgen05_guardrail_trap_col_being_dealloced_not_returned_by_alloc)
        /*002c*/ 	.word	0x00000658


	//----- nvinfo : EIATTR_FRAME_SIZE
	.align		4
.L_11:
        /*0030*/ 	.byte	0x04, 0x11
        /*0032*/ 	.short	(.L_13 - .L_12)
	.align		4
.L_12:
        /*0034*/ 	.word	index@(attn_fwd)
        /*0038*/ 	.word	0x00000658


	//----- nvinfo : EIATTR_MIN_STACK_SIZE
	.align		4
.L_13:
        /*003c*/ 	.byte	0x04, 0x12
        /*003e*/ 	.short	(.L_15 - .L_14)
	.align		4
.L_14:
        /*0040*/ 	.word	index@(attn_fwd)
        /*0044*/ 	.word	0x00000658
.L_15:


//--------------------- .nv.info.attn_fwd         --------------------------
	.section	.nv.info.attn_fwd,"",@"SHT_CUDA_INFO"
	.sectionflags	@""
	.align	4


	//----- nvinfo : EIATTR_CUDA_API_VERSION
	.align		4
        /*0000*/ 	.byte	0x04, 0x37
        /*0002*/ 	.short	(.L_17 - .L_16)
.L_16:
        /*0004*/ 	.word	0x00000081


	//----- nvinfo : EIATTR_KPARAM_INFO
	.align		4
.L_17:
        /*0008*/ 	.byte	0x04, 0x17
        /*000a*/ 	.short	(.L_19 - .L_18)
.L_18:
        /*000c*/ 	.word	0x00000000
        /*0010*/ 	.short	0x0019
        /*0012*/ 	.short	0x0080
        /*0014*/ 	.byte	0x00, 0xf4, 0x21, 0x00


	//----- nvinfo : EIATTR_KPARAM_INFO
	.align		4
.L_19:
        /*0018*/ 	.byte	0x04, 0x17
        /*001a*/ 	.short	(.L_21 - .L_20)
.L_20:
        /*001c*/ 	.word	0x00000000
        /*0020*/ 	.short	0x0018
        /*0022*/ 	.short	0x0078
        /*0024*/ 	.byte	0x00, 0xf4, 0x21, 0x00


	//----- nvinfo : EIATTR_KPARAM_INFO
	.align		4
.L_21:
        /*0028*/ 	.byte	0x04, 0x17
        /*002a*/ 	.short	(.L_23 - .L_22)
.L_22:
        /*002c*/ 	.word	0x00000000
        /*0030*/ 	.short	0x0017
        /*0032*/ 	.short	0x0070
        /*0034*/ 	.byte	0x00, 0xf0, 0x11, 0x00


	//----- nvinfo : EIATTR_KPARAM_INFO
	.align		4
.L_23:
        /*0038*/ 	.byte	0x04, 0x17
        /*003a*/ 	.short	(.L_25 - .L_24)
.L_24:
        /*003c*/ 	.word	0x00000000
        /*0040*/ 	.short	0x0016
        /*0042*/ 	.short	0x006c
        /*0044*/ 	.byte	0x00, 0xf0, 0x11, 0x00


	//----- nvinfo : EIATTR_KPARAM_INFO
	.align		4
.L_25:
        /*0048*/ 	.byte	0x04, 0x17
        /*004a*/ 	.short	(.L_27 - .L_26)
.L_26:
        /*004c*/ 	.word	0x00000000
        /*0050*/ 	.short	0x0015
        /*0052*/ 	.short	0x0068
        /*0054*/ 	.byte	0x00, 0xf0, 0x11, 0x00


	//----- nvinfo : EIATTR_KPARAM_INFO
	.align		4
.L_27:
        /*0058*/ 	.byte	0x04, 0x17
        /*005a*/ 	.short	(.L_29 - .L_28)
.L_28:
        /*005c*/ 	.word	0x00000000
        /*0060*/ 	.short	0x0014
        /*0062*/ 	.short	0x0064
        /*0064*/ 	.byte	0x00, 0xf0, 0x11, 0x00


	//----- nvinfo : EIATTR_KPARAM_INFO
	.align		4
.L_29:
        /*0068*/ 	.byte	0x04, 0x17
        /*006a*/ 	.short	(.L_31 - .L_30)
.L_30:
        /*006c*/ 	.word	0x00000000
        /*0070*/ 	.short	0x0013
        /*0072*/ 	.short	0x0060
        /*0074*/ 	.byte	0x00, 0xf0, 0x11, 0x00


	//----- nvinfo : EIATTR_KPARAM_INFO
	.align		4
.L_31:
        /*0078*/ 	.byte	0x04, 0x17
        /*007a*/ 	.short	(.L_33 - .L_32)
.L_32:
        /*007c*/ 	.word	0x00000000
        /*0080*/ 	.short	0x0012
        /*0082*/ 	.short	0x005c
        /*0084*/ 	.byte	0x00, 0xf0, 0x11, 0x00


	//----- nvinfo : EIATTR_KPARAM_INFO
	.align		4
.L_33:
        /*0088*/ 	.byte	0x04, 0x17
        /*008a*/ 	.short	(.L_35 - .L_34)
.L_34:
        /*008c*/ 	.word	0x00000000
        /*0090*/ 	.short	0x0011
        /*0092*/ 	.short	0x0058
        /*0094*/ 	.byte	0x00, 0xf0, 0x11, 0x00


	//----- nvinfo : EIATTR_KPARAM_INFO
	.align		4
.L_35:
        /*0098*/ 	.byte	0x04, 0x17
        /*009a*/ 	.short	(.L_37 - .L_36)
.L_36:
        /*009c*/ 	.word	0x00000000
        /*00a0*/ 	.short	0x0010
        /*00a2*/ 	.short	0x0054
        /*00a4*/ 	.byte	0x00, 0xf0, 0x11, 0x00


	//----- nvinfo : EIATTR_KPARAM_INFO
	.align		4
.L_37:
        /*00a8*/ 	.byte	0x04, 0x17
        /*00aa*/ 	.short	(.L_39 - .L_38)
.L_38:
        /*00ac*/ 	.word	0x00000000
        /*00b0*/ 	.short	0x000f
        /*00b2*/ 	.short	0x0050
        /*00b4*/ 	.byte	0x00, 0xf0, 0x11, 0x00


	//----- nvinfo : EIATTR_KPARAM_INFO
	.align		4
.L_39:
        /*00b8*/ 	.byte	0x04, 0x17
        /*00ba*/ 	.short	(.L_41 - .L_40)
.L_40:
        /*00bc*/ 	.word	0x00000000
        /*00c0*/ 	.short	0x000e
        /*00c2*/ 	.short	0x004c
        /*00c4*/ 	.byte	0x00, 0xf0, 0x11, 0x00


	//----- nvinfo : EIATTR_KPARAM_INFO
	.align		4
.L_41:
        /*00c8*/ 	.byte	0x04, 0x17
        /*00ca*/ 	.short	(.L_43 - .L_42)
.L_42:
        /*00cc*/ 	.word	0x00000000
        /*00d0*/ 	.short	0x000d
        /*00d2*/ 	.short	0x0048
        /*00d4*/ 	.byte	0x00, 0xf0, 0x11, 0x00


	//----- nvinfo : EIATTR_KPARAM_INFO
	.align		4
.L_43:
        /*00d8*/ 	.byte	0x04, 0x17
        /*00da*/ 	.short	(.L_45 - .L_44)
.L_44:
        /*00dc*/ 	.word	0x00000000
        /*00e0*/ 	.short	0x000c
        /*00e2*/ 	.short	0x0044
        /*00e4*/ 	.byte	0x00, 0xf0, 0x11, 0x00


	//----- nvinfo : EIATTR_KPARAM_INFO
	.align		4
.L_45:
        /*00e8*/ 	.byte	0x04, 0x17
        /*00ea*/ 	.short	(.L_47 - .L_46)
.L_46:
        /*00ec*/ 	.word	0x00000000
        /*00f0*/ 	.short	0x000b
        /*00f2*/ 	.short	0x0040
        /*00f4*/ 	.byte	0x00, 0xf0, 0x11, 0x00


	//----- nvinfo : EIATTR_KPARAM_INFO
	.align		4
.L_47:
        /*00f8*/ 	.byte	0x04, 0x17
        /*00fa*/ 	.short	(.L_49 - .L_48)
.L_48:
        /*00fc*/ 	.word	0x00000000
        /*0100*/ 	.short	0x000a
        /*0102*/ 	.short	0x003c
        /*0104*/ 	.byte	0x00, 0xf0, 0x11, 0x00


	//----- nvinfo : EIATTR_KPARAM_INFO
	.align		4
.L_49:
        /*0108*/ 	.byte	0x04, 0x17
        /*010a*/ 	.short	(.L_51 - .L_50)
.L_50:
        /*010c*/ 	.word	0x00000000
        /*0110*/ 	.short	0x0009
        /*0112*/ 	.short	0x0038
        /*0114*/ 	.byte	0x00, 0xf0, 0x11, 0x00


	//----- nvinfo : EIATTR_KPARAM_INFO
	.align		4
.L_51:
        /*0118*/ 	.byte	0x04, 0x17
        /*011a*/ 	.short	(.L_53 - .L_52)
.L_52:
        /*011c*/ 	.word	0x00000000
        /*0120*/ 	.short	0x0008
        /*0122*/ 	.short	0x0034
        /*0124*/ 	.byte	0x00, 0xf0, 0x11, 0x00


	//----- nvinfo : EIATTR_KPARAM_INFO
	.align		4
.L_53:
        /*0128*/ 	.byte	0x04, 0x17
        /*012a*/ 	.short	(.L_55 - .L_54)
.L_54:
        /*012c*/ 	.word	0x00000000
        /*0130*/ 	.short	0x0007
        /*0132*/ 	.short	0x0030
        /*0134*/ 	.byte	0x00, 0xf0, 0x11, 0x00


	//----- nvinfo : EIATTR_KPARAM_INFO
	.align		4
.L_55:
        /*0138*/ 	.byte	0x04, 0x17
        /*013a*/ 	.short	(.L_57 - .L_56)
.L_56:
        /*013c*/ 	.word	0x00000000
        /*0140*/ 	.short	0x0006
        /*0142*/ 	.short	0x002c
        /*0144*/ 	.byte	0x00, 0xf0, 0x11, 0x00


	//----- nvinfo : EIATTR_KPARAM_INFO
	.align		4
.L_57:
        /*0148*/ 	.byte	0x04, 0x17
        /*014a*/ 	.short	(.L_59 - .L_58)
.L_58:
        /*014c*/ 	.word	0x00000000
        /*0150*/ 	.short	0x0005
        /*0152*/ 	.short	0x0028
        /*0154*/ 	.byte	0x00, 0xf0, 0x11, 0x00


	//----- nvinfo : EIATTR_KPARAM_INFO
	.align		4
.L_59:
        /*0158*/ 	.byte	0x04, 0x17
        /*015a*/ 	.short	(.L_61 - .L_60)
.L_60:
        /*015c*/ 	.word	0x00000000
        /*0160*/ 	.short	0x0004
        /*0162*/ 	.short	0x0020
        /*0164*/ 	.byte	0x00, 0xf4, 0x21, 0x00


	//----- nvinfo : EIATTR_KPARAM_INFO
	.align		4
.L_61:
        /*0168*/ 	.byte	0x04, 0x17
        /*016a*/ 	.short	(.L_63 - .L_62)
.L_62:
        /*016c*/ 	.word	0x00000000
        /*0170*/ 	.short	0x0003
        /*0172*/ 	.short	0x0018
        /*0174*/ 	.byte	0x00, 0xf4, 0x21, 0x00


	//----- nvinfo : EIATTR_KPARAM_INFO
	.align		4
.L_63:
        /*0178*/ 	.byte	0x04, 0x17
        /*017a*/ 	.short	(.L_65 - .L_64)
.L_64:
        /*017c*/ 	.word	0x00000000
        /*0180*/ 	.short	0x0002
        /*0182*/ 	.short	0x0010
        /*0184*/ 	.byte	0x00, 0xf4, 0x21, 0x00


	//----- nvinfo : EIATTR_KPARAM_INFO
	.align		4
.L_65:
        /*0188*/ 	.byte	0x04, 0x17
        /*018a*/ 	.short	(.L_67 - .L_66)
.L_66:
        /*018c*/ 	.word	0x00000000
        /*0190*/ 	.short	0x0001
        /*0192*/ 	.short	0x0008
        /*0194*/ 	.byte	0x00, 0xf4, 0x21, 0x00


	//----- nvinfo : EIATTR_KPARAM_INFO
	.align		4
.L_67:
        /*0198*/ 	.byte	0x04, 0x17
        /*019a*/ 	.short	(.L_69 - .L_68)
.L_68:
        /*019c*/ 	.word	0x00000000
        /*01a0*/ 	.short	0x0000
        /*01a2*/ 	.short	0x0000
        /*01a4*/ 	.byte	0x00, 0xf4, 0x21, 0x00


	//----- nvinfo : EIATTR_AT_ENTRY_FRAGMENTS
	.align		4
.L_69:
        /*01a8*/ 	.byte	0x04, 0x4f
        /*01aa*/ 	.short	(.L_71 - .L_70)


	//   ....[0]....
.L_70:
        /*01ac*/ 	.word	0x00000004


	//----- nvinfo : EIATTR_RESERVED_SMEM_USED
	.align		4
.L_71:
        /*01b0*/ 	.byte	0x01, 0x41
	.zero		2


	//----- nvinfo : EIATTR_SPARSE_MMA_MASK
	.align		4
        /*01b4*/ 	.byte	0x03, 0x50
        /*01b6*/ 	.short	0x0000


	//----- nvinfo : EIATTR_TCGEN05_1CTA_USED
	.align		4
        /*01b8*/ 	.byte	0x01, 0x51
	.zero		2


	//----- nvinfo : EIATTR_MAXREG_COUNT
	.align		4
        /*01bc*/ 	.byte	0x03, 0x1b
        /*01be*/ 	.short	0x00ff


	//----- nvinfo : EIATTR_NUM_BARRIERS
	.align		4
        /*01c0*/ 	.byte	0x02, 0x4c
        /*01c2*/ 	.byte	0x01
	.zero		1


	//----- nvinfo : EIATTR_ANNOTATIONS
	.align		4
        /*01c4*/ 	.byte	0x04, 0x55
        /*01c6*/ 	.short	(.L_73 - .L_72)


	//   ....[0]....
.L_72:
        /*01c8*/ 	.word	0x00000001
        /*01cc*/ 	.byte	0x90, 0x60, 0x00, 0x00, 0x01, 0x00, 0x00, 0x00, 0xd0, 0x60, 0x00, 0x00, 0x01, 0x00, 0x00, 0x00
        /* <DEDUP_REMOVED lines=248> */
        /*115c*/ 	.byte	0x40, 0x32, 0x01, 0x00, 0x01, 0x00, 0x00, 0x00, 0xe0, 0x32, 0x01, 0x00


	//----- nvinfo : EIATTR_INT_WARP_WIDE_INSTR_OFFSETS
	.align		4
.L_73:
        /*1168*/ 	.byte	0x04, 0x31
        /*116a*/ 	.short	(.L_75 - .L_74)


	//   ....[0]....
.L_74:
        /*116c*/ 	.word	0x000053e0


	//   ....[1]....
        /*1170*/ 	.word	0x00005520


	//   ....[2]....
        /*1174*/ 	.word	0x00006eb0


	//   ....[3]....
        /*1178*/ 	.word	0x000078e0


	//   ....[4]....
        /*117c*/ 	.word	0x0000e020


	//   ....[5]....
        /*1180*/ 	.word	0x0001c6b0


	//   ....[6]....
        /*1184*/ 	.word	0x0001c700


	//----- nvinfo : EIATTR_COOP_GROUP_MASK_REGIDS
	.align		4
.L_75:
        /*1188*/ 	.byte	0x04, 0x29
        /*118a*/ 	.short	(.L_77 - .L_76)


	//   ....[0]....
.L_76:
        /*118c*/ 	.word	0xffffffff


	//   ....[1]....
        /*1190*/ 	.word	0xffffffff


	//   ....[2]....
        /*1194*/ 	.word	0xffffffff


	//   ....[3]....
        /*1198*/ 	.word	0xffffffff


	//----- nvinfo : EIATTR_COOP_GROUP_INSTR_OFFSETS
	.align		4
.L_77:
        /*119c*/ 	.byte	0x04, 0x28
        /*119e*/ 	.short	(.L_79 - .L_78)


	//   ....[0]....
.L_78:
        /*11a0*/ 	.word	0x00000070


	//   ....[1]....
        /*11a4*/ 	.word	0x00000330


	//   ....[2]....
        /*11a8*/ 	.word	0x0001c540


	//   ....[3]....
        /*11ac*/ 	.word	0x0001c7b0


	//----- nvinfo : EIATTR_VRC_CTA_INIT_COUNT
	.align		4
.L_79:
        /*11b0*/ 	.byte	0x02, 0x4a
        /*11b2*/ 	.byte	0x80
	.zero		1


	//----- nvinfo : EIATTR_MBARRIER_INSTR_OFFSETS
	.align		4
        /*11b4*/ 	.byte	0x04, 0x39
        /*11b6*/ 	.short	(.L_81 - .L_80)


	//   ....[0]....
.L_80:
        /*11b8*/ 	.word	0x00005fd0
        /*11bc*/ 	.word	0x000000ff
        /*11c0*/ 	.word	0x0000f000
        /*11c4*/ 	.short	0x0100
        /*11c6*/ 	.byte	0x17
	.zero		1


	//   ....[1]....
        /*11c8*/ 	.word	0x000074d0
        /*11cc*/ 	.word	0x000000ff
        /*11d0*/ 	.word	0x0000f008
        /*11d4*/ 	.short	0x0100
        /*11d6*/ 	.byte	0x17
	.zero		1


	//   ....[2]....
        /*11d8*/ 	.word	0x000079b0
        /*11dc*/ 	.word	0x000000ff
        /*11e0*/ 	.word	0x0000a000
        /*11e4*/ 	.short	0x0100
        /*11e6*/ 	.byte	0x17
	.zero		1


	//   ....[3]....
        /*11e8*/ 	.word	0x00007d50
        /*11ec*/ 	.word	0x000000ff
        /*11f0*/ 	.word	0x0000a000
        /*11f4*/ 	.short	0x010a
        /*11f6*/ 	.byte	0x17
	.zero		1


	//   ....[4]....
        /*11f8*/ 	.word	0x000080e0
        /*11fc*/ 	.word	0x000000ff
        /*1200*/ 	.word	0x0000a000
        /*1204*/ 	.short	0x0108
        /*1206*/ 	.byte	0x17
	.zero		1


	//   ....[5]....
        /*1208*/ 	.word	0x0000e210
        /*120c*/ 	.word	0x000000ff
        /*1210*/ 	.word	0x0000f010
        /*1214*/ 	.short	0x0100
        /*1216*/ 	.byte	0x17
	.zero		1


	//   ....[6]....
        /*1218*/ 	.word	0x0000e5b0
        /*121c*/ 	.word	0x000000ff
        /*1220*/ 	.word	0x0000f010
        /*1224*/ 	.short	0x010a
        /*1226*/ 	.byte	0x17
	.zero		1


	//   ....[7]....
        /*1228*/ 	.word	0x0000ec80
        /*122c*/ 	.word	0x000000ff
        /*1230*/ 	.word	0x0000f010
        /*1234*/ 	.short	0x0108
        /*1236*/ 	.byte	0x17
	.zero		1


	//   ....[8]....
        /*1238*/ 	.word	0x0000ecf0
        /*123c*/ 	.word	0x000000ff
        /*1240*/ 	.word	0x00000000
        /*1244*/ 	.short	0x010a
        /*1246*/ 	.byte	0x43
	.zero		1


	//   ....[9]....
        /*1248*/ 	.word	0x000132b0
        /*124c*/ 	.word	0x000000ff
        /*1250*/ 	.word	0x00000000
        /*1254*/ 	.short	0x010a
        /*1256*/ 	.byte	0x43
	.zero		1


	//   ....[10]....
        /*1258*/ 	.word	0x00013360
        /*125c*/ 	.word	0x000000ff
        /*1260*/ 	.word	0x0000f000
        /*1264*/ 	.short	0x0108
        /*1266*/ 	.byte	0x17
	.zero		1


	//   ....[11]....
        /*1268*/ 	.word	0x000133b0
        /*126c*/ 	.word	0x000000ff
        /*1270*/ 	.word	0x0000f008
        /*1274*/ 	.short	0x0108
        /*1276*/ 	.byte	0x17
	.zero		1


	//   ....[12]....
        /*1278*/ 	.word	0x0001c7d0
        /*127c*/ 	.word	0x000000ff
        /*1280*/ 	.word	0x0000a000
        /*1284*/ 	.short	0x010a
        /*1286*/ 	.byte	0x17
	.zero		1


	//   ....[13]....
        /*1288*/ 	.word	0x0001c800
        /*128c*/ 	.word	0x000000ff
        /*1290*/ 	.word	0x0000f010
        /*1294*/ 	.short	0x010a
        /*1296*/ 	.byte	0x17
	.zero		1


	//   ....[14]....
        /*1298*/ 	.word	0x0001c830
        /*129c*/ 	.word	0x000000ff
        /*12a0*/ 	.word	0x00000000
        /*12a4*/ 	.short	0x010a
        /*12a6*/ 	.byte	0x43
	.zero		1


	//   ....[15]....
        /*12a8*/ 	.word	0x0001c860
        /*12ac*/ 	.word	0x000000ff
        /*12b0*/ 	.word	0x00000000
        /*12b4*/ 	.short	0x010a
        /*12b6*/ 	.byte	0x43
	.zero		1


	//----- nvinfo : EIATTR_NUM_MBARRIERS
	.align		4
.L_81:
        /*12b8*/ 	.byte	0x03, 0x38
        /*12ba*/ 	.short	0xffff


	//----- nvinfo : EIATTR_EXIT_INSTR_OFFSETS
	.align		4
        /*12bc*/ 	.byte	0x04, 0x1c
        /*12be*/ 	.short	(.L_83 - .L_82)


	//   ....[0]....
.L_82:
        /*12c0*/ 	.word	0x0001c7c0


	//----- nvinfo : EIATTR_REQNTID
	.align		4
.L_83:
        /*12c4*/ 	.byte	0x04, 0x10
        /*12c6*/ 	.short	(.L_85 - .L_84)
.L_84:
        /*12c8*/ 	.word	0x00000080
        /*12cc*/ 	.word	0x00000001
        /*12d0*/ 	.word	0x00000001


	//----- nvinfo : EIATTR_CRS_STACK_SIZE
	.align		4
.L_85:
        /*12d4*/ 	.byte	0x04, 0x1e
        /*12d6*/ 	.short	(.L_87 - .L_86)
.L_86:
        /*12d8*/ 	.word	0x00000000


	//----- nvinfo : EIATTR_CBANK_PARAM_SIZE
	.align		4
.L_87:
        /*12dc*/ 	.byte	0x03, 0x19
        /*12de*/ 	.short	0x0088


	//----- nvinfo : EIATTR_PARAM_CBANK
	.align		4
        /*12e0*/ 	.byte	0x04, 0x0a
        /*12e2*/ 	.short	(.L_89 - .L_88)
	.align		4
.L_88:
        /*12e4*/ 	.word	index@(.nv.constant0.attn_fwd)
        /*12e8*/ 	.short	0x0380
        /*12ea*/ 	.short	0x0088


	//----- nvinfo : EIATTR_SW_WAR
	.align		4
.L_89:
        /*12ec*/ 	.byte	0x04, 0x36
        /*12ee*/ 	.short	(.L_91 - .L_90)
.L_90:
        /*12f0*/ 	.word	0x00000008
.L_91:


//--------------------- .nv.compat                --------------------------
	.section	.nv.compat,"",@"SHT_CUDA_COMPAT_INFO"
	.align	4
        /*0000*/ 	.byte	0x02, 0x02, 0x02, 0x00, 0x02, 0x05, 0x05, 0x00, 0x02, 0x03, 0x00, 0x00, 0x02, 0x06, 0x01, 0x00


//--------------------- .nv.callgraph             --------------------------
	.section	.nv.callgraph,"",@"SHT_CUDA_CALLGRAPH"
	.align	4
	.sectionentsize	8
	.align		4
        /*0000*/ 	.word	0x00000000
	.align		4
        /*0004*/ 	.word	0xffffffff
	.align		4
        /*0008*/ 	.word	0x00000000
	.align		4
        /*000c*/ 	.word	0xfffffffe
	.align		4
        /*0010*/ 	.word	0x00000000
	.align		4
        /*0014*/ 	.word	0xfffffffd
	.align		4
        /*0018*/ 	.word	0x00000000
	.align		4
        /*001c*/ 	.word	0xfffffffc


//--------------------- .nv.constant4             --------------------------
	.section	.nv.constant4,"a",@progbits
	.align	8
	.align		8
.nv.constant4:
        /*0000*/ 	.dword	_$_str


//--------------------- .text.attn_fwd            --------------------------
	.section	.text.attn_fwd,"ax",@progbits
	.align	128
        .global         attn_fwd
        .type           attn_fwd,@function
        .size           attn_fwd,(.L_x_31 - attn_fwd)
        .other          attn_fwd,@"STO_CUDA_ENTRY STV_DEFAULT"
attn_fwd:
.text.attn_fwd:
[----:B------:R-:W0:Y:S01]  /*0000*/  LDC R1, c[0x0][0x37c] ;  /* 0x0000df00ff017b82 */ /* 0x000e220000000800 */
[----:B------:R-:W1:Y:S01]  /*0010*/  S2R R0, SR_TID.X ;  /* 0x0000000000007919 */ /* 0x000e620000002100 */
[----:B0-----:R-:W-:Y:S01]  /*0020*/  VIADD R1, R1, 0xfffff9a8 ;  /* 0xfffff9a801017836 */ /* 0x001fe20000000000 */
[----:B-1----:R-:W-:-:S13]  /*0030*/  ISETP.GE.U32.AND P0, PT, R0, 0x20, PT ;  /* 0x000000200000780c */ /* 0x002fda0003f06070 */
[----:B------:R-:W-:Y:S02]  /*0040*/  VOTEU.ANY UP0, P0 ;  /* 0x0000000000ff7886 */ /* 0x000fe40000000100 */
[----:B------:R-:W-:Y:S05]  /*0050*/  BRA.U UP0, `(.L_x_0) ;  /* 0x0000000100b87547 */ /* 0x000fea000b800000 */
[----:B------:R-:W0:Y:S01]  /*0060*/  S2UR UR6, SR_CgaCtaId ;  /* 0x00000000000679c3 */ /* 0x000e220000008800 */
[----:B------:R-:W-:Y:S01]  /*0070*/  NOP ;  /* 0x0000000000007918 */ /* 0x000fe20000000000 */
[----:B------:R-:W-:Y:S02]  /*0080*/  UMOV UR4, 0x40 ;  /* 0x0000004000047882 */ /* 0x000fe40000000000 */
[----:B0-----:R-:W-:-:S09]  /*0090*/  ULEA UR4, UR6, UR4, 0x18 ;  /* 0x0000000406047291 */ /* 0x001fd2000f8ec0ff */
[----:B------:R-:W0:Y:S01]  /*00a0*/  LDS.U8 R0, [UR4] ;  /* 0x00000004ff007984 */ /* 0x000e220008000000 */
[----:B------:R-:W-:Y:S02]  /*00b0*/  UMOV UR4, 0x400 ;  /* 0x0000040000047882 */ /* 0x000fe40000000000 */
[----:B------:R-:W-:Y:S01]  /*00c0*/  ULEA UR4, UR6, UR4, 0x18 ;  /* 0x0000000406047291 */ /* 0x000fe2000f8ec0ff */
[----:B0-----:R-:W-:-:S13]  /*00d0*/  ISETP.NE.AND P0, PT, R0, RZ, PT ;  /* 0x000000ff0000720c */ /* 0x001fda0003f05270 */
[----:B------:R-:W-:Y:S05]  /*00e0*/  @P0 BRA `(.L_x_1) ;  /* 0x00000000007c0947 */ /* 0x000fea0003800000 */
[----:B------:R-:W-:-:S13]  /*00f0*/  ELECT P0, URZ, PT ;  /* 0x0000000000ff782f */ /* 0x000fda0003800000 */
[----:B------:R-:W-:Y:S05]  /*0100*/  @!P0 BRA `(.L_x_2) ;  /* 0x0000000000848947 */ /* 0x000fea0003800000 */
[----:B------:R-:W-:Y:S01]  /*0110*/  UMOV UR5, 0x10 ;  /* 0x0000001000057882 */ /* 0x000fe20000000000 */
[----:B------:R-:W-:Y:S02]  /*0120*/  IMAD.MOV.U32 R4, RZ, RZ, 0x1 ;  /* 0x00000001ff047424 */ /* 0x000fe400078e00ff */
[----:B------:R-:W-:Y:S02]  /*0130*/  IMAD.MOV.U32 R5, RZ, RZ, 0xffff ;  /* 0x0000ffffff057424 */ /* 0x000fe400078e00ff */
[----:B------:R-:W-:Y:S04]  /*0140*/  DEPBAR.LE SB0, 0x36 ;  /* 0x00008d800000791a */ /* 0x000fe80000000000 */
[----:B------:R-:W0:Y:S02]  /*0150*/  UTCATOMSWS.FIND_AND_SET.ALIGN UP1, UR5, UR5 ;  /* 0x00000005000575e3 */ /* 0x000e240008020800 */
[----:B0-----:R-:W-:-:S04]  /*0160*/  PLOP3.LUT P0, PT, PT, PT, UP1, 0x80, 0x8 ;  /* 0x000000000008781c */ /* 0x001fc80003f0f018 */
[----:B------:R-:W-:-:S04]  /*0170*/  SEL R0, RZ, 0xffffffff, !P0 ;  /* 0xffffffffff007807 */ /* 0x000fc80004000000 */
[----:B------:R-:W-:Y:S01]  /*0180*/  ISETP.NE.AND P0, PT, R0, RZ, PT ;  /* 0x000000ff0000720c */ /* 0x000fe20003f05270 */
[----:B------:R-:W-:-:S12]  /*0190*/  IMAD.U32 R0, RZ, RZ, UR5 ;  /* 0x00000005ff007e24 */ /* 0x000fd8000f8e00ff */
[----:B------:R-:W-:Y:S05]  /*01a0*/  @P0 BRA `(.L_x_3) ;  /* 0x0000000000240947 */ /* 0x000fea0003800000 */
.L_x_4:
[----:B------:R-:W-:Y:S05]  /*01b0*/  NANOSLEEP 0x64 ;  /* 0x000000640000795d */ /* 0x000fea0003800000 */
[----:B------:R-:W-:-:S05]  /*01c0*/  UMOV UR5, 0x10 ;  /* 0x0000001000057882 */ /* 0x000fca0000000000 */
[----:B------:R-:W-:Y:S04]  /*01d0*/  DEPBAR.LE SB0, 0x36 ;  /* 0x00008d800000791a */ /* 0x000fe80000000000 */
[----:B------:R-:W0:Y:S02]  /*01e0*/  UTCATOMSWS.FIND_AND_SET.ALIGN UP1, UR5, UR5 ;  /* 0x00000005000575e3 */ /* 0x000e240008020800 */
[----:B0-----:R-:W-:-:S04]  /*01f0*/  PLOP3.LUT P0, PT, PT, PT, UP1, 0x80, 0x8 ;  /* 0x000000000008781c */ /* 0x001fc80003f0f018 */
[----:B------:R-:W-:-:S04]  /*0200*/  SEL R0, RZ, 0xffffffff, !P0 ;  /* 0xffffffffff007807 */ /* 0x000fc80004000000 */
[----:B------:R-:W-:Y:S01]  /*0210*/  ISETP.NE.AND P0, PT, R0, RZ, PT ;  /* 0x000000ff0000720c */ /* 0x000fe20003f05270 */
[----:B------:R-:W-:-:S12]  /*0220*/  IMAD.U32 R0, RZ, RZ, UR5 ;  /* 0x00000005ff007e24 */ /* 0x000fd8000f8e00ff */
[----:B------:R-:W-:Y:S05]  /*0230*/  @!P0 BRA `(.L_x_4) ;  /* 0xfffffffc00dc8947 */ /* 0x000fea000383ffff */
.L_x_3:
[C---:B------:R-:W-:Y:S01]  /*0240*/  VIADD R3, R0.reuse, 0x10 ;  /* 0x0000001000037836 */ /* 0x040fe20000000000 */
[----:B------:R-:W-:Y:S01]  /*0250*/  UMOV UR5, 0x50 ;  /* 0x0000005000057882 */ /* 0x000fe20000000000 */
[----:B------:R-:W-:Y:S01]  /*0260*/  SHF.L.U32 R2, R5, R0, RZ ;  /* 0x0000000005027219 */ /* 0x000fe200000006ff */
[----:B------:R-:W-:Y:S01]  /*0270*/  ULEA UR5, UR6, UR5, 0x18 ;  /* 0x0000000506057291 */ /* 0x000fe2000f8ec0ff */
[----:B------:R-:W-:Y:S01]  /*0280*/  IMAD.SHL.U32 R0, R0, 0x20, RZ ;  /* 0x0000002000007824 */ /* 0x000fe200078e00ff */
[----:B------:R-:W-:-:S04]  /*0290*/  SHF.L.U32 R3, R4, R3, RZ ;  /* 0x0000000304037219 */ /* 0x000fc800000006ff */
[----:B------:R-:W-:-:S05]  /*02a0*/  LOP3.LUT R2, R3, R2, RZ, 0xfc, !PT ;  /* 0x0000000203027212 */ /* 0x000fca00078efcff */
[----:B------:R0:W-:Y:S04]  /*02b0*/  ATOMS.OR RZ, [UR5], R2 ;  /* 0x00000002ffff798c */ /* 0x0001e8000b000005 */
[----:B------:R0:W-:Y:S01]  /*02c0*/  STS [UR4], R0 ;  /* 0x00000000ff007988 */ /* 0x0001e20008000804 */
[----:B------:R-:W-:Y:S05]  /*02d0*/  BRA `(.L_x_2) ;  /* 0x0000000000107947 */ /* 0x000fea0003800000 */
.L_x_1:
[----:B------:R-:W-:Y:S01]  /*02e0*/  IMAD.MOV.U32 R0, RZ, RZ, -0x1 ;  /* 0xffffffffff007424 */ /* 0x000fe200078e00ff */
[----:B------:R-:W-:-:S04]  /*02f0*/  MOV R2, 0x320 ;  /* 0x0000032000027802 */ /* 0x000fc80000000f00 */
[----:B------:R0:W-:Y:S03]  /*0300*/  STS [UR4], R0 ;  /* 0x00000000ff007988 */ /* 0x0001e60008000804 */
[----:B0-----:R-:W-:Y:S05]  /*0310*/  CALL.REL.NOINC `($__internal_1_$__cuda_sm10x_tcgen05_guardrail_trap_phase_invalid_during_alloc) ;  /* 0x000001c400687944 */ /* 0x001fea0003c00000 */
.L_x_2:
[----:B------:R-:W-:Y:S05]  /*0320*/  WARPSYNC.ALL ;  /* 0x0000000000007948 */ /* 0x000fea0003800000 */
[----:B------:R-:W-:Y:S01]  /*0330*/  NOP ;  /* 0x0000000000007918 */ /* 0x000fe20000000000 */
.L_x_0:
[----:B------:R-:W1:Y:S01]  /*0340*/  S2UR UR6, SR_CgaCtaId ;  /* 0x00000000000679c3 */ /* 0x000e620000008800 */
[----:B------:R-:W2:Y:S01]  /*0350*/  S2R R222, SR_TID.X ;  /* 0x0000000000de7919 */ /* 0x000ea20000002100 */
[----:B------:R-:W-:Y:S01]  /*0360*/  UMOV UR23, 0x400 ;  /* 0x0000040000177882 */ /* 0x000fe20000000000 */
[----:B------:R-:W3:Y:S01]  /*0370*/  LDCU.64 UR8, c[0x0][0x3b0] ;  /* 0x00007600ff0877ac */ /* 0x000ee20008000a00 */
[----:B------:R-:W4:Y:S04]  /*0380*/  LDCU.64 UR4, c[0x0][0x3b0] ;  /* 0x00007600ff0477ac */ /* 0x000f280008000a00 */
[----:B------:R-:W5:Y:S01]  /*0390*/  S2UR UR71, SR_CTAID.X ;  /* 0x00000000004779c3 */ /* 0x000f620000002500 */
[----:B------:R-:W0:Y:S07]  /*03a0*/  LDCU.64 UR28, c[0x0][0x358] ;  /* 0x00006b00ff1c77ac */ /* 0x000e2e0008000a00 */
[----:B------:R-:W3:Y:S01]  /*03b0*/  S2UR UR24, SR_CTAID.Y ;  /* 0x00000000001879c3 */ /* 0x000ee20000002600 */
[----:B-1----:R-:W-:-:S07]  /*03c0*/  ULEA UR23, UR6, UR23, 0x18 ;  /* 0x0000001706177291 */ /* 0x002fce000f8ec0ff */
[----:B------:R-:W-:Y:S08]  /*03d0*/  BAR.SYNC.DEFER_BLOCKING 0x0 ;  /* 0x0000000000007b1d */ /* 0x000ff00000010000 */
[----:B------:R-:W1:Y:S01]  /*03e0*/  LDC R5, c[0x0][0x3b8] ;  /* 0x0000ee00ff057b82 */ /* 0x000e620000000800 */
[----:B-----5:R-:W-:-:S06]  /*03f0*/  USHF.L.U32 UR71, UR71, 0x7, URZ ;  /* 0x0000000747477899 */ /* 0x020fcc00080006ff */
[----:B------:R-:W-:Y:S01]  /*0400*/  IMAD.U32 R197, RZ, RZ, UR71 ;  /* 0x00000047ffc57e24 */ /* 0x000fe2000f8e00ff */
[----:B------:R-:W5:Y:S01]  /*0410*/  LDC.64 R12, c[0x0][0x380] ;  /* 0x0000e000ff0c7b82 */ /* 0x000f620000000a00 */
[----:B---3--:R-:W-:Y:S02]  /*0420*/  UIMAD UR8, UR24, UR8, URZ ;  /* 0x00000008180872a4 */ /* 0x008fe4000f8e02ff */
[----:B----4-:R-:W-:Y:S01]  /*0430*/  UIMAD UR4, UR24, UR4, URZ ;  /* 0x00000004180472a4 */ /* 0x010fe2000f8e02ff */
[----:B--2---:R-:W-:Y:S01]  /*0440*/  LOP3.LUT R197, R197, 0x7f, R222, 0xf8, !PT ;  /* 0x0000007fc5c57812 */ /* 0x004fe200078ef8de */
[----:B------:R-:W-:-:S03]  /*0450*/  USHF.R.S32.HI UR7, URZ, 0x1f, UR8 ;  /* 0x0000001fff077899 */ /* 0x000fc60008011408 */
[----:B------:R-:W2:Y:S01]  /*0460*/  LDC.64 R8, c[0x0][0x380] ;  /* 0x0000e000ff087b82 */ /* 0x000ea20000000a00 */
[C---:B------:R-:W-:Y:S01]  /*0470*/  IMAD R11, R197.reuse, UR9, RZ ;  /* 0x00000009c50b7c24 */ /* 0x040fe2000f8e02ff */
[----:B------:R-:W3:Y:S01]  /*0480*/  LDS R170, [UR23] ;  /* 0x00000017ffaa7984 */ /* 0x000ee20008000800 */
[----:B------:R-:W-:Y:S01]  /*0490*/  IMAD R3, R197, UR5, RZ ;  /* 0x00000005c5037c24 */ /* 0x000fe2000f8e02ff */
[----:B------:R-:W-:Y:S02]  /*04a0*/  USHF.R.S32.HI UR5, URZ, 0x1f, UR4 ;  /* 0x0000001fff057899 */ /* 0x000fe40008011404 */
[----:B0-----:R-:W-:Y:S01]  /*04b0*/  SHF.R.S32.HI R0, RZ, 0x1f, R11 ;  /* 0x0000001fff007819 */ /* 0x001fe2000001140b */
[----:B-1----:R-:W-:Y:S01]  /*04c0*/  IMAD.SHL.U32 R7, R5, 0x8, RZ ;  /* 0x0000000805077824 */ /* 0x002fe200078e00ff */
[----:B------:R-:W-:Y:S01]  /*04d0*/  SHF.R.S32.HI R6, RZ, 0x1f, R3 ;  /* 0x0000001fff067819 */ /* 0x000fe20000011403 */
[----:B------:R-:W-:Y:S01]  /*04e0*/  BAR.SYNC.DEFER_BLOCKING 0x0 ;  /* 0x0000000000007b1d */ /* 0x000fe20000010000 */
[----:B-----5:R-:W-:Y:S01]  /*04f0*/  IADD3 R2, P4, P3, R11, UR8, R12 ;  /* 0x000000080b027c10 */ /* 0x020fe2000fb9e00c */
[----:B------:R-:W-:Y:S01]  /*0500*/  IMAD.SHL.U32 R11, R5, 0x10, RZ ;  /* 0x00000010050b7824 */ /* 0x000fe200078e00ff */
[----:B--2---:R-:W-:-:S02]  /*0510*/  IADD3 R4, P0, P1, R3, UR4, R8 ;  /* 0x0000000403047c10 */ /* 0x004fc4000f91e008 */
[----:B------:R-:W-:Y:S01]  /*0520*/  IADD3.X R3, PT, PT, R0, UR7, R13, P4, P3 ;  /* 0x0000000700037c10 */ /* 0x000fe2000a7e640d */
[----:B------:R-:W-:Y:S01]  /*0530*/  IMAD R13, R5, 0x18, RZ ;  /* 0x00000018050d7824 */ /* 0x000fe200078e02ff */
[----:B------:R-:W-:Y:S02]  /*0540*/  IADD3 R8, P2, PT, R7, R4, RZ ;  /* 0x0000000407087210 */ /* 0x000fe40007f5e0ff */
[----:B------:R-:W-:Y:S01]  /*0550*/  IADD3.X R6, PT, PT, R6, UR5, R9, P0, P1 ;  /* 0x0000000506067c10 */ /* 0x000fe200087e2409 */
[----:B---3--:R-:W-:Y:S10]  /*0560*/  BRA.U UP0, `(.L_x_5) ;  /* 0x0000000100187547 */ /* 0x008ff4000b800000 */
[----:B------:R-:W-:Y:S01]  /*0570*/  ELECT P0, URZ, PT ;  /* 0x0000000000ff782f */ /* 0x000fe20003800000 */
[----:B------:R-:W-:Y:S01]  /*0580*/  IMAD.MOV.U32 R0, RZ, RZ, 0x1 ;  /* 0x00000001ff007424 */ /* 0x000fe200078e00ff */
[----:B------:R-:W-:Y:S01]  /*0590*/  UMOV UR4, 0x40 ;  /* 0x0000004000047882 */ /* 0x000fe20000000000 */
[----:B------:R-:W-:Y:S01]  /*05a0*/  UVIRTCOUNT.DEALLOC.SMPOOL 0x80 ;  /* 0x000000800000784c */ /* 0x000fe20000000000 */
[----:B------:R-:W-:-:S09]  /*05b0*/  ULEA UR4, UR6, UR4, 0x18 ;  /* 0x0000000406047291 */ /* 0x000fd2000f8ec0ff */
[----:B------:R0:W-:Y:S03]  /*05c0*/  @P0 STS.U8 [UR4], R0 ;  /* 0x00000000ff000988 */ /* 0x0001e60008000004 */
.L_x_5:
[----:B------:R-:W-:Y:S01]  /*05d0*/  LEA.HI.X.SX32 R9, R7, R6, 0x1, P2 ;  /* 0x0000000607097211 */ /* 0x000fe200010f0eff */
[----:B------:R-:W-:Y:S01]  /*05e0*/  IMAD.SHL.U32 R7, R5, 0x20, RZ ;  /* 0x0000002005077824 */ /* 0x000fe200078e00ff */
[-C--:B------:R-:W-:Y:S01]  /*05f0*/  IADD3 R10, P0, PT, R11, R4.reuse, RZ ;  /* 0x000000040b0a7210 */ /* 0x080fe20007f1e0ff */
[----:B------:R-:W-:Y:S01]  /*0600*/  IMAD R15, R5, 0x28, RZ ;  /* 0x00000028050f7824 */ /* 0x000fe200078e02ff */
[----:B------:R-:W-:Y:S01]  /*0610*/  IADD3 R12, P1, PT, R13, R4, RZ ;  /* 0x000000040d0c7210 */ /* 0x000fe20007f3e0ff */
[----:B------:R-:W-:Y:S01]  /*0620*/  IMAD R17, R5, 0x30, RZ ;  /* 0x0000003005117824 */ /* 0x000fe200078e02ff */
[----:B------:R-:W-:Y:S01]  /*0630*/  LEA.HI.X.SX32 R11, R11, R6, 0x1, P0 ;  /* 0x000000060b0b7211 */ /* 0x000fe200000f0eff */
[----:B------:R1:W2:Y:S01]  /*0640*/  LDG.E.U8 R97, desc[UR28][R2.64] ;  /* 0x0000001c02617981 */ /* 0x0002a2000c1e1100 */
[----:B------:R-:W-:Y:S01]  /*0650*/  IADD3 R106, P0, PT, R7, R4, RZ ;  /* 0x00000004076a7210 */ /* 0x000fe20007f1e0ff */
[----:B------:R-:W-:Y:S01]  /*0660*/  IMAD R19, R5, 0x78, RZ ;  /* 0x0000007805137824 */ /* 0x000fe200078e02ff */
[-C--:B------:R-:W-:Y:S01]  /*0670*/  LEA.HI.X.SX32 R13, R13, R6.reuse, 0x1, P1 ;  /* 0x000000060d0d7211 */ /* 0x080fe200008f0eff */
[----:B------:R3:W4:Y:S01]  /*0680*/  LDG.E.U8 R102, desc[UR28][R8.64] ;  /* 0x0000001c08667981 */ /* 0x000722000c1e1100 */
[----:B------:R-:W-:Y:S01]  /*0690*/  LEA.HI.X.SX32 R107, R7, R6, 0x1, P0 ;  /* 0x00000006076b7211 */ /* 0x000fe200000f0eff */
[----:B------:R-:W-:Y:S01]  /*06a0*/  IMAD.SHL.U32 R7, R5, 0x40, RZ ;  /* 0x0000004005077824 */ /* 0x000fe200078e00ff */
[-C--:B------:R-:W-:Y:S01]  /*06b0*/  IADD3 R14, P1, PT, R15, R4.reuse, RZ ;  /* 0x000000040f0e7210 */ /* 0x080fe20007f3e0ff */
[----:B------:R5:W2:Y:S01]  /*06c0*/  LDG.E.U8 R99, desc[UR28][R10.64] ;  /* 0x0000001c0a637981 */ /* 0x000aa2000c1e1100 */
[----:B------:R-:W-:Y:S01]  /*06d0*/  IADD3 R114, P0, PT, R17, R4, RZ ;  /* 0x0000000411727210 */ /* 0x000fe20007f1e0ff */
[----:B-1----:R-:W-:Y:S01]  /*06e0*/  IMAD R3, R5, 0x38, RZ ;  /* 0x0000003805037824 */ /* 0x002fe200078e02ff */
[-C--:B------:R-:W-:Y:S01]  /*06f0*/  LEA.HI.X.SX32 R15, R15, R6.reuse, 0x1, P1 ;  /* 0x000000060f0f7211 */ /* 0x080fe200008f0eff */
[----:B------:R1:W2:Y:S01]  /*0700*/  LDG.E.U8 R103, desc[UR28][R12.64] ;  /* 0x0000001c0c677981 */ /* 0x0002a2000c1e1100 */
[----:B------:R-:W-:Y:S01]  /*0710*/  LEA.HI.X.SX32 R115, R17, R6, 0x1, P0 ;  /* 0x0000000611737211 */ /* 0x000fe200000f0eff */
[----:B------:R-:W-:Y:S01]  /*0720*/  IMAD R123, R5, 0x8b, RZ ;  /* 0x0000008b057b7824 */ /* 0x000fe200078e02ff */
[-C--:B------:R-:W-:Y:S01]  /*0730*/  IADD3 R2, P1, PT, R3, R4.reuse, RZ ;  /* 0x0000000403027210 */ /* 0x080fe20007f3e0ff */
[----:B------:R0:W2:Y:S01]  /*0740*/  LDG.E.U8 R113, desc[UR28][R14.64] ;  /* 0x0000001c0e717981 */ /* 0x0000a2000c1e1100 */
[----:B---3--:R-:W-:Y:S01]  /*0750*/  IADD3 R8, P0, PT, R7, R4, RZ ;  /* 0x0000000407087210 */ /* 0x008fe20007f1e0ff */
[----:B-----5:R-:W-:Y:S01]  /*0760*/  IMAD R11, R5, 0x48, RZ ;  /* 0x00000048050b7824 */ /* 0x020fe200078e02ff */
[-C--:B------:R-:W-:Y:S01]  /*0770*/  LEA.HI.X.SX32 R3, R3, R6.reuse, 0x1, P1 ;  /* 0x0000000603037211 */ /* 0x080fe200008f0eff */
[----:B------:R-:W3:Y:S01]  /*0780*/  LDG.E.U8 R106, desc[UR28][R106.64] ;  /* 0x0000001c6a6a7981 */ /* 0x000ee2000c1e1100 */
[----:B------:R-:W-:Y:S01]  /*0790*/  LEA.HI.X.SX32 R9, R7, R6, 0x1, P0 ;  /* 0x0000000607097211 */ /* 0x000fe200000f0eff */
[----:B-1----:R-:W-:Y:S01]  /*07a0*/  IMAD R13, R5, 0x50, RZ ;  /* 0x00000050050d7824 */ /* 0x002fe200078e02ff */
[-C--:B------:R-:W-:Y:S01]  /*07b0*/  IADD3 R10, P1, PT, R11, R4.reuse, RZ ;  /* 0x000000040b0a7210 */ /* 0x080fe20007f3e0ff */
[C---:B------:R-:W-:Y:S01]  /*07c0*/  IMAD R7, R5.reuse, 0x58, RZ ;  /* 0x0000005805077824 */ /* 0x040fe200078e02ff */
[----:B------:R1:W5:Y:S01]  /*07d0*/  LDG.E.U8 R105, desc[UR28][R2.64] ;  /* 0x0000001c02697981 */ /* 0x000362000c1e1100 */
[----:B0-----:R-:W-:Y:S01]  /*07e0*/  IMAD R15, R5, 0x60, RZ ;  /* 0x00000060050f7824 */ /* 0x001fe200078e02ff */
[----:B------:R-:W-:Y:S01]  /*07f0*/  IADD3 R100, P0, PT, R13, R4, RZ ;  /* 0x000000040d647210 */ /* 0x000fe20007f1e0ff */
[----:B------:R-:W-:Y:S01]  /*0800*/  IMAD R129, R5, 0xbb, RZ ;  /* 0x000000bb05817824 */ /* 0x000fe200078e02ff */
[----:B------:R-:W-:Y:S01]  /*0810*/  LEA.HI.X.SX32 R11, R11, R6, 0x1, P1 ;  /* 0x000000060b0b7211 */ /* 0x000fe200008f0eff */
[----:B------:R-:W-:Y:S01]  /*0820*/  IMAD R17, R5, 0x68, RZ ;  /* 0x0000006805117824 */ /* 0x000fe200078e02ff */
[----:B------:R-:W-:Y:S01]  /*0830*/  IADD3 R12, P1, PT, R7, R4, RZ ;  /* 0x00000004070c7210 */ /* 0x000fe20007f3e0ff */
[----:B------:R0:W2:Y:S01]  /*0840*/  LDG.E.U8 R104, desc[UR28][R8.64] ;  /* 0x0000001c08687981 */ /* 0x0000a2000c1e1100 */
[-C--:B------:R-:W-:Y:S01]  /*0850*/  LEA.HI.X.SX32 R101, R13, R6.reuse, 0x1, P0 ;  /* 0x000000060d657211 */ /* 0x080fe200000f0eff */
[----:B------:R-:W-:Y:S01]  /*0860*/  IMAD R137, R5, 0x9c, RZ ;  /* 0x0000009c05897824 */ /* 0x000fe200078e02ff */
[----:B------:R-:W-:Y:S01]  /*0870*/  LEA.HI.X.SX32 R13, R7, R6, 0x1, P1 ;  /* 0x00000006070d7211 */ /* 0x000fe200008f0eff */
[----:B------:R-:W-:Y:S01]  /*0880*/  IMAD R7, R5, 0x70, RZ ;  /* 0x0000007005077824 */ /* 0x000fe200078e02ff */
[-C--:B------:R-:W-:Y:S01]  /*0890*/  IADD3 R14, P0, PT, R15, R4.reuse, RZ ;  /* 0x000000040f0e7210 */ /* 0x080fe20007f1e0ff */
[----:B------:R-:W2:Y:S01]  /*08a0*/  LDG.E.U8 R114, desc[UR28][R114.64] ;  /* 0x0000001c72727981 */ /* 0x000ea2000c1e1100 */
[----:B-1----:R-:W-:Y:S01]  /*08b0*/  IADD3 R2, P1, PT, R17, R4, RZ ;  /* 0x0000000411027210 */ /* 0x002fe20007f3e0ff */
[----:B------:R-:W-:Y:S01]  /*08c0*/  IMAD R145, R5, 0xb4, RZ ;  /* 0x000000b405917824 */ /* 0x000fe200078e02ff */
[----:B------:R-:W-:Y:S01]  /*08d0*/  LEA.HI.X.SX32 R15, R15, R6, 0x1, P0 ;  /* 0x000000060f0f7211 */ /* 0x000fe200000f0eff */
[----:B------:R-:W2:Y:S01]  /*08e0*/  LDG.E.U8 R107, desc[UR28][R12.64] ;  /* 0x0000001c0c6b7981 */ /* 0x000ea2000c1e1100 */
[----:B0-----:R-:W-:Y:S01]  /*08f0*/  IADD3 R8, P0, PT, R7, R4, RZ ;  /* 0x0000000407087210 */ /* 0x001fe20007f1e0ff */
[----:B------:R-:W0:Y:S01]  /*0900*/  LDC R175, c[0x0][0x380] ;  /* 0x0000e000ffaf7b82 */ /* 0x000e220000000800 */
[-C--:B------:R-:W-:Y:S01]  /*0910*/  LEA.HI.X.SX32 R3, R17, R6.reuse, 0x1, P1 ;  /* 0x0000000611037211 */ /* 0x080fe200008f0eff */
[----:B------:R-:W2:Y:S01]  /*0920*/  LDG.E.U8 R116, desc[UR28][R14.64] ;  /* 0x0000001c0e747981 */ /* 0x000ea2000c1e1100 */
[----:B------:R-:W-:Y:S01]  /*0930*/  LEA.HI.X.SX32 R9, R7, R6, 0x1, P0 ;  /* 0x0000000607097211 */ /* 0x000fe200000f0eff */
[----:B------:R-:W-:Y:S01]  /*0940*/  IMAD R7, R5, 0x88, RZ ;  /* 0x0000008805077824 */ /* 0x000fe200078e02ff */
[----:B------:R-:W1:Y:S01]  /*0950*/  LDCU.64 UR4, c[0x0][0x3b0] ;  /* 0x00007600ff0477ac */ /* 0x000e620008000a00 */
[----:B------:R1:W2:Y:S01]  /*0960*/  LDG.E.U8 R115, desc[UR28][R10.64] ;  /* 0x0000001c0a737981 */ /* 0x0002a2000c1e1100 */
[----:B------:R-:W-:Y:S01]  /*0970*/  IADD3 R118, P1, PT, R19, R4, RZ ;  /* 0x0000000413767210 */ /* 0x000fe20007f3e0ff */
[----:B------:R-:W-:Y:S01]  /*0980*/  IMAD R17, R5, 0x90, RZ ;  /* 0x0000009005117824 */ /* 0x000fe200078e02ff */
[----:B------:R-:W0:Y:S01]  /*0990*/  LDCU UR6, c[0x0][0x3b8] ;  /* 0x00007700ff0677ac */ /* 0x000e220008000800 */
[----:B------:R1:W2:Y:S01]  /*09a0*/  LDG.E.U8 R98, desc[UR28][R2.64] ;  /* 0x0000001c02627981 */ /* 0x0002a2000c1e1100 */
[----:B------:R-:W-:Y:S01]  /*09b0*/  LEA.HI.X.SX32 R119, R19, R6, 0x1, P1 ;  /* 0x0000000613777211 */ /* 0x000fe200008f0eff */
[----:B------:R-:W-:-:S02]  /*09c0*/  IMAD R171, R5, 0x4d, RZ ;  /* 0x0000004d05ab7824 */ /* 0x000fc400078e02ff */
[C---:B------:R-:W-:Y:S01]  /*09d0*/  IMAD R179, R5.reuse, 0x6d, RZ ;  /* 0x0000006d05b37824 */ /* 0x040fe200078e02ff */
[----:B------:R1:W2:Y:S02]  /*09e0*/  LDG.E.U8 R117, desc[UR28][R8.64] ;  /* 0x0000001c08757981 */ /* 0x0002a4000c1e1100 */
[----:B-1----:R-:W-:Y:S01]  /*09f0*/  IMAD.SHL.U32 R11, R5, 0x80, RZ ;  /* 0x00000080050b7824 */ /* 0x002fe200078e00ff */
[-C--:B------:R-:W-:Y:S01]  /*0a00*/  IADD3 R12, P1, PT, R7, R4.reuse, RZ ;  /* 0x00000004070c7210 */ /* 0x080fe20007f3e0ff */
[C---:B------:R-:W-:Y:S01]  /*0a10*/  IMAD R19, R5.reuse, 0x98, RZ ;  /* 0x0000009805137824 */ /* 0x040fe200078e02ff */
[----:B------:R-:W2:Y:S01]  /*0a20*/  LDG.E.U8 R100, desc[UR28][R100.64] ;  /* 0x0000001c64647981 */ /* 0x000ea2000c1e1100 */
[----:B------:R-:W-:Y:S01]  /*0a30*/  IMAD R177, R5, 0x65, RZ ;  /* 0x0000006505b17824 */ /* 0x000fe200078e02ff */
[----:B------:R-:W-:Y:S01]  /*0a40*/  IADD3 R10, P0, PT, R11, R4, RZ ;  /* 0x000000040b0a7210 */ /* 0x000fe20007f1e0ff */
[----:B------:R-:W-:Y:S01]  /*0a50*/  IMAD R3, R5, 0xa0, RZ ;  /* 0x000000a005037824 */ /* 0x000fe200078e02ff */
[-C--:B------:R-:W-:Y:S01]  /*0a60*/  LEA.HI.X.SX32 R13, R7, R6.reuse, 0x1, P1 ;  /* 0x00000006070d7211 */ /* 0x080fe200008f0eff */
[----:B------:R-:W2:Y:S01]  /*0a70*/  LDG.E.U8 R118, desc[UR28][R118.64] ;  /* 0x0000001c76767981 */ /* 0x000ea2000c1e1100 */
[----:B------:R-:W-:Y:S01]  /*0a80*/  LEA.HI.X.SX32 R11, R11, R6, 0x1, P0 ;  /* 0x000000060b0b7211 */ /* 0x000fe200000f0eff */
[----:B------:R-:W-:Y:S01]  /*0a90*/  IMAD R7, R5, 0xa8, RZ ;  /* 0x000000a805077824 */ /* 0x000fe200078e02ff */
[-C--:B------:R-:W-:Y:S01]  /*0aa0*/  IADD3 R14, P0, PT, R17, R4.reuse, RZ ;  /* 0x00000004110e7210 */ /* 0x080fe20007f1e0ff */
[----:B------:R-:W-:Y:S01]  /*0ab0*/  IMAD R181, R5, 0x75, RZ ;  /* 0x0000007505b57824 */ /* 0x000fe200078e02ff */
[----:B------:R-:W-:Y:S01]  /*0ac0*/  IADD3 R120, P1, PT, R19, R4, RZ ;  /* 0x0000000413787210 */ /* 0x000fe20007f3e0ff */
[----:B------:R1:W2:Y:S01]  /*0ad0*/  LDG.E.U8 R109, desc[UR28][R10.64] ;  /* 0x0000001c0a6d7981 */ /* 0x0002a2000c1e1100 */
[----:B------:R-:W-:Y:S01]  /*0ae0*/  LEA.HI.X.SX32 R15, R17, R6, 0x1, P0 ;  /* 0x00000006110f7211 */ /* 0x000fe200000f0eff */
        /* <DEDUP_REMOVED lines=9> */
[----:B-1----:R-:W-:Y:S01]  /*0b80*/  IADD3 R10, P0, PT, R17, R4, RZ ;  /* 0x00000004110a7210 */ /* 0x002fe20007f1e0ff */
[----:B------:R-:W2:Y:S01]  /*0b90*/  LDG.E.U8 R120, desc[UR28][R120.64] ;  /* 0x0000001c78787981 */ /* 0x000ea2000c1e1100 */
[----:B------:R-:W-:Y:S01]  /*0ba0*/  LEA.HI.X.SX32 R9, R7, R6, 0x1, P1 ;  /* 0x0000000607097211 */ /* 0x000fe200008f0eff */
[----:B------:R-:W-:Y:S01]  /*0bb0*/  IMAD R7, R5, 0xc0, RZ ;  /* 0x000000c005077824 */ /* 0x000fe200078e02ff */
[----:B0-----:R-:W-:Y:S01]  /*0bc0*/  IADD3 R12, P1, PT, R19, R4, RZ ;  /* 0x00000004130c7210 */ /* 0x001fe20007f3e0ff */
[----:B------:R0:W2:Y:S01]  /*0bd0*/  LDG.E.U8 R110, desc[UR28][R2.64] ;  /* 0x0000001c026e7981 */ /* 0x0000a2000c1e1100 */
[-C--:B------:R-:W-:Y:S01]  /*0be0*/  LEA.HI.X.SX32 R11, R17, R6.reuse, 0x1, P0 ;  /* 0x00000006110b7211 */ /* 0x080fe200000f0eff */
[----:B------:R-:W-:Y:S01]  /*0bf0*/  IMAD R17, R5, 0xc8, RZ ;  /* 0x000000c805117824 */ /* 0x000fe200078e02ff */
[----:B------:R-:W-:Y:S01]  /*0c00*/  LEA.HI.X.SX32 R13, R19, R6, 0x1, P1 ;  /* 0x00000006130d7211 */ /* 0x000fe200008f0eff */
[----:B------:R-:W-:Y:S01]  /*0c10*/  IMAD R19, R5, 0xd0, RZ ;  /* 0x000000d005137824 */ /* 0x000fe200078e02ff */
[-C--:B------:R-:W-:Y:S01]  /*0c20*/  IADD3 R14, P0, PT, R7, R4.reuse, RZ ;  /* 0x00000004070e7210 */ /* 0x080fe20007f1e0ff */
[----:B------:R1:W2:Y:S01]  /*0c30*/  LDG.E.U8 R108, desc[UR28][R8.64] ;  /* 0x0000001c086c7981 */ /* 0x0002a2000c1e1100 */
[----:B------:R-:W-:Y:S01]  /*0c40*/  IADD3 R130, P1, PT, R17, R4, RZ ;  /* 0x0000000411827210 */ /* 0x000fe20007f3e0ff */
[----:B------:R-:W-:Y:S01]  /*0c50*/  IMAD R185, R5, 0x8d, RZ ;  /* 0x0000008d05b97824 */ /* 0x000fe200078e02ff */
[----:B------:R-:W-:Y:S01]  /*0c60*/  LEA.HI.X.SX32 R15, R7, R6, 0x1, P0 ;  /* 0x00000006070f7211 */ /* 0x000fe200000f0eff */
[----:B0-----:R-:W-:Y:S01]  /*0c70*/  IMAD R3, R5, 0xd8, RZ ;  /* 0x000000d805037824 */ /* 0x001fe200078e02ff */
[----:B------:R-:W-:Y:S01]  /*0c80*/  IADD3 R16, P0, PT, R19, R4, RZ ;  /* 0x0000000413107210 */ /* 0x000fe20007f1e0ff */
[----:B------:R-:W-:Y:S01]  /*0c90*/  IMAD R7, R5, 0xe0, RZ ;  /* 0x000000e005077824 */ /* 0x000fe200078e02ff */
[-C--:B------:R-:W-:Y:S01]  /*0ca0*/  LEA.HI.X.SX32 R131, R17, R6.reuse, 0x1, P1 ;  /* 0x0000000611837211 */ /* 0x080fe200008f0eff */
[----:B------:R0:W2:Y:S01]  /*0cb0*/  LDG.E.U8 R111, desc[UR28][R10.64] ;  /* 0x0000001c0a6f7981 */ /* 0x0000a2000c1e1100 */
[----:B------:R-:W-:Y:S01]  /*0cc0*/  LEA.HI.X.SX32 R17, R19, R6, 0x1, P0 ;  /* 0x0000000613117211 */ /* 0x000fe200000f0eff */
[----:B-1----:R-:W-:Y:S01]  /*0cd0*/  IMAD R9, R5, 0xe8, RZ ;  /* 0x000000e805097824 */ /* 0x002fe200078e02ff */
[-C--:B------:R-:W-:Y:S01]  /*0ce0*/  IADD3 R18, P1, PT, R3, R4.reuse, RZ ;  /* 0x0000000403127210 */ /* 0x080fe20007f3e0ff */
[----:B------:R1:W2:Y:S01]  /*0cf0*/  LDG.E.U8 R121, desc[UR28][R12.64] ;  /* 0x0000001c0c797981 */ /* 0x0002a2000c1e1100 */
[----:B------:R-:W-:Y:S01]  /*0d00*/  IADD3 R20, P0, PT, R7, R4, RZ ;  /* 0x0000000407147210 */ /* 0x000fe20007f1e0ff */
[----:B------:R-:W-:Y:S01]  /*0d10*/  IMAD R187, R5, 0xf2, RZ ;  /* 0x000000f205bb7824 */ /* 0x000fe200078e02ff */
[-C--:B------:R-:W-:Y:S01]  /*0d20*/  LEA.HI.X.SX32 R19, R3, R6.reuse, 0x1, P1 ;  /* 0x0000000603137211 */ /* 0x080fe200008f0eff */
[----:B------:R-:W-:Y:S01]  /*0d30*/  IMAD R3, R5, 0x9, RZ ;  /* 0x0000000905037824 */ /* 0x000fe200078e02ff */
[----:B------:R-:W-:Y:S01]  /*0d40*/  LEA.HI.X.SX32 R21, R7, R6, 0x1, P0 ;  /* 0x0000000607157211 */ /* 0x000fe200000f0eff */
[----:B------:R-:W-:Y:S01]  /*0d50*/  IMAD R7, R5, 0x11, RZ ;  /* 0x0000001105077824 */ /* 0x000fe200078e02ff */
[----:B------:R-:W-:Y:S01]  /*0d60*/  IADD3 R22, P1, PT, R9, R4, RZ ;  /* 0x0000000409167210 */ /* 0x000fe20007f3e0ff */
[C---:B0-----:R-:W-:Y:S01]  /*0d70*/  IMAD R11, R5.reuse, 0x19, RZ ;  /* 0x00000019050b7824 */ /* 0x041fe200078e02ff */
[----:B------:R-:W-:Y:S01]  /*0d80*/  IADD3 R132, P0, PT, R4, R5, RZ ;  /* 0x0000000504847210 */ /* 0x000fe20007f1e0ff */
[----:B-1----:R-:W-:Y:S01]  /*0d90*/  IMAD R13, R5, 0x21, RZ ;  /* 0x00000021050d7824 */ /* 0x002fe200078e02ff */
[-C--:B------:R-:W-:Y:S01]  /*0da0*/  LEA.HI.X.SX32 R23, R9, R6.reuse, 0x1, P1 ;  /* 0x0000000609177211 */ /* 0x080fe200008f0eff */
[----:B------:R-:W2:Y:S01]  /*0db0*/  LDG.E.U8 R112, desc[UR28][R14.64] ;  /* 0x0000001c0e707981 */ /* 0x000ea2000c1e1100 */
[C---:B------:R-:W-:Y:S01]  /*0dc0*/  LEA.HI.X.SX32 R133, R5.reuse, R6, 0x1, P0 ;  /* 0x0000000605857211 */ /* 0x040fe200000f0eff */
[----:B------:R-:W-:Y:S01]  /*0dd0*/  IMAD R189, R5, 0x9d, RZ ;  /* 0x0000009d05bd7824 */ /* 0x000fe200078e02ff */
[-C--:B------:R-:W-:Y:S01]  /*0de0*/  IADD3 R2, P1, PT, R3, R4.reuse, RZ ;  /* 0x0000000403027210 */ /* 0x080fe20007f3e0ff */
[----:B------:R0:W2:Y:S01]  /*0df0*/  LDG.E.U8 R0, desc[UR28][R16.64] ;  /* 0x0000001c10007981 */ /* 0x0000a2000c1e1100 */
[----:B------:R-:W-:Y:S01]  /*0e00*/  IADD3 R8, P0, PT, R7, R4, RZ ;  /* 0x0000000407087210 */ /* 0x000fe20007f1e0ff */
[----:B------:R-:W-:Y:S01]  /*0e10*/  IMAD R191, R5, 0xa5, RZ ;  /* 0x000000a505bf7824 */ /* 0x000fe200078e02ff */
[-C--:B------:R-:W-:Y:S01]  /*0e20*/  LEA.HI.X.SX32 R3, R3, R6.reuse, 0x1, P1 ;  /* 0x0000000603037211 */ /* 0x080fe200008f0eff */
[----:B------:R1:W2:Y:S01]  /*0e30*/  LDG.E.U8 R96, desc[UR28][R18.64] ;  /* 0x0000001c12607981 */ /* 0x0002a2000c1e1100 */
[----:B------:R-:W-:Y:S01]  /*0e40*/  LEA.HI.X.SX32 R9, R7, R6, 0x1, P0 ;  /* 0x0000000607097211 */ /* 0x000fe200000f0eff */
[----:B------:R-:W-:Y:S01]  /*0e50*/  IMAD R7, R5, 0x29, RZ ;  /* 0x0000002905077824 */ /* 0x000fe200078e02ff */
[-C--:B------:R-:W-:Y:S01]  /*0e60*/  IADD3 R10, P1, PT, R11, R4.reuse, RZ ;  /* 0x000000040b0a7210 */ /* 0x080fe20007f3e0ff */
[----:B------:R1:W2:Y:S01]  /*0e70*/  LDG.E.U8 R93, desc[UR28][R2.64] ;  /* 0x0000001c025d7981 */ /* 0x0002a2000c1e1100 */
[----:B------:R-:W-:Y:S01]  /*0e80*/  IADD3 R12, P0, PT, R13, R4, RZ ;  /* 0x000000040d0c7210 */ /* 0x000fe20007f1e0ff */
[----:B0-----:R-:W-:Y:S01]  /*0e90*/  IMAD R17, R5, 0x31, RZ ;  /* 0x0000003105117824 */ /* 0x001fe200078e02ff */
[----:B------:R-:W-:Y:S01]  /*0ea0*/  LEA.HI.X.SX32 R11, R11, R6, 0x1, P1 ;  /* 0x000000060b0b7211 */ /* 0x000fe200008f0eff */
        /* <DEDUP_REMOVED lines=11> */
[-C--:B------:R-:W-:Y:S01]  /*0f60*/  LEA.HI.X.SX32 R17, R17, R6.reuse, 0x1, P0 ;  /* 0x0000000611117211 */ /* 0x080fe200000f0eff */
[----:B------:R0:W2:Y:S01]  /*0f70*/  LDG.E.U8 R90, desc[UR28][R12.64] ;  /* 0x0000001c0c5a7981 */ /* 0x0000a2000c1e1100 */
[----:B------:R-:W-:Y:S01]  /*0f80*/  LEA.HI.X.SX32 R3, R19, R6, 0x1, P1 ;  /* 0x0000000613037211 */ /* 0x000fe200008f0eff */
[----:B------:R-:W-:Y:S01]  /*0f90*/  IMAD R19, R5, 0x51, RZ ;  /* 0x0000005105137824 */ /* 0x000fe200078e02ff */
[-C--:B-1----:R-:W-:Y:S01]  /*0fa0*/  IADD3 R8, P0, PT, R7, R4.reuse, RZ ;  /* 0x0000000407087210 */ /* 0x082fe20007f1e0ff */
[----:B------:R1:W2:Y:S01]  /*0fb0*/  LDG.E.U8 R89, desc[UR28][R14.64] ;  /* 0x0000001c0e597981 */ /* 0x0002a2000c1e1100 */
[----:B------:R-:W-:Y:S01]  /*0fc0*/  IMAD R193, R5, 0xad, RZ ;  /* 0x000000ad05c17824 */ /* 0x000fe200078e02ff */
[----:B------:R-:W-:Y:S01]  /*0fd0*/  IADD3 R10, P1, PT, R21, R4, RZ ;  /* 0x00000004150a7210 */ /* 0x000fe20007f3e0ff */
[----:B------:R-:W-:Y:S01]  /*0fe0*/  IMAD R195, R5, 0xf3, RZ ;  /* 0x000000f305c37824 */ /* 0x000fe200078e02ff */
        /* <DEDUP_REMOVED lines=8> */
[----:B-1----:R-:W-:Y:S01]  /*1070*/  IADD3 R14, P1, PT, R7, R4, RZ ;  /* 0x00000004070e7210 */ /* 0x002fe20007f3e0ff */
[----:B------:R1:W2:Y:S01]  /*1080*/  LDG.E.U8 R87, desc[UR28][R2.64] ;  /* 0x0000001c02577981 */ /* 0x0002a2000c1e1100 */
[----:B------:R-:W-:-:S02]  /*1090*/  IMAD R199, R5, 0xfb, RZ ;  /* 0x000000fb05c77824 */ /* 0x000fc400078e02ff */
[----:B------:R-:W-:Y:S01]  /*10a0*/  IMAD R201, R5, 0xfc, RZ ;  /* 0x000000fc05c97824 */ /* 0x000fe200078e02ff */
[----:B------:R-:W-:Y:S01]  /*10b0*/  LEA.HI.X.SX32 R15, R7, R6, 0x1, P1 ;  /* 0x00000006070f7211 */ /* 0x000fe200008f0eff */
[----:B------:R-:W-:Y:S01]  /*10c0*/  IMAD R7, R5, 0x71, RZ ;  /* 0x0000007105077824 */ /* 0x000fe200078e02ff */
[-C--:B0-----:R-:W-:Y:S01]  /*10d0*/  IADD3 R16, P0, PT, R21, R4.reuse, RZ ;  /* 0x0000000415107210 */ /* 0x081fe20007f1e0ff */
[----:B------:R0:W2:Y:S01]  /*10e0*/  LDG.E.U8 R86, desc[UR28][R8.64] ;  /* 0x0000001c08567981 */ /* 0x0000a2000c1e1100 */
[----:B------:R-:W-:Y:S01]  /*10f0*/  LOP3.LUT R221, R222, 0x7f, RZ, 0xc0, !PT ;  /* 0x0000007fdedd7812 */ /* 0x000fe200078ec0ff */
[----:B------:R-:W-:Y:S01]  /*1100*/  IMAD R203, R5, 0xed, RZ ;  /* 0x000000ed05cb7824 */ /* 0x000fe200078e02ff */
[----:B-1----:R-:W-:Y:S01]  /*1110*/  IADD3 R2, P1, PT, R19, R4, RZ ;  /* 0x0000000413027210 */ /* 0x002fe20007f3e0ff */
[----:B------:R1:W2:Y:S01]  /*1120*/  LDG.E.U8 R85, desc[UR28][R10.64] ;  /* 0x0000001c0a557981 */ /* 0x0002a2000c1e1100 */
[-C--:B------:R-:W-:Y:S01]  /*1130*/  LEA.HI.X.SX32 R17, R21, R6.reuse, 0x1, P0 ;  /* 0x0000000615117211 */ /* 0x080fe200000f0eff */
[----:B------:R-:W-:Y:S01]  /*1140*/  IMAD R21, R5, 0x79, RZ ;  /* 0x0000007905157824 */ /* 0x000fe200078e02ff */
[----:B------:R-:W-:Y:S01]  /*1150*/  LEA.HI.X.SX32 R3, R19, R6, 0x1, P1 ;  /* 0x0000000613037211 */ /* 0x000fe200008f0eff */
[----:B------:R-:W-:Y:S01]  /*1160*/  IMAD R19, R5, 0x81, RZ ;  /* 0x0000008105137824 */ /* 0x000fe200078e02ff */
[----:B------:R1:W2:Y:S01]  /*1170*/  LDG.E.U8 R84, desc[UR28][R12.64] ;  /* 0x0000001c0c547981 */ /* 0x0002a2000c1e1100 */
[----:B0-----:R-:W-:Y:S01]  /*1180*/  IADD3 R8, P0, PT, R7, R4, RZ ;  /* 0x0000000407087210 */ /* 0x001fe20007f1e0ff */
[----:B------:R-:W-:-:S02]  /*1190*/  IMAD R205, R5, 0xfd, RZ ;  /* 0x000000fd05cd7824 */ /* 0x000fc400078e02ff */
[----:B------:R-:W-:Y:S01]  /*11a0*/  IMAD R207, R5, 0x3e, RZ ;  /* 0x0000003e05cf7824 */ /* 0x000fe200078e02ff */
[----:B------:R-:W-:Y:S01]  /*11b0*/  LEA.HI.X.SX32 R9, R7, R6, 0x1, P0 ;  /* 0x0000000607097211 */ /* 0x000fe200000f0eff */
[----:B------:R-:W-:Y:S01]  /*11c0*/  IMAD R7, R5, 0x89, RZ ;  /* 0x0000008905077824 */ /* 0x000fe200078e02ff */
[-C--:B-1----:R-:W-:Y:S01]  /*11d0*/  IADD3 R10, P1, PT, R21, R4.reuse, RZ ;  /* 0x00000004150a7210 */ /* 0x082fe20007f3e0ff */
[----:B------:R0:W2:Y:S01]  /*11e0*/  LDG.E.U8 R83, desc[UR28][R14.64] ;  /* 0x0000001c0e537981 */ /* 0x0000a2000c1e1100 */
[----:B------:R-:W-:Y:S01]  /*11f0*/  R2UR UR66, R170 ;  /* 0x00000000aa4272ca */ /* 0x000fe200000e0000 */
[----:B------:R-:W1:Y:S01]  /*1200*/  LDCU UR15, c[0x0][0x3c8] ;  /* 0x00007900ff0f77ac */ /* 0x000e620008000800 */
[----:B------:R-:W-:Y:S01]  /*1210*/  IADD3 R12, P0, PT, R19, R4, RZ ;  /* 0x00000004130c7210 */ /* 0x000fe20007f1e0ff */
[----:B------:R0:W2:Y:S01]  /*1220*/  LDG.E.U8 R82, desc[UR28][R16.64] ;  /* 0x0000001c10527981 */ /* 0x0000a2000c1e1100 */
[-C--:B------:R-:W-:Y:S01]  /*1230*/  LEA.HI.X.SX32 R11, R21, R6.reuse, 0x1, P1 ;  /* 0x00000006150b7211 */ /* 0x080fe200008f0eff */
[----:B------:R-:W-:Y:S01]  /*1240*/  IMAD R21, R5, 0x91, RZ ;  /* 0x0000009105157824 */ /* 0x000fe200078e02ff */
[----:B------:R-:W-:Y:S01]  /*1250*/  LEA.HI.X.SX32 R13, R19, R6, 0x1, P0 ;  /* 0x00000006130d7211 */ /* 0x000fe200000f0eff */
[----:B------:R-:W-:Y:S01]  /*1260*/  IMAD R19, R5, 0x99, RZ ;  /* 0x0000009905137824 */ /* 0x000fe200078e02ff */
[----:B------:R1:W2:Y:S01]  /*1270*/  LDG.E.U8 R81, desc[UR28][R2.64] ;  /* 0x0000001c02517981 */ /* 0x0002a2000c1e1100 */
[C---:B0-----:R-:W-:Y:S01]  /*1280*/  IADD3 R14, P1, PT, R7.reuse, R4, RZ ;  /* 0x00000004070e7210 */ /* 0x041fe20007f3e0ff */
[----:B------:R-:W0:Y:S02]  /*1290*/  LDCU UR7, c[0x0][0x3c4] ;  /* 0x00007880ff0777ac */ /* 0x000e240008000800 */
[----:B------:R0:W2:Y:S01]  /*12a0*/  LDG.E.U8 R80, desc[UR28][R8.64] ;  /* 0x0000001c08507981 */ /* 0x0000a2000c1e1100 */
[----:B------:R-:W-:Y:S01]  /*12b0*/  LEA.HI.X.SX32 R15, R7, R6, 0x1, P1 ;  /* 0x00000006070f7211 */ /* 0x000fe200008f0eff */
[----:B------:R-:W-:Y:S01]  /*12c0*/  IMAD R7, R5, 0xa1, RZ ;  /* 0x000000a105077824 */ /* 0x000fe200078e02ff */
[-C--:B------:R-:W-:Y:S01]  /*12d0*/  IADD3 R16, P0, PT, R21, R4.reuse, RZ ;  /* 0x0000000415107210 */ /* 0x080fe20007f1e0ff */
[----:B------:R0:W2:Y:S01]  /*12e0*/  LDG.E.U8 R79, desc[UR28][R10.64] ;  /* 0x0000001c0a4f7981 */ /* 0x0000a2000c1e1100 */
[----:B------:R-:W-:Y:S01]  /*12f0*/  LOP3.LUT P4, RZ, R222, 0x7f, RZ, 0xc0, !PT ;  /* 0x0000007fdeff7812 */ /* 0x000fe2000788c0ff */
[----:B------:R-:W2:Y:S01]  /*1300*/  LDCU UR8, c[0x0][0x3c4] ;  /* 0x00007880ff0877ac */ /* 0x000ea20008000800 */
[----:B-1----:R-:W-:Y:S01]  /*1310*/  IADD3 R2, P1, PT, R19, R4, RZ ;  /* 0x0000000413027210 */ /* 0x002fe20007f3e0ff */
[----:B------:R1:W2:Y:S01]  /*1320*/  LDG.E.U8 R78, desc[UR28][R12.64] ;  /* 0x0000001c0c4e7981 */ /* 0x0002a2000c1e1100 */
[-C--:B------:R-:W-:Y:S01]  /*1330*/  LEA.HI.X.SX32 R17, R21, R6.reuse, 0x1, P0 ;  /* 0x0000000615117211 */ /* 0x080fe200000f0eff */
[----:B------:R-:W-:Y:S01]  /*1340*/  IMAD R21, R5, 0xa9, RZ ;  /* 0x000000a905157824 */ /* 0x000fe200078e02ff */
[----:B------:R-:W-:Y:S01]  /*1350*/  LEA.HI.X.SX32 R3, R19, R6, 0x1, P1 ;  /* 0x0000000613037211 */ /* 0x000fe200008f0eff */
[----:B------:R-:W-:Y:S01]  /*1360*/  IMAD R19, R5, 0xb1, RZ ;  /* 0x000000b105137824 */ /* 0x000fe200078e02ff */
[-C--:B0-----:R-:W-:Y:S01]  /*1370*/  IADD3 R8, P0, PT, R7, R4.reuse, RZ ;  /* 0x0000000407087210 */ /* 0x081fe20007f1e0ff */
[----:B------:R0:W2:Y:S01]  /*1380*/  LDG.E.U8 R77, desc[UR28][R14.64] ;  /* 0x0000001c0e4d7981 */ /* 0x0000a2000c1e1100 */
[----:B------:R-:W-:Y:S01]  /*1390*/  IADD3 R10, P1, PT, R21, R4, RZ ;  /* 0x00000004150a7210 */ /* 0x000fe20007f3e0ff */
[----:B------:R-:W-:Y:S01]  /*13a0*/  UIADD3 UR27, UPT, UPT, UR71, 0x80, URZ ;  /* 0x00000080471b7890 */ /* 0x000fe2000fffe0ff */
[----:B------:R-:W-:Y:S01]  /*13b0*/  LEA.HI.X.SX32 R9, R7, R6, 0x1, P0 ;  /* 0x0000000607097211 */ /* 0x000fe200000f0eff */
[----:B------:R-:W-:Y:S01]  /*13c0*/  IMAD R7, R5, 0xb9, RZ ;  /* 0x000000b905077824 */ /* 0x000fe200078e02ff */
[----:B-1----:R-:W-:Y:S01]  /*13d0*/  IADD3 R12, P0, PT, R19, R4, RZ ;  /* 0x00000004130c7210 */ /* 0x002fe20007f1e0ff */
[----:B------:R1:W2:Y:S01]  /*13e0*/  LDG.E.U8 R76, desc[UR28][R16.64] ;  /* 0x0000001c104c7981 */ /* 0x0002a2000c1e1100 */
[-C--:B------:R-:W-:Y:S01]  /*13f0*/  LEA.HI.X.SX32 R11, R21, R6.reuse, 0x1, P1 ;  /* 0x00000006150b7211 */ /* 0x080fe200008f0eff */
[----:B------:R-:W-:Y:S01]  /*1400*/  IMAD R21, R5, 0xc1, RZ ;  /* 0x000000c105157824 */ /* 0x000fe200078e02ff */
[----:B------:R-:W-:Y:S01]  /*1410*/  LEA.HI.X.SX32 R13, R19, R6, 0x1, P0 ;  /* 0x00000006130d7211 */ /* 0x000fe200000f0eff */
[----:B------:R-:W-:Y:S01]  /*1420*/  IMAD R19, R5, 0xc9, RZ ;  /* 0x000000c905137824 */ /* 0x000fe200078e02ff */
[C---:B0-----:R-:W-:Y:S01]  /*1430*/  IADD3 R14, P1, PT, R7.reuse, R4, RZ ;  /* 0x00000004070e7210 */ /* 0x041fe20007f3e0ff */
[----:B------:R0:W2:Y:S01]  /*1440*/  LDG.E.U8 R75, desc[UR28][R2.64] ;  /* 0x0000001c024b7981 */ /* 0x0000a2000c1e1100 */
[----:B------:R-:W2:Y:S02]  /*1450*/  LDCU UR30, c[0x0][0x3c4] ;  /* 0x00007880ff1e77ac */ /* 0x000ea40008000800 */
[----:B------:R-:W-:Y:S01]  /*1460*/  LEA.HI.X.SX32 R15, R7, R6, 0x1, P1 ;  /* 0x00000006070f7211 */ /* 0x000fe200008f0eff */
[----:B------:R-:W-:Y:S01]  /*1470*/  IMAD R7, R5, 0xd9, RZ ;  /* 0x000000d905077824 */ /* 0x000fe200078e02ff */
[-C--:B-1----:R-:W-:Y:S01]  /*1480*/  IADD3 R16, P0, PT, R21, R4.reuse, RZ ;  /* 0x0000000415107210 */ /* 0x082fe20007f1e0ff */
[----:B------:R1:W2:Y:S01]  /*1490*/  LDG.E.U8 R74, desc[UR28][R8.64] ;  /* 0x0000001c084a7981 */ /* 0x0002a2000c1e1100 */
[----:B------:R-:W-:Y:S01]  /*14a0*/  IADD3 R18, P1, PT, R19, R4, RZ ;  /* 0x0000000413127210 */ /* 0x000fe20007f3e0ff */
[----:B------:R-:W2:Y:S01]  /*14b0*/  LDCU UR34, c[0x0][0x3c4] ;  /* 0x00007880ff2277ac */ /* 0x000ea20008000800 */
[----:B0-----:R-:W-:Y:S01]  /*14c0*/  IMAD R3, R5, 0xd1, RZ ;  /* 0x000000d105037824 */ /* 0x001fe200078e02ff */
[----:B------:R0:W2:Y:S01]  /*14d0*/  LDG.E.U8 R72, desc[UR28][R12.64] ;  /* 0x0000001c0c487981 */ /* 0x0000a2000c1e1100 */
[-C--:B------:R-:W-:Y:S01]  /*14e0*/  LEA.HI.X.SX32 R17, R21, R6.reuse, 0x1, P0 ;  /* 0x0000000615117211 */ /* 0x080fe200000f0eff */
[----:B------:R-:W2:Y:S01]  /*14f0*/  LDCU UR9, c[0x0][0x3c4] ;  /* 0x00007880ff0977ac */ /* 0x000ea20008000800 */
[----:B------:R-:W-:Y:S01]  /*1500*/  LEA.HI.X.SX32 R19, R19, R6, 0x1, P1 ;  /* 0x0000000613137211 */ /* 0x000fe200008f0eff */
[----:B------:R0:W2:Y:S01]  /*1510*/  LDG.E.U8 R94, desc[UR28][R22.64] ;  /* 0x0000001c165e7981 */ /* 0x0000a2000c1e1100 */
[-C--:B------:R-:W-:Y:S01]  /*1520*/  IADD3 R2, P0, PT, R3, R4.reuse, RZ ;  /* 0x0000000403027210 */ /* 0x080fe20007f1e0ff */
[----:B-1----:R-:W-:Y:S01]  /*1530*/  IMAD R9, R5, 0xe1, RZ ;  /* 0x000000e105097824 */ /* 0x002fe200078e02ff */
[----:B------:R-:W-:Y:S01]  /*1540*/  IADD3 R20, P1, PT, R7, R4, RZ ;  /* 0x0000000407147210 */ /* 0x000fe20007f3e0ff */
[----:B------:R1:W2:Y:S01]  /*1550*/  LDG.E.U8 R73, desc[UR28][R10.64] ;  /* 0x0000001c0a497981 */ /* 0x0002a2000c1e1100 */
[----:B------:R-:W2:Y:S01]  /*1560*/  LDCU UR10, c[0x0][0x3c4] ;  /* 0x00007880ff0a77ac */ /* 0x000ea20008000800 */
[----:B0-----:R-:W-:Y:S01]  /*1570*/  IMAD R13, R5, 0xe9, RZ ;  /* 0x000000e9050d7824 */ /* 0x001fe200078e02ff */
[-C--:B------:R-:W-:Y:S01]  /*1580*/  LEA.HI.X.SX32 R3, R3, R6.reuse, 0x1, P0 ;  /* 0x0000000603037211 */ /* 0x080fe200000f0eff */
[----:B------:R-:W2:Y:S01]  /*1590*/  LDG.E.U8 R71, desc[UR28][R14.64] ;  /* 0x0000001c0e477981 */ /* 0x000ea2000c1e1100 */
[----:B------:R-:W-:Y:S01]  /*15a0*/  LEA.HI.X.SX32 R21, R7, R6, 0x1, P1 ;  /* 0x0000000607157211 */ /* 0x000fe200008f0eff */
[----:B------:R-:W-:Y:S01]  /*15b0*/  IMAD.SHL.U32 R7, R5, 0x2, RZ ;  /* 0x0000000205077824 */ /* 0x000fe200078e00ff */
[-C--:B------:R-:W-:Y:S01]  /*15c0*/  IADD3 R22, P0, PT, R9, R4.reuse, RZ ;  /* 0x0000000409167210 */ /* 0x080fe20007f1e0ff */
[----:B------:R0:W2:Y:S01]  /*15d0*/  LDG.E.U8 R2, desc[UR28][R2.64] ;  /* 0x0000001c02027981 */ /* 0x0000a2000c1e1100 */
[----:B------:R-:W-:Y:S01]  /*15e0*/  IADD3 R24, P1, PT, R13, R4, RZ ;  /* 0x000000040d187210 */ /* 0x000fe20007f3e0ff */
[----:B-1----:R-:W-:Y:S01]  /*15f0*/  IMAD R11, R5, 0xa, RZ ;  /* 0x0000000a050b7824 */ /* 0x002fe200078e02ff */
[-C--:B------:R-:W-:Y:S01]  /*1600*/  LEA.HI.X.SX32 R23, R9, R6.reuse, 0x1, P0 ;  /* 0x0000000609177211 */ /* 0x080fe200000f0eff */
[----:B------:R-:W2:Y:S01]  /*1610*/  LDG.E.U8 R70, desc[UR28][R16.64] ;  /* 0x0000001c10467981 */ /* 0x000ea2000c1e1100 */
[----:B------:R-:W-:Y:S01]  /*1620*/  LEA.HI.X.SX32 R25, R13, R6, 0x1, P1 ;  /* 0x000000060d197211 */ /* 0x000fe200008f0eff */
[----:B------:R-:W-:Y:S01]  /*1630*/  IMAD R13, R5, 0x12, RZ ;  /* 0x00000012050d7824 */ /* 0x000fe200078e02ff */
[-C--:B------:R-:W-:Y:S01]  /*1640*/  IADD3 R8, P0, PT, R7, R4.reuse, RZ ;  /* 0x0000000407087210 */ /* 0x080fe20007f1e0ff */
[----:B------:R1:W2:Y:S01]  /*1650*/  LDG.E.U8 R69, desc[UR28][R18.64] ;  /* 0x0000001c12457981 */ /* 0x0002a2000c1e1100 */
[----:B------:R-:W-:Y:S01]  /*1660*/  IADD3 R10, P1, PT, R11, R4, RZ ;  /* 0x000000040b0a7210 */ /* 0x000fe20007f3e0ff */
[----:B0-----:R-:W-:Y:S01]  /*1670*/  IMAD R3, R5, 0x1a, RZ ;  /* 0x0000001a05037824 */ /* 0x001fe200078e02ff */
[-C--:B------:R-:W-:Y:S01]  /*1680*/  LEA.HI.X.SX32 R9, R7, R6.reuse, 0x1, P0 ;  /* 0x0000000607097211 */ /* 0x080fe200000f0eff */
[----:B------:R-:W-:Y:S01]  /*1690*/  IMAD R7, R5, 0x22, RZ ;  /* 0x0000002205077824 */ /* 0x000fe200078e02ff */
[----:B------:R-:W-:Y:S01]  /*16a0*/  LEA.HI.X.SX32 R11, R11, R6, 0x1, P1 ;  /* 0x000000060b0b7211 */ /* 0x000fe200008f0eff */
[----:B------:R0:W2:Y:S01]  /*16b0*/  LDG.E.U8 R68, desc[UR28][R20.64] ;  /* 0x0000001c14447981 */ /* 0x0000a2000c1e1100 */
[-C--:B------:R-:W-:Y:S01]  /*16c0*/  IADD3 R12, P0, PT, R13, R4.reuse, RZ ;  /* 0x000000040d0c7210 */ /* 0x080fe20007f1e0ff */
[----:B------:R-:W2:Y:S01]  /*16d0*/  LDCU UR11, c[0x0][0x3c4] ;  /* 0x00007880ff0b77ac */ /* 0x000ea20008000800 */
[----:B------:R-:W-:Y:S01]  /*16e0*/  IADD3 R14, P1, PT, R3, R4, RZ ;  /* 0x00000004030e7210 */ /* 0x000fe20007f3e0ff */
[----:B-1----:R-:W-:Y:S01]  /*16f0*/  IMAD R19, R5, 0x2a, RZ ;  /* 0x0000002a05137824 */ /* 0x002fe200078e02ff */
[-C--:B------:R-:W-:Y:S01]  /*1700*/  LEA.HI.X.SX32 R13, R13, R6.reuse, 0x1, P0 ;  /* 0x000000060d0d7211 */ /* 0x080fe200000f0eff */
[----:B------:R1:W2:Y:S01]  /*1710*/  LDG.E.U8 R65, desc[UR28][R8.64] ;  /* 0x0000001c08417981 */ /* 0x0002a2000c1e1100 */
[----:B------:R-:W-:Y:S01]  /*1720*/  LEA.HI.X.SX32 R15, R3, R6, 0x1, P1 ;  /* 0x00000006030f7211 */ /* 0x000fe200008f0eff */
[----:B------:R-:W-:Y:S01]  /*1730*/  IMAD R3, R5, 0x32, RZ ;  /* 0x0000003205037824 */ /* 0x000fe200078e02ff */
[-C--:B------:R-:W-:Y:S01]  /*1740*/  IADD3 R16, P0, PT, R7, R4.reuse, RZ ;  /* 0x0000000407107210 */ /* 0x080fe20007f1e0ff */
[----:B0-----:R-:W-:Y:S01]  /*1750*/  IMAD R21, R5, 0x42, RZ ;  /* 0x0000004205157824 */ /* 0x001fe200078e02ff */
[----:B------:R-:W-:Y:S01]  /*1760*/  IADD3 R18, P1, PT, R19, R4, RZ ;  /* 0x0000000413127210 */ /* 0x000fe20007f3e0ff */
[----:B------:R0:W2:Y:S01]  /*1770*/  LDG.E.U8 R64, desc[UR28][R10.64] ;  /* 0x0000001c0a407981 */ /* 0x0000a2000c1e1100 */
[----:B------:R-:W-:Y:S01]  /*1780*/  LEA.HI.X.SX32 R17, R7, R6, 0x1, P0 ;  /* 0x0000000607117211 */ /* 0x000fe200000f0eff */
[----:B------:R-:W-:Y:S01]  /*1790*/  IMAD R7, R5, 0x3a, RZ ;  /* 0x0000003a05077824 */ /* 0x000fe200078e02ff */
[----:B------:R-:W2:Y:S01]  /*17a0*/  LDCU UR14, c[0x0][0x3c4] ;  /* 0x00007880ff0e77ac */ /* 0x000ea20008000800 */
[----:B-1----:R-:W-:Y:S01]  /*17b0*/  IADD3 R8, P0, PT, R3, R4, RZ ;  /* 0x0000000403087210 */ /* 0x002fe20007f1e0ff */
[----:B------:R1:W2:Y:S01]  /*17c0*/  LDG.E.U8 R63, desc[UR28][R12.64] ;  /* 0x0000001c0c3f7981 */ /* 0x0002a2000c1e1100 */
[-C--:B------:R-:W-:Y:S01]  /*17d0*/  LEA.HI.X.SX32 R19, R19, R6.reuse, 0x1, P1 ;  /* 0x0000000613137211 */ /* 0x080fe200008f0eff */
[----:B------:R-:W2:Y:S01]  /*17e0*/  LDCU UR17, c[0x0][0x3c4] ;  /* 0x00007880ff1177ac */ /* 0x000ea20008000800 */
[----:B------:R-:W-:Y:S01]  /*17f0*/  LEA.HI.X.SX32 R9, R3, R6, 0x1, P0 ;  /* 0x0000000603097211 */ /* 0x000fe200000f0eff */
[----:B------:R-:W-:Y:S01]  /*1800*/  IMAD R3, R5, 0x4a, RZ ;  /* 0x0000004a05037824 */ /* 0x000fe200078e02ff */
[-C--:B0-----:R-:W-:Y:S01]  /*1810*/  IADD3 R10, P1, PT, R7, R4.reuse, RZ ;  /* 0x00000004070a7210 */ /* 0x081fe20007f3e0ff */
[----:B------:R0:W2:Y:S01]  /*1820*/  LDG.E.U8 R62, desc[UR28][R14.64] ;  /* 0x0000001c0e3e7981 */ /* 0x0000a2000c1e1100 */
[----:B------:R-:W2:Y:S01]  /*1830*/  LDCU UR19, c[0x0][0x3c4] ;  /* 0x00007880ff1377ac */ /* 0x000ea20008000800 */
[----:B-1----:R-:W-:-:S02]  /*1840*/  IADD3 R12, P0, PT, R21, R4, RZ ;  /* 0x00000004150c7210 */ /* 0x002fc40007f1e0ff */
        /* <DEDUP_REMOVED lines=12> */
[----:B------:R-:W2:Y:S01]  /*1910*/  LDCU UR26, c[0x0][0x3c4] ;  /* 0x00007880ff1a77ac */ /* 0x000ea20008000800 */
[----:B0-----:R-:W-:-:S02]  /*1920*/  IADD3 R18, P1, PT, R21, R4, RZ ;  /* 0x0000000415127210 */ /* 0x001fc40007f3e0ff */
[----:B------:R0:W2:Y:S01]  /*1930*/  LDG.E.U8 R58, desc[UR28][R10.64] ;  /* 0x0000001c0a3a7981 */ /* 0x0000a2000c1e1100 */
[-C--:B------:R-:W-:Y:S01]  /*1940*/  LEA.HI.X.SX32 R17, R7, R6.reuse, 0x1, P0 ;  /* 0x0000000607117211 */ /* 0x080fe200000f0eff */
[----:B------:R-:W-:Y:S01]  /*1950*/  IMAD R7, R5, 0x6a, RZ ;  /* 0x0000006a05077824 */ /* 0x000fe200078e02ff */
[----:B------:R-:W-:Y:S01]  /*1960*/  LEA.HI.X.SX32 R19, R21, R6, 0x1, P1 ;  /* 0x0000000615137211 */ /* 0x000fe200008f0eff */
[----:B------:R-:W-:Y:S01]  /*1970*/  IMAD R21, R5, 0x72, RZ ;  /* 0x0000007205157824 */ /* 0x000fe200078e02ff */
[C---:B-1----:R-:W-:Y:S01]  /*1980*/  IADD3 R8, P0, PT, R3.reuse, R4, RZ ;  /* 0x0000000403087210 */ /* 0x042fe20007f1e0ff */
[----:B------:R1:W2:Y:S01]  /*1990*/  LDG.E.U8 R57, desc[UR28][R12.64] ;  /* 0x0000001c0c397981 */ /* 0x0002a2000c1e1100 */
[----:B------:R-:W2:Y:S02]  /*19a0*/  LDCU UR31, c[0x0][0x3c4] ;  /* 0x00007880ff1f77ac */ /* 0x000ea40008000800 */
        /* <DEDUP_REMOVED lines=57> */
[----:B------:R3:W2:Y:S01]  /*1d40*/  LDG.E.U8 R45, desc[UR28][R12.64] ;  /* 0x0000001c0c2d7981 */ /* 0x0006a2000c1e1100 */
[C---:B------:R-:W-:Y:S01]  /*1d50*/  IMAD R3, R5.reuse, 0xda, RZ ;  /* 0x000000da05037824 */ /* 0x040fe200078e02ff */
[----:B------:R-:W2:Y:S01]  /*1d60*/  LDCU UR13, c[0x0][0x3c4] ;  /* 0x00007880ff0d77ac */ /* 0x000ea20008000800 */
[----:B0-----:R-:W-:Y:S01]  /*1d70*/  IMAD R23, R5, 0xe2, RZ ;  /* 0x000000e205177824 */ /* 0x001fe200078e02ff */
[----:B------:R0:W2:Y:S01]  /*1d80*/  LDG.E.U8 R66, desc[UR28][R24.64] ;  /* 0x0000001c18427981 */ /* 0x0000a2000c1e1100 */
[-C--:B-1----:R-:W-:Y:S01]  /*1d90*/  IADD3 R10, P1, PT, R7, R4.reuse, RZ ;  /* 0x00000004070a7210 */ /* 0x082fe20007f3e0ff */
[----:B------:R-:W1:Y:S02]  /*1da0*/  LDCU UR12, c[0x0][0x3c4] ;  /* 0x00007880ff0c77ac */ /* 0x000e640008000800 */
[----:B------:R4:W2:Y:S01]  /*1db0*/  LDG.E.U8 R44, desc[UR28][R14.64] ;  /* 0x0000001c0e2c7981 */ /* 0x0008a2000c1e1100 */
[----:B---3--:R-:W-:Y:S01]  /*1dc0*/  IADD3 R12, P0, PT, R21, R4, RZ ;  /* 0x00000004150c7210 */ /* 0x008fe20007f1e0ff */
[----:B------:R-:W3:Y:S02]  /*1dd0*/  LDCU UR18, c[0x0][0x3c4] ;  /* 0x00007880ff1277ac */ /* 0x000ee40008000800 */
[----:B------:R5:W2:Y:S01]  /*1de0*/  LDG.E.U8 R43, desc[UR28][R16.64] ;  /* 0x0000001c102b7981 */ /* 0x000aa2000c1e1100 */
[-C--:B------:R-:W-:Y:S01]  /*1df0*/  LEA.HI.X.SX32 R11, R7, R6.reuse, 0x1, P1 ;  /* 0x00000006070b7211 */ /* 0x080fe200008f0eff */
[----:B0-----:R-:W-:Y:S01]  /*1e00*/  IMAD R25, R5, 0xea, RZ ;  /* 0x000000ea05197824 */ /* 0x001fe200078e02ff */
[----:B------:R-:W-:Y:S01]  /*1e10*/  LEA.HI.X.SX32 R13, R21, R6, 0x1, P0 ;  /* 0x00000006150d7211 */ /* 0x000fe200000f0eff */
[----:B------:R-:W-:Y:S01]  /*1e20*/  IMAD R7, R5, 0x3, RZ ;  /* 0x0000000305077824 */ /* 0x000fe200078e02ff */
[----:B------:R0:W2:Y:S01]  /*1e30*/  LDG.E.U8 R42, desc[UR28][R18.64] ;  /* 0x0000001c122a7981 */ /* 0x0000a2000c1e1100 */
[-C--:B----4-:R-:W-:Y:S01]  /*1e40*/  IADD3 R14, P1, PT, R3, R4.reuse, RZ ;  /* 0x00000004030e7210 */ /* 0x090fe20007f3e0ff */
[----:B------:R-:W4:Y:S02]  /*1e50*/  LDCU UR38, c[0x0][0x3c4] ;  /* 0x00007880ff2677ac */ /* 0x000f240008000800 */
[----:B------:R1:W2:Y:S01]  /*1e60*/  LDG.E.U8 R41, desc[UR28][R8.64] ;  /* 0x0000001c08297981 */ /* 0x0002a2000c1e1100 */
[----:B-----5:R-:W-:Y:S01]  /*1e70*/  IADD3 R16, P0, PT, R23, R4, RZ ;  /* 0x0000000417107210 */ /* 0x020fe20007f1e0ff */
[----:B------:R-:W-:Y:S01]  /*1e80*/  IMAD R21, R5, 0xb, RZ ;  /* 0x0000000b05157824 */ /* 0x000fe200078e02ff */
[-C--:B------:R-:W-:Y:S01]  /*1e90*/  LEA.HI.X.SX32 R15, R3, R6.reuse, 0x1, P1 ;  /* 0x00000006030f7211 */ /* 0x080fe200008f0eff */
[----:B------:R5:W2:Y:S01]  /*1ea0*/  LDG.E.U8 R40, desc[UR28][R10.64] ;  /* 0x0000001c0a287981 */ /* 0x000aa2000c1e1100 */
[----:B------:R-:W-:Y:S01]  /*1eb0*/  LEA.HI.X.SX32 R17, R23, R6, 0x1, P0 ;  /* 0x0000000617117211 */ /* 0x000fe200000f0eff */
[----:B------:R-:W2:Y:S01]  /*1ec0*/  LDCU UR65, c[0x0][0x3c4] ;  /* 0x00007880ff4177ac */ /* 0x000ea20008000800 */
[-C--:B0-----:R-:W-:Y:S01]  /*1ed0*/  IADD3 R18, P1, PT, R25, R4.reuse, RZ ;  /* 0x0000000419127210 */ /* 0x081fe20007f3e0ff */
[----:B------:R0:W2:Y:S01]  /*1ee0*/  LDG.E.U8 R3, desc[UR28][R12.64] ;  /* 0x0000001c0c037981 */ /* 0x0000a2000c1e1100 */
[----:B-1----:R-:W-:Y:S01]  /*1ef0*/  IADD3 R8, P0, PT, R7, R4, RZ ;  /* 0x0000000407087210 */ /* 0x002fe20007f1e0ff */
[----:B------:R-:W-:Y:S01]  /*1f00*/  IMAD R23, R5, 0x13, RZ ;  /* 0x0000001305177824 */ /* 0x000fe200078e02ff */
[-C--:B------:R-:W-:Y:S01]  /*1f10*/  LEA.HI.X.SX32 R19, R25, R6.reuse, 0x1, P1 ;  /* 0x0000000619137211 */ /* 0x080fe200008f0eff */
[----:B------:R1:W2:Y:S01]  /*1f20*/  LDG.E.U8 R39, desc[UR28][R14.64] ;  /* 0x0000001c0e277981 */ /* 0x0002a2000c1e1100 */
[----:B------:R-:W-:Y:S01]  /*1f30*/  LEA.HI.X.SX32 R9, R7, R6, 0x1, P0 ;  /* 0x0000000607097211 */ /* 0x000fe200000f0eff */
[----:B------:R-:W-:Y:S01]  /*1f40*/  IMAD R7, R5, 0x1b, RZ ;  /* 0x0000001b05077824 */ /* 0x000fe200078e02ff */
[-C--:B-----5:R-:W-:Y:S01]  /*1f50*/  IADD3 R10, P1, PT, R21, R4.reuse, RZ ;  /* 0x00000004150a7210 */ /* 0x0a0fe20007f3e0ff */
[----:B------:R5:W2:Y:S01]  /*1f60*/  LDG.E.U8 R38, desc[UR28][R16.64] ;  /* 0x0000001c10267981 */ /* 0x000aa2000c1e1100 */
[----:B0-----:R-:W-:-:S02]  /*1f70*/  IADD3 R12, P0, PT, R23, R4, RZ ;  /* 0x00000004170c7210 */ /* 0x001fc40007f1e0ff */
[----:B------:R-:W-:Y:S01]  /*1f80*/  LEA.HI.X.SX32 R11, R21, R6, 0x1, P1 ;  /* 0x00000006150b7211 */ /* 0x000fe200008f0eff */
[----:B------:R-:W-:Y:S01]  /*1f90*/  IMAD R21, R5, 0x23, RZ ;  /* 0x0000002305157824 */ /* 0x000fe200078e02ff */
[----:B------:R0:W2:Y:S01]  /*1fa0*/  LDG.E.U8 R37, desc[UR28][R18.64] ;  /* 0x0000001c12257981 */ /* 0x0000a2000c1e1100 */
[----:B-1----:R-:W-:Y:S02]  /*1fb0*/  IADD3 R14, P1, PT, R7, R4, RZ ;  /* 0x00000004070e7210 */ /* 0x002fe40007f3e0ff */
[-C--:B------:R-:W-:Y:S01]  /*1fc0*/  LEA.HI.X.SX32 R13, R23, R6.reuse, 0x1, P0 ;  /* 0x00000006170d7211 */ /* 0x080fe200000f0eff */
[----:B------:R-:W-:Y:S01]  /*1fd0*/  IMAD R23, R5, 0x2b, RZ ;  /* 0x0000002b05177824 */ /* 0x000fe200078e02ff */
[----:B------:R-:W-:Y:S01]  /*1fe0*/  LEA.HI.X.SX32 R15, R7, R6, 0x1, P1 ;  /* 0x00000006070f7211 */ /* 0x000fe200008f0eff */
[----:B------:R-:W-:Y:S01]  /*1ff0*/  IMAD R7, R5, 0x33, RZ ;  /* 0x0000003305077824 */ /* 0x000fe200078e02ff */
[-C--:B-----5:R-:W-:Y:S01]  /*2000*/  IADD3 R16, P0, PT, R21, R4.reuse, RZ ;  /* 0x0000000415107210 */ /* 0x0a0fe20007f1e0ff */
[----:B------:R1:W5:Y:S01]  /*2010*/  LDG.E.U8 R36, desc[UR28][R8.64] ;  /* 0x0000001c08247981 */ /* 0x000362000c1e1100 */
[----:B0-----:R-:W-:-:S02]  /*2020*/  IADD3 R18, P1, PT, R23, R4, RZ ;  /* 0x0000000417127210 */ /* 0x001fc40007f3e0ff */
[----:B------:R-:W-:Y:S01]  /*2030*/  LEA.HI.X.SX32 R17, R21, R6, 0x1, P0 ;  /* 0x0000000615117211 */ /* 0x000fe200000f0eff */
[----:B------:R-:W-:Y:S01]  /*2040*/  IMAD R21, R5, 0x3b, RZ ;  /* 0x0000003b05157824 */ /* 0x000fe200078e02ff */
[----:B------:R0:W2:Y:S01]  /*2050*/  LDG.E.U8 R35, desc[UR28][R10.64] ;  /* 0x0000001c0a237981 */ /* 0x0000a2000c1e1100 */
[----:B-1----:R-:W-:-:S03]  /*2060*/  IADD3 R8, P0, PT, R7, R4, RZ ;  /* 0x0000000407087210 */ /* 0x002fc60007f1e0ff */
[----:B------:R1:W2:Y:S01]  /*2070*/  LDG.E.U8 R34, desc[UR28][R12.64] ;  /* 0x0000001c0c227981 */ /* 0x0002a2000c1e1100 */
[-C--:B------:R-:W-:Y:S01]  /*2080*/  LEA.HI.X.SX32 R19, R23, R6.reuse, 0x1, P1 ;  /* 0x0000000617137211 */ /* 0x080fe200008f0eff */
[----:B------:R-:W-:Y:S01]  /*2090*/  IMAD R23, R5, 0x43, RZ ;  /* 0x0000004305177824 */ /* 0x000fe200078e02ff */
[----:B------:R-:W-:Y:S01]  /*20a0*/  LEA.HI.X.SX32 R9, R7, R6, 0x1, P0 ;  /* 0x0000000607097211 */ /* 0x000fe200000f0eff */
[----:B------:R-:W-:Y:S01]  /*20b0*/  IMAD R7, R5, 0x4b, RZ ;  /* 0x0000004b05077824 */ /* 0x000fe200078e02ff */
[C---:B0-----:R-:W-:Y:S01]  /*20c0*/  IADD3 R10, P1, PT, R21.reuse, R4, RZ ;  /* 0x00000004150a7210 */ /* 0x041fe20007f3e0ff */
[----:B------:R0:W2:Y:S03]  /*20d0*/  LDG.E.U8 R33, desc[UR28][R14.64] ;  /* 0x0000001c0e217981 */ /* 0x0000a6000c1e1100 */
[----:B------:R-:W-:Y:S01]  /*20e0*/  LEA.HI.X.SX32 R11, R21, R6, 0x1, P1 ;  /* 0x00000006150b7211 */ /* 0x000fe200008f0eff */
[----:B------:R-:W-:Y:S01]  /*20f0*/  IMAD R21, R5, 0x53, RZ ;  /* 0x0000005305157824 */ /* 0x000fe200078e02ff */
[-C--:B-1----:R-:W-:Y:S01]  /*2100*/  IADD3 R12, P0, PT, R23, R4.reuse, RZ ;  /* 0x00000004170c7210 */ /* 0x082fe20007f1e0ff */
[----:B------:R1:W2:Y:S01]  /*2110*/  LDG.E.U8 R32, desc[UR28][R16.64] ;  /* 0x0000001c10207981 */ /* 0x0002a2000c1e1100 */
[----:B0-----:R-:W-:-:S03]  /*2120*/  IADD3 R14, P1, PT, R7, R4, RZ ;  /* 0x00000004070e7210 */ /* 0x001fc60007f3e0ff */
[----:B------:R0:W2:Y:S01]  /*2130*/  LDG.E.U8 R31, desc[UR28][R18.64] ;  /* 0x0000001c121f7981 */ /* 0x0000a2000c1e1100 */
[-C--:B------:R-:W-:Y:S01]  /*2140*/  LEA.HI.X.SX32 R13, R23, R6.reuse, 0x1, P0 ;  /* 0x00000006170d7211 */ /* 0x080fe200000f0eff */
[----:B------:R-:W-:Y:S01]  /*2150*/  IMAD R23, R5, 0x5b, RZ ;  /* 0x0000005b05177824 */ /* 0x000fe200078e02ff */
[----:B------:R-:W-:Y:S01]  /*2160*/  LEA.HI.X.SX32 R15, R7, R6, 0x1, P1 ;  /* 0x00000006070f7211 */ /* 0x000fe200008f0eff */
[----:B------:R-:W-:Y:S01]  /*2170*/  IMAD R7, R5, 0x63, RZ ;  /* 0x0000006305077824 */ /* 0x000fe200078e02ff */
[C---:B-1----:R-:W-:Y:S01]  /*2180*/  IADD3 R16, P0, PT, R21.reuse, R4, RZ ;  /* 0x0000000415107210 */ /* 0x042fe20007f1e0ff */
[----:B------:R1:W2:Y:S03]  /*2190*/  LDG.E.U8 R30, desc[UR28][R8.64] ;  /* 0x0000001c081e7981 */ /* 0x0002a6000c1e1100 */
[----:B------:R-:W-:Y:S01]  /*21a0*/  LEA.HI.X.SX32 R17, R21, R6, 0x1, P0 ;  /* 0x0000000615117211 */ /* 0x000fe200000f0eff */
[----:B------:R-:W-:Y:S01]  /*21b0*/  IMAD R21, R5, 0x6b, RZ ;  /* 0x0000006b05157824 */ /* 0x000fe200078e02ff */
[-C--:B0-----:R-:W-:Y:S01]  /*21c0*/  IADD3 R18, P1, PT, R23, R4.reuse, RZ ;  /* 0x0000000417127210 */ /* 0x081fe20007f3e0ff */
        /* <DEDUP_REMOVED lines=15> */
[-C--:B------:R-:W-:Y:S02]  /*22c0*/  LEA.HI.X.SX32 R13, R23, R6.reuse, 0x1, P0 ;  /* 0x00000006170d7211 */ /* 0x080fe400000f0eff */
[----:B------:R-:W-:Y:S01]  /*22d0*/  LEA.HI.X.SX32 R15, R7, R6, 0x1, P1 ;  /* 0x00000006070f7211 */ /* 0x000fe200008f0eff */
[----:B------:R-:W-:Y:S01]  /*22e0*/  IMAD R7, R5, 0x93, RZ ;  /* 0x0000009305077824 */ /* 0x000fe200078e02ff */
[-C--:B-1----:R-:W-:Y:S01]  /*22f0*/  IADD3 R16, P0, PT, R21, R4.reuse, RZ ;  /* 0x0000000415107210 */ /* 0x082fe20007f1e0ff */
[----:B------:R1:W2:Y:S01]  /*2300*/  LDG.E.U8 R23, desc[UR28][R10.64] ;  /* 0x0000001c0a177981 */ /* 0x0002a2000c1e1100 */
[----:B------:R-:W-:Y:S02]  /*2310*/  IADD3 R124, P1, PT, R123, R4, RZ ;  /* 0x000000047b7c7210 */ /* 0x000fe40007f3e0ff */
[----:B------:R-:W-:Y:S01]  /*2320*/  LEA.HI.X.SX32 R17, R21, R6, 0x1, P0 ;  /* 0x0000000615117211 */ /* 0x000fe200000f0eff */
[----:B0-----:R-:W-:Y:S01]  /*2330*/  IMAD R9, R5, 0x9b, RZ ;  /* 0x0000009b05097824 */ /* 0x001fe200078e02ff */
[----:B------:R-:W-:Y:S01]  /*2340*/  IADD3 R126, P0, PT, R7, R4, RZ ;  /* 0x00000004077e7210 */ /* 0x000fe20007f1e0ff */
        /* <DEDUP_REMOVED lines=8> */
[----:B------:R-:W2:Y:S01]  /*23d0*/  LDG.E.U8 R25, desc[UR28][R18.64] ;  /* 0x0000001c12197981 */ /* 0x000ea2000c1e1100 */
[----:B0-----:R-:W-:-:S02]  /*23e0*/  IADD3 R12, P0, PT, R123, R4, RZ ;  /* 0x000000047b0c7210 */ /* 0x001fc40007f1e0ff */
[----:B------:R-:W-:Y:S01]  /*23f0*/  IADD3 R8, P1, PT, R7, R4, RZ ;  /* 0x0000000407087210 */ /* 0x000fe20007f3e0ff */
[----:B------:R0:W2:Y:S01]  /*2400*/  LDG.E.U8 R130, desc[UR28][R130.64] ;  /* 0x0000001c82827981 */ /* 0x0000a2000c1e1100 */
[----:B-1----:R-:W-:Y:S01]  /*2410*/  IMAD R15, R5, 0xb3, RZ ;  /* 0x000000b3050f7824 */ /* 0x002fe200078e02ff */
[-C--:B------:R-:W-:Y:S02]  /*2420*/  LEA.HI.X.SX32 R13, R123, R6.reuse, 0x1, P0 ;  /* 0x000000067b0d7211 */ /* 0x080fe400000f0eff */
[----:B------:R-:W2:Y:S01]  /*2430*/  LDG.E.U8 R20, desc[UR28][R16.64] ;  /* 0x0000001c10147981 */ /* 0x000ea2000c1e1100 */
[----:B------:R-:W-:Y:S01]  /*2440*/  LEA.HI.X.SX32 R9, R7, R6, 0x1, P1 ;  /* 0x0000000607097211 */ /* 0x000fe200008f0eff */
[----:B------:R-:W-:Y:S01]  /*2450*/  IMAD R7, R5, 0xc3, RZ ;  /* 0x000000c305077824 */ /* 0x000fe200078e02ff */
[----:B------:R-:W-:Y:S01]  /*2460*/  IADD3 R122, P0, PT, R15, R4, RZ ;  /* 0x000000040f7a7210 */ /* 0x000fe20007f1e0ff */
[----:B------:R1:W2:Y:S01]  /*2470*/  LDG.E.U8 R19, desc[UR28][R124.64] ;  /* 0x0000001c7c137981 */ /* 0x0002a2000c1e1100 */
[----:B0-----:R-:W-:-:S02]  /*2480*/  IMAD R131, R5, 0xcb, RZ ;  /* 0x000000cb05837824 */ /* 0x001fc400078e02ff */
[----:B------:R-:W-:Y:S01]  /*2490*/  LEA.HI.X.SX32 R123, R15, R6, 0x1, P0 ;  /* 0x000000060f7b7211 */ /* 0x000fe200000f0eff */
[----:B------:R0:W2:Y:S04]  /*24a0*/  LDG.E.U8 R18, desc[UR28][R126.64] ;  /* 0x0000001c7e127981 */ /* 0x0000a8000c1e1100 */
[----:B------:R3:W2:Y:S01]  /*24b0*/  LDG.E.U8 R17, desc[UR28][R10.64] ;  /* 0x0000001c0a117981 */ /* 0x0006a2000c1e1100 */
[----:B-1----:R-:W-:-:S03]  /*24c0*/  IADD3 R124, P1, PT, R129, R4, RZ ;  /* 0x00000004817c7210 */ /* 0x002fc60007f3e0ff */
[----:B------:R1:W2:Y:S01]  /*24d0*/  LDG.E.U8 R15, desc[UR28][R8.64] ;  /* 0x0000001c080f7981 */ /* 0x0002a2000c1e1100 */
[----:B0-----:R-:W-:Y:S02]  /*24e0*/  IADD3 R126, P0, PT, R7, R4, RZ ;  /* 0x00000004077e7210 */ /* 0x001fe40007f1e0ff */
[-C--:B------:R-:W-:Y:S01]  /*24f0*/  LEA.HI.X.SX32 R125, R129, R6.reuse, 0x1, P1 ;  /* 0x00000006817d7211 */ /* 0x080fe200008f0eff */
[----:B------:R-:W-:Y:S01]  /*2500*/  IMAD R129, R5, 0xd3, RZ ;  /* 0x000000d305817824 */ /* 0x000fe200078e02ff */
[----:B------:R-:W-:Y:S01]  /*2510*/  LEA.HI.X.SX32 R127, R7, R6, 0x1, P0 ;  /* 0x00000006077f7211 */ /* 0x000fe200000f0eff */
[----:B------:R-:W-:Y:S01]  /*2520*/  IMAD R7, R5, 0xdb, RZ ;  /* 0x000000db05077824 */ /* 0x000fe200078e02ff */
[-C--:B---3--:R-:W-:Y:S01]  /*2530*/  IADD3 R10, P1, PT, R131, R4.reuse, RZ ;  /* 0x00000004830a7210 */ /* 0x088fe20007f3e0ff */
[----:B------:R0:W3:Y:S01]  /*2540*/  LDG.E.U8 R14, desc[UR28][R122.64] ;  /* 0x0000001c7a0e7981 */ /* 0x0000e2000c1e1100 */
[----:B------:R-:W-:Y:S01]  /*2550*/  IADD3 R168, P0, PT, R129, R4, RZ ;  /* 0x0000000481a87210 */ /* 0x000fe20007f1e0ff */
[----:B-1----:R-:W-:Y:S01]  /*2560*/  IMAD R9, R5, 0xe3, RZ ;  /* 0x000000e305097824 */ /* 0x002fe200078e02ff */
[----:B------:R-:W-:Y:S01]  /*2570*/  LEA.HI.X.SX32 R11, R131, R6, 0x1, P1 ;  /* 0x00000006830b7211 */ /* 0x000fe200008f0eff */
[----:B------:R-:W2:Y:S01]  /*2580*/  LDG.E.U8 R16, desc[UR28][R12.64] ;  /* 0x0000001c0c107981 */ /* 0x000ea2000c1e1100 */
[----:B------:R-:W-:-:S02]  /*2590*/  IADD3 R166, P1, PT, R7, R4, RZ ;  /* 0x0000000407a67210 */ /* 0x000fc40007f3e0ff */
[-C--:B------:R-:W-:Y:S01]  /*25a0*/  LEA.HI.X.SX32 R169, R129, R6.reuse, 0x1, P0 ;  /* 0x0000000681a97211 */ /* 0x080fe200000f0eff */
[----:B------:R-:W-:Y:S01]  /*25b0*/  IMAD R129, R5, 0xeb, RZ ;  /* 0x000000eb05817824 */ /* 0x000fe200078e02ff */
[----:B------:R-:W-:Y:S01]  /*25c0*/  LEA.HI.X.SX32 R167, R7, R6, 0x1, P1 ;  /* 0x0000000607a77211 */ /* 0x000fe200008f0eff */
[----:B------:R-:W-:Y:S01]  /*25d0*/  IMAD.SHL.U32 R7, R5, 0x4, RZ ;  /* 0x0000000405077824 */ /* 0x000fe200078e00ff */
[-C--:B0-----:R-:W-:Y:S01]  /*25e0*/  IADD3 R122, P0, PT, R9, R4.reuse, RZ ;  /* 0x00000004097a7210 */ /* 0x081fe20007f1e0ff */
[----:B------:R-:W2:Y:S01]  /*25f0*/  LDG.E.U8 R11, desc[UR28][R10.64] ;  /* 0x0000001c0a0b7981 */ /* 0x000ea2000c1e1100 */
[----:B------:R-:W-:Y:S02]  /*2600*/  IADD3 R8, P1, PT, R129, R4, RZ ;  /* 0x0000000481087210 */ /* 0x000fe40007f3e0ff */
[----:B------:R-:W-:Y:S01]  /*2610*/  LEA.HI.X.SX32 R123, R9, R6, 0x1, P0 ;  /* 0x00000006097b7211 */ /* 0x000fe200000f0eff */
[----:B------:R0:W2:Y:S01]  /*2620*/  LDG.E.U8 R13, desc[UR28][R124.64] ;  /* 0x0000001c7c0d7981 */ /* 0x0000a2000c1e1100 */
[----:B------:R-:W-:-:S02]  /*2630*/  IADD3 R164, P0, PT, R7, R4, RZ ;  /* 0x0000000407a47210 */ /* 0x000fc40007f1e0ff */
[-C--:B------:R-:W-:Y:S01]  /*2640*/  LEA.HI.X.SX32 R9, R129, R6.reuse, 0x1, P1 ;  /* 0x0000000681097211 */ /* 0x080fe200008f0eff */
[----:B------:R1:W2:Y:S01]  /*2650*/  LDG.E.U8 R12, desc[UR28][R126.64] ;  /* 0x0000001c7e0c7981 */ /* 0x0002a2000c1e1100 */
[----:B------:R-:W-:-:S03]  /*2660*/  LEA.HI.X.SX32 R165, R7, R6, 0x1, P0 ;  /* 0x0000000607a57211 */ /* 0x000fc600000f0eff */
[----:B------:R4:W2:Y:S01]  /*2670*/  LDG.E.U8 R10, desc[UR28][R122.64] ;  /* 0x0000001c7a0a7981 */ /* 0x0008a2000c1e1100 */
[C---:B0-----:R-:W-:Y:S02]  /*2680*/  IMAD R125, R5.reuse, 0xc, RZ ;  /* 0x0000000c057d7824 */ /* 0x041fe400078e02ff */
[C---:B------:R-:W-:Y:S01]  /*2690*/  IMAD R7, R5.reuse, 0x1c, RZ ;  /* 0x0000001c05077824 */ /* 0x040fe200078e02ff */
[----:B------:R0:W2:Y:S01]  /*26a0*/  LDG.E.U8 R132, desc[UR28][R132.64] ;  /* 0x0000001c84847981 */ /* 0x0000a2000c1e1100 */
[----:B-1----:R-:W-:Y:S01]  /*26b0*/  IMAD R127, R5, 0x14, RZ ;  /* 0x00000014057f7824 */ /* 0x002fe200078e02ff */
[----:B------:R-:W-:Y:S01]  /*26c0*/  IADD3 R162, P1, PT, R125, R4, RZ ;  /* 0x000000047da27210 */ /* 0x000fe20007f3e0ff */
[----:B------:R-:W-:Y:S01]  /*26d0*/  IMAD R129, R5, 0x74, RZ ;  /* 0x0000007405817824 */ /* 0x000fe200078e02ff */
[----:B------:R-:W2:Y:S02]  /*26e0*/  LDG.E.U8 R9, desc[UR28][R8.64] ;  /* 0x0000001c08097981 */ /* 0x000ea4000c1e1100 */
[----:B------:R-:W-:Y:S01]  /*26f0*/  LEA.HI.X.SX32 R163, R125, R6, 0x1, P1 ;  /* 0x000000067da37211 */ /* 0x000fe200008f0eff */
[----:B------:R-:W-:Y:S01]  /*2700*/  IMAD R125, R5, 0x24, RZ ;  /* 0x00000024057d7824 */ /* 0x000fe200078e02ff */
[-C--:B------:R-:W-:Y:S01]  /*2710*/  IADD3 R160, P0, PT, R127, R4.reuse, RZ ;  /* 0x000000047fa07210 */ /* 0x080fe20007f1e0ff */
[----:B----4-:R-:W-:Y:S01]  /*2720*/  IMAD R123, R5, 0x2c, RZ ;  /* 0x0000002c057b7824 */ /* 0x010fe200078e02ff */
[----:B------:R-:W-:Y:S01]  /*2730*/  IADD3 R158, P1, PT, R7, R4, RZ ;  /* 0x00000004079e7210 */ /* 0x000fe20007f3e0ff */
[----:B------:R-:W-:Y:S01]  /*2740*/  IMAD R131, R5, 0x84, RZ ;  /* 0x0000008405837824 */ /* 0x000fe200078e02ff */
[-C--:B------:R-:W-:Y:S01]  /*2750*/  LEA.HI.X.SX32 R161, R127, R6.reuse, 0x1, P0 ;  /* 0x000000067fa17211 */ /* 0x080fe200000f0eff */
[----:B0-----:R-:W-:Y:S01]  /*2760*/  IMAD R133, R5, 0x94, RZ ;  /* 0x0000009405857824 */ /* 0x001fe200078e02ff */
[----:B------:R-:W-:Y:S01]  /*2770*/  LEA.HI.X.SX32 R159, R7, R6, 0x1, P1 ;  /* 0x00000006079f7211 */ /* 0x000fe200008f0eff */
[----:B------:R-:W-:Y:S01]  /*2780*/  IMAD R7, R5, 0x34, RZ ;  /* 0x0000003405077824 */ /* 0x000fe200078e02ff */
[-C--:B------:R-:W-:Y:S01]  /*2790*/  IADD3 R156, P0, PT, R125, R4.reuse, RZ ;  /* 0x000000047d9c7210 */ /* 0x080fe20007f1e0ff */
[----:B------:R-:W-:Y:S01]  /*27a0*/  IMAD R127, R5, 0x6c, RZ ;  /* 0x0000006c057f7824 */ /* 0x000fe200078e02ff */
[----:B------:R-:W-:Y:S01]  /*27b0*/  IADD3 R154, P1, PT, R123, R4, RZ ;  /* 0x000000047b9a7210 */ /* 0x000fe20007f3e0ff */
[----:B------:R-:W4:Y:S01]  /*27c0*/  LDG.E.U8 R158, desc[UR28][R158.64] ;  /* 0x0000001c9e9e7981 */ /* 0x000f22000c1e1100 */
[----:B------:R-:W-:Y:S01]  /*27d0*/  LEA.HI.X.SX32 R157, R125, R6, 0x1, P0 ;  /* 0x000000067d9d7211 */ /* 0x000fe200000f0eff */
[----:B------:R-:W-:Y:S01]  /*27e0*/  IMAD R125, R5, 0x3c, RZ ;  /* 0x0000003c057d7824 */ /* 0x000fe200078e02ff */
[----:B------:R-:W-:Y:S01]  /*27f0*/  IADD3 R152, P0, PT, R7, R4, RZ ;  /* 0x0000000407987210 */ /* 0x000fe20007f1e0ff */
[----:B------:R-:W2:Y:S01]  /*2800*/  LDG.E.U8 R164, desc[UR28][R164.64] ;  /* 0x0000001ca4a47981 */ /* 0x000ea2000c1e1100 */
[-C--:B------:R-:W-:Y:S01]  /*2810*/  LEA.HI.X.SX32 R155, R123, R6.reuse, 0x1, P1 ;  /* 0x000000067b9b7211 */ /* 0x080fe200008f0eff */
[----:B------:R-:W-:Y:S01]  /*2820*/  IMAD R123, R5, 0x44, RZ ;  /* 0x00000044057b7824 */ /* 0x000fe200078e02ff */
[----:B------:R-:W-:Y:S01]  /*2830*/  LEA.HI.X.SX32 R153, R7, R6, 0x1, P0 ;  /* 0x0000000607997211 */ /* 0x000fe200000f0eff */
[----:B------:R-:W-:Y:S01]  /*2840*/  IMAD R7, R5, 0x4c, RZ ;  /* 0x0000004c05077824 */ /* 0x000fe200078e02ff */
[-C--:B------:R-:W-:Y:S01]  /*2850*/  IADD3 R150, P1, PT, R125, R4.reuse, RZ ;  /* 0x000000047d967210 */ /* 0x080fe20007f3e0ff */
[----:B------:R-:W2:Y:S01]  /*2860*/  LDG.E.U8 R154, desc[UR28][R154.64] ;  /* 0x0000001c9a9a7981 */ /* 0x000ea2000c1e1100 */
[----:B------:R-:W-:-:S02]  /*2870*/  IADD3 R148, P0, PT, R123, R4, RZ ;  /* 0x000000047b947210 */ /* 0x000fc40007f1e0ff */
        /* <DEDUP_REMOVED lines=12> */
[----:B------:R-:W2:Y:S01]  /*2940*/  LDG.E.U8 R146, desc[UR28][R146.64] ;  /* 0x0000001c92927981 */ /* 0x000ea2000c1e1100 */
[----:B------:R-:W-:Y:S02]  /*2950*/  IADD3 R138, P0, PT, R7, R4, RZ ;  /* 0x00000004078a7210 */ /* 0x000fe40007f1e0ff */
[----:B------:R-:W-:Y:S01]  /*2960*/  LEA.HI.X.SX32 R123, R123, R6, 0x1, P1 ;  /* 0x000000067b7b7211 */ /* 0x000fe200008f0eff */
[----:B------:R0:W2:Y:S01]  /*2970*/  LDG.E.U8 R143, desc[UR28][R124.64] ;  /* 0x0000001c7c8f7981 */ /* 0x0000a2000c1e1100 */
[----:B------:R-:W-:Y:S02]  /*2980*/  IADD3 R126, P1, PT, R127, R4, RZ ;  /* 0x000000047f7e7210 */ /* 0x000fe40007f3e0ff */
[-C--:B------:R-:W-:Y:S01]  /*2990*/  LEA.HI.X.SX32 R139, R7, R6.reuse, 0x1, P0 ;  /* 0x00000006078b7211 */ /* 0x080fe200000f0eff */
[----:B------:R1:W2:Y:S01]  /*29a0*/  LDG.E.U8 R141, desc[UR28][R122.64] ;  /* 0x0000001c7a8d7981 */ /* 0x0002a2000c1e1100 */
[----:B------:R-:W-:Y:S01]  /*29b0*/  IMAD R7, R5, 0x7c, RZ ;  /* 0x0000007c05077824 */ /* 0x000fe200078e02ff */
[----:B------:R-:W-:-:S02]  /*29c0*/  LEA.HI.X.SX32 R127, R127, R6, 0x1, P1 ;  /* 0x000000067f7f7211 */ /* 0x000fc400008f0eff */
[----:B------:R-:W2:Y:S02]  /*29d0*/  LDG.E.U8 R138, desc[UR28][R138.64] ;  /* 0x0000001c8a8a7981 */ /* 0x000ea4000c1e1100 */
[-C--:B0-----:R-:W-:Y:S02]  /*29e0*/  IADD3 R124, P1, PT, R7, R4.reuse, RZ ;  /* 0x00000004077c7210 */ /* 0x081fe40007f3e0ff */
[----:B------:R0:W2:Y:S01]  /*29f0*/  LDG.E.U8 R135, desc[UR28][R126.64] ;  /* 0x0000001c7e877981 */ /* 0x0000a2000c1e1100 */
[----:B-1----:R-:W-:Y:S01]  /*2a00*/  IADD3 R122, P0, PT, R129, R4, RZ ;  /* 0x00000004817a7210 */ /* 0x002fe20007f1e0ff */
[----:B------:R-:W-:Y:S02]  /*2a10*/  IMAD R155, R5, 0xd, RZ ;  /* 0x0000000d059b7824 */ /* 0x000fe400078e02ff */
[----:B------:R-:W2:Y:S01]  /*2a20*/  LDG.E.U8 R150, desc[UR28][R150.64] ;  /* 0x0000001c96967981 */ /* 0x000ea2000c1e1100 */
[----:B------:R-:W-:Y:S01]  /*2a30*/  LEA.HI.X.SX32 R123, R129, R6, 0x1, P0 ;  /* 0x00000006817b7211 */ /* 0x000fe200000f0eff */
[----:B------:R-:W-:-:S02]  /*2a40*/  IMAD R129, R5, 0x8c, RZ ;  /* 0x0000008c05817824 */ /* 0x000fc400078e02ff */
[----:B------:R-:W2:Y:S01]  /*2a50*/  LDG.E.U8 R152, desc[UR28][R152.64] ;  /* 0x0000001c98987981 */ /* 0x000ea2000c1e1100 */
[----:B0-----:R-:W-:Y:S02]  /*2a60*/  IADD3 R126, P0, PT, R131, R4, RZ ;  /* 0x00000004837e7210 */ /* 0x001fe40007f1e0ff */
[-C--:B------:R-:W-:Y:S01]  /*2a70*/  LEA.HI.X.SX32 R125, R7, R6.reuse, 0x1, P1 ;  /* 0x00000006077d7211 */ /* 0x080fe200008f0eff */
[----:B------:R0:W2:Y:S01]  /*2a80*/  LDG.E.U8 R8, desc[UR28][R122.64] ;  /* 0x0000001c7a087981 */ /* 0x0000a2000c1e1100 */
[----:B------:R-:W-:-:S03]  /*2a90*/  LEA.HI.X.SX32 R127, R131, R6, 0x1, P0 ;  /* 0x00000006837f7211 */ /* 0x000fc600000f0eff */
[----:B------:R1:W2:Y:S04]  /*2aa0*/  LDG.E.U8 R7, desc[UR28][R124.64] ;  /* 0x0000001c7c077981 */ /* 0x0002a8000c1e1100 */
[----:B------:R1:W2:Y:S01]  /*2ab0*/  LDG.E.U8 R131, desc[UR28][R126.64] ;  /* 0x0000001c7e837981 */ /* 0x0002a2000c1e1100 */
[----:B0-----:R-:W-:-:S03]  /*2ac0*/  IADD3 R122, P1, PT, R129, R4, RZ ;  /* 0x00000004817a7210 */ /* 0x001fc60007f3e0ff */
[----:B------:R-:W2:Y:S01]  /*2ad0*/  LDG.E.U8 R160, desc[UR28][R160.64] ;  /* 0x0000001ca0a07981 */ /* 0x000ea2000c1e1100 */
[----:B-1----:R-:W-:Y:S02]  /*2ae0*/  IADD3 R124, P0, PT, R133, R4, RZ ;  /* 0x00000004857c7210 */ /* 0x002fe40007f1e0ff */
[----:B------:R-:W-:Y:S01]  /*2af0*/  LEA.HI.X.SX32 R123, R129, R6, 0x1, P1 ;  /* 0x00000006817b7211 */ /* 0x000fe200008f0eff */
[----:B------:R-:W-:Y:S01]  /*2b00*/  IMAD R129, R5, 0xa4, RZ ;  /* 0x000000a405817824 */ /* 0x000fe200078e02ff */
[----:B------:R-:W-:Y:S01]  /*2b10*/  IADD3 R126, P1, PT, R137, R4, RZ ;  /* 0x00000004897e7210 */ /* 0x000fe20007f3e0ff */
[----:B------:R-:W-:Y:S01]  /*2b20*/  IMAD R139, R5, 0xac, RZ ;  /* 0x000000ac058b7824 */ /* 0x000fe200078e02ff */
[-C--:B------:R-:W-:Y:S01]  /*2b30*/  LEA.HI.X.SX32 R125, R133, R6.reuse, 0x1, P0 ;  /* 0x00000006857d7211 */ /* 0x080fe200000f0eff */
[----:B------:R-:W2:Y:S01]  /*2b40*/  LDG.E.U8 R166, desc[UR28][R166.64] ;  /* 0x0000001ca6a67981 */ /* 0x000ea2000c1e1100 */
[----:B------:R-:W-:-:S03]  /*2b50*/  LEA.HI.X.SX32 R127, R137, R6, 0x1, P1 ;  /* 0x00000006897f7211 */ /* 0x000fc600008f0eff */
[----:B------:R0:W2:Y:S04]  /*2b60*/  LDG.E.U8 R133, desc[UR28][R122.64] ;  /* 0x0000001c7a857981 */ /* 0x0000a8000c1e1100 */
        /* <DEDUP_REMOVED lines=10> */
[----:B------:R0:W2:Y:S01]  /*2c10*/  LDG.E.U8 R137, desc[UR28][R122.64] ;  /* 0x0000001c7a897981 */ /* 0x0000a2000c1e1100 */
[----:B------:R-:W-:Y:S01]  /*2c20*/  LEA.HI.X.SX32 R127, R145, R6, 0x1, P0 ;  /* 0x00000006917f7211 */ /* 0x000fe200000f0eff */
[----:B------:R-:W-:-:S02]  /*2c30*/  IMAD R145, R5, 0xcc, RZ ;  /* 0x000000cc05917824 */ /* 0x000fc400078e02ff */
[----:B------:R1:W2:Y:S04]  /*2c40*/  LDG.E.U8 R139, desc[UR28][R124.64] ;  /* 0x0000001c7c8b7981 */ /* 0x0002a8000c1e1100 */
[----:B------:R1:W2:Y:S01]  /*2c50*/  LDG.E.U8 R140, desc[UR28][R126.64] ;  /* 0x0000001c7e8c7981 */ /* 0x0002a2000c1e1100 */
[----:B0-----:R-:W-:-:S03]  /*2c60*/  IADD3 R122, P1, PT, R129, R4, RZ ;  /* 0x00000004817a7210 */ /* 0x001fc60007f3e0ff */
[----:B------:R-:W2:Y:S01]  /*2c70*/  LDG.E.U8 R162, desc[UR28][R162.64] ;  /* 0x0000001ca2a27981 */ /* 0x000ea2000c1e1100 */
[----:B-1----:R-:W-:Y:S02]  /*2c80*/  IADD3 R124, P0, PT, R147, R4, RZ ;  /* 0x00000004937c7210 */ /* 0x002fe40007f1e0ff */
[----:B------:R-:W-:Y:S01]  /*2c90*/  LEA.HI.X.SX32 R123, R129, R6, 0x1, P1 ;  /* 0x00000006817b7211 */ /* 0x000fe200008f0eff */
[----:B------:R-:W-:Y:S01]  /*2ca0*/  IMAD R129, R5, 0xd4, RZ ;  /* 0x000000d405817824 */ /* 0x000fe200078e02ff */
[----:B------:R-:W-:Y:S02]  /*2cb0*/  IADD3 R126, P1, PT, R145, R4, RZ ;  /* 0x00000004917e7210 */ /* 0x000fe40007f3e0ff */
[-C--:B------:R-:W-:Y:S01]  /*2cc0*/  LEA.HI.X.SX32 R125, R147, R6.reuse, 0x1, P0 ;  /* 0x00000006937d7211 */ /* 0x080fe200000f0eff */
[----:B------:R0:W2:Y:S01]  /*2cd0*/  LDG.E.U8 R142, desc[UR28][R122.64] ;  /* 0x0000001c7a8e7981 */ /* 0x0000a2000c1e1100 */
[----:B------:R-:W-:Y:S01]  /*2ce0*/  IMAD R147, R5, 0xdc, RZ ;  /* 0x000000dc05937824 */ /* 0x000fe200078e02ff */
[----:B------:R-:W-:Y:S01]  /*2cf0*/  LEA.HI.X.SX32 R127, R145, R6, 0x1, P1 ;  /* 0x00000006917f7211 */ /* 0x000fe200008f0eff */
[----:B------:R-:W-:Y:S01]  /*2d00*/  IMAD R149, R5, 0xe4, RZ ;  /* 0x000000e405957824 */ /* 0x000fe200078e02ff */
[----:B------:R1:W2:Y:S04]  /*2d10*/  LDG.E.U8 R144, desc[UR28][R124.64] ;  /* 0x0000001c7c907981 */ /* 0x0002a8000c1e1100 */
[----:B------:R5:W3:Y:S01]  /*2d20*/  LDG.E.U8 R145, desc[UR28][R126.64] ;  /* 0x0000001c7e917981 */ /* 0x000ae2000c1e1100 */
[----:B0-----:R-:W-:-:S02]  /*2d30*/  IADD3 R122, P0, PT, R129, R4, RZ ;  /* 0x00000004817a7210 */ /* 0x001fc40007f1e0ff */
[----:B-1----:R-:W-:Y:S02]  /*2d40*/  IADD3 R124, P1, PT, R147, R4, RZ ;  /* 0x00000004937c7210 */ /* 0x002fe40007f3e0ff */
[----:B------:R-:W-:Y:S01]  /*2d50*/  LEA.HI.X.SX32 R123, R129, R6, 0x1, P0 ;  /* 0x00000006817b7211 */ /* 0x000fe200000f0eff */
[----:B------:R-:W-:Y:S01]  /*2d60*/  IMAD R129, R5, 0x5, RZ ;  /* 0x0000000505817824 */ /* 0x000fe200078e02ff */
[----:B-----5:R-:W-:Y:S02]  /*2d70*/  IADD3 R126, P2, PT, R149, R4, RZ ;  /* 0x00000004957e7210 */ /* 0x020fe40007f5e0ff */
[-C--:B------:R-:W-:Y:S02]  /*2d80*/  LEA.HI.X.SX32 R125, R147, R6.reuse, 0x1, P1 ;  /* 0x00000006937d7211 */ /* 0x080fe400008f0eff */
[----:B------:R0:W5:Y:S01]  /*2d90*/  LDG.E.U8 R147, desc[UR28][R122.64] ;  /* 0x0000001c7a937981 */ /* 0x000162000c1e1100 */
[----:B------:R-:W-:Y:S01]  /*2da0*/  LEA.HI.X.SX32 R127, R149, R6, 0x1, P2 ;  /* 0x00000006957f7211 */ /* 0x000fe200010f0eff */
[----:B------:R-:W-:-:S02]  /*2db0*/  IMAD R157, R5, 0x1d, RZ ;  /* 0x0000001d059d7824 */ /* 0x000fc400078e02ff */
[----:B------:R-:W3:Y:S04]  /*2dc0*/  LDG.E.U8 R149, desc[UR28][R124.64] ;  /* 0x0000001c7c957981 */ /* 0x000ee8000c1e1100 */
[----:B------:R1:W3:Y:S01]  /*2dd0*/  LDG.E.U8 R151, desc[UR28][R126.64] ;  /* 0x0000001c7e977981 */ /* 0x0002e2000c1e1100 */
[----:B0-----:R-:W-:-:S04]  /*2de0*/  IADD3 R122, P0, PT, R129, R4, RZ ;  /* 0x00000004817a7210 */ /* 0x001fc80007f1e0ff */
[----:B------:R-:W-:Y:S01]  /*2df0*/  LEA.HI.X.SX32 R123, R129, R6, 0x1, P0 ;  /* 0x00000006817b7211 */ /* 0x000fe200000f0eff */
[----:B------:R-:W-:Y:S01]  /*2e00*/  IMAD R129, R5, 0x15, RZ ;  /* 0x0000001505817824 */ /* 0x000fe200078e02ff */
[----:B-1----:R-:W-:-:S03]  /*2e10*/  IADD3 R126, P0, PT, R155, R4, RZ ;  /* 0x000000049b7e7210 */ /* 0x002fc60007f1e0ff */
[----:B------:R0:W3:Y:S01]  /*2e20*/  LDG.E.U8 R153, desc[UR28][R122.64] ;  /* 0x0000001c7a997981 */ /* 0x0000e2000c1e1100 */
[----:B------:R-:W-:Y:S01]  /*2e30*/  IMAD R159, R5, 0x25, RZ ;  /* 0x00000025059f7824 */ /* 0x000fe200078e02ff */
[----:B------:R-:W-:Y:S02]  /*2e40*/  LEA.HI.X.SX32 R127, R155, R6, 0x1, P0 ;  /* 0x000000069b7f7211 */ /* 0x000fe400000f0eff */
[-C--:B------:R-:W-:Y:S01]  /*2e50*/  IADD3 R124, P0, PT, R157, R4.reuse, RZ ;  /* 0x000000049d7c7210 */ /* 0x080fe20007f1e0ff */
[----:B------:R-:W-:Y:S02]  /*2e60*/  IMAD R161, R5, 0x2d, RZ ;  /* 0x0000002d05a17824 */ /* 0x000fe400078e02ff */
[----:B------:R1:W3:Y:S01]  /*2e70*/  LDG.E.U8 R155, desc[UR28][R126.64] ;  /* 0x0000001c7e9b7981 */ /* 0x0002e2000c1e1100 */
[----:B0-----:R-:W-:Y:S01]  /*2e80*/  IADD3 R122, P1, PT, R129, R4, RZ ;  /* 0x00000004817a7210 */ /* 0x001fe20007f3e0ff */
[----:B------:R-:W-:Y:S01]  /*2e90*/  IMAD R165, R5, 0x35, RZ ;  /* 0x0000003505a57824 */ /* 0x000fe200078e02ff */
[----:B------:R-:W-:-:S02]  /*2ea0*/  LEA.HI.X.SX32 R125, R157, R6, 0x1, P0 ;  /* 0x000000069d7d7211 */ /* 0x000fc400000f0eff */
[----:B------:R-:W-:Y:S02]  /*2eb0*/  LEA.HI.X.SX32 R123, R129, R6, 0x1, P1 ;  /* 0x00000006817b7211 */ /* 0x000fe400008f0eff */
[-C--:B-1----:R-:W-:Y:S01]  /*2ec0*/  IADD3 R126, P1, PT, R159, R4.reuse, RZ ;  /* 0x000000049f7e7210 */ /* 0x082fe20007f3e0ff */
[----:B------:R-:W-:Y:S01]  /*2ed0*/  IMAD R167, R5, 0x3d, RZ ;  /* 0x0000003d05a77824 */ /* 0x000fe200078e02ff */
[----:B------:R-:W-:Y:S01]  /*2ee0*/  IADD3 R128, P2, PT, R161, R4, RZ ;  /* 0x00000004a1807210 */ /* 0x000fe20007f5e0ff */
[----:B------:R-:W3:Y:S01]  /*2ef0*/  LDG.E.U8 R157, desc[UR28][R122.64] ;  /* 0x0000001c7a9d7981 */ /* 0x000ee2000c1e1100 */
[----:B------:R-:W-:-:S03]  /*2f00*/  LEA.HI.X.SX32 R127, R159, R6, 0x1, P1 ;  /* 0x000000069f7f7211 */ /* 0x000fc600008f0eff */
[----:B------:R0:W3:Y:S01]  /*2f10*/  LDG.E.U8 R159, desc[UR28][R124.64] ;  /* 0x0000001c7c9f7981 */ /* 0x0000e2000c1e1100 */
[----:B------:R-:W-:Y:S01]  /*2f20*/  LEA.HI.X.SX32 R129, R161, R6, 0x1, P2 ;  /* 0x00000006a1817211 */ /* 0x000fe200010f0eff */
[----:B------:R-:W-:Y:S02]  /*2f30*/  IMAD R169, R5, 0x45, RZ ;  /* 0x0000004505a97824 */ /* 0x000fe400078e02ff */
[----:B------:R1:W3:Y:S04]  /*2f40*/  LDG.E.U8 R161, desc[UR28][R126.64] ;  /* 0x0000001c7ea17981 */ /* 0x0002e8000c1e1100 */
[----:B------:R1:W3:Y:S01]  /*2f50*/  LDG.E.U8 R163, desc[UR28][R128.64] ;  /* 0x0000001c80a37981 */ /* 0x0002e2000c1e1100 */
[----:B0-----:R-:W-:-:S04]  /*2f60*/  IADD3 R124, P0, PT, R165, R4, RZ ;  /* 0x00000004a57c7210 */ /* 0x001fc80007f1e0ff */
[----:B------:R-:W-:Y:S02]  /*2f70*/  LEA.HI.X.SX32 R125, R165, R6, 0x1, P0 ;  /* 0x00000006a57d7211 */ /* 0x000fe400000f0eff */
[-C--:B------:R-:W-:Y:S02]  /*2f80*/  IADD3 R122, P0, PT, R167, R4.reuse, RZ ;  /* 0x00000004a77a7210 */ /* 0x080fe40007f1e0ff */
[----:B-1----:R-:W-:Y:S01]  /*2f90*/  IADD3 R126, P1, PT, R169, R4, RZ ;  /* 0x00000004a97e7210 */ /* 0x002fe20007f3e0ff */
[----:B------:R-:W-:Y:S01]  /*2fa0*/  IMAD R129, R5, 0x55, RZ ;  /* 0x0000005505817824 */ /* 0x000fe200078e02ff */
[-C--:B------:R-:W-:Y:S01]  /*2fb0*/  LEA.HI.X.SX32 R123, R167, R6.reuse, 0x1, P0 ;  /* 0x00000006a77b7211 */ /* 0x080fe200000f0eff */
[----:B------:R-:W-:Y:S01]  /*2fc0*/  UIMAD UR4, UR24, UR4, URZ ;  /* 0x00000004180472a4 */ /* 0x000fe2000f8e02ff */
[----:B------:R-:W-:Y:S01]  /*2fd0*/  LEA.HI.X.SX32 R127, R169, R6, 0x1, P1 ;  /* 0x00000006a97f7211 */ /* 0x000fe200008f0eff */
[----:B------:R-:W-:Y:S01]  /*2fe0*/  IMAD R172, R197, UR5, RZ ;  /* 0x00000005c5ac7c24 */ /* 0x000fe2000f8e02ff */
[----:B------:R-:W3:Y:S04]  /*2ff0*/  LDG.E.U8 R165, desc[UR28][R124.64] ;  /* 0x0000001c7ca57981 */ /* 0x000ee8000c1e1100 */
[----:B------:R0:W3:Y:S01]  /*3000*/  LDG.E.U8 R167, desc[UR28][R122.64] ;  /* 0x0000001c7aa77981 */ /* 0x0000e2000c1e1100 */
[----:B------:R-:W-:Y:S01]  /*3010*/  IADD3 R172, PT, PT, R172, UR4, R175 ;  /* 0x00000004acac7c10 */ /* 0x000fe2000fffe0af */
[----:B------:R-:W-:-:S02]  /*3020*/  UIMAD UR4, UR6, 0xf0, URZ ;  /* 0x000000f0060478a4 */ /* 0x000fc4000f8e02ff */
[----:B------:R1:W3:Y:S01]  /*3030*/  LDG.E.U8 R169, desc[UR28][R126.64] ;  /* 0x0000001c7ea97981 */ /* 0x0002e2000c1e1100 */
[-C--:B0-----:R-:W-:Y:S02]  /*3040*/  IADD3 R122, P1, PT, R129, R4.reuse, RZ ;  /* 0x00000004817a7210 */ /* 0x081fe40007f3e0ff */
[----:B------:R-:W-:Y:S02]  /*3050*/  IADD3 R124, P0, PT, R171, R4, RZ ;  /* 0x00000004ab7c7210 */ /* 0x000fe40007f1e0ff */
[-C--:B------:R-:W-:Y:S01]  /*3060*/  LEA.HI.X.SX32 R123, R129, R6.reuse, 0x1, P1 ;  /* 0x00000006817b7211 */ /* 0x080fe200008f0eff */
[----:B------:R-:W-:Y:S01]  /*3070*/  IMAD R129, R5, 0xf0, RZ ;  /* 0x000000f005817824 */ /* 0x000fe200078e02ff */
[----:B------:R-:W-:Y:S01]  /*3080*/  LEA.HI.X.SX32 R125, R171, R6, 0x1, P0 ;  /* 0x00000006ab7d7211 */ /* 0x000fe200000f0eff */
[C---:B------:R-:W-:Y:S02]  /*3090*/  IMAD R175, R5.reuse, 0xf8, RZ ;  /* 0x000000f805af7824 */ /* 0x040fe400078e02ff */
[----:B-1----:R-:W-:Y:S01]  /*30a0*/  IMAD R127, R5, 0x5d, RZ ;  /* 0x0000005d057f7824 */ /* 0x002fe200078e02ff */
[-C--:B------:R-:W-:Y:S01]  /*30b0*/  IADD3 RZ, P0, PT, R129, R4.reuse, RZ ;  /* 0x0000000481ff7210 */ /* 0x080fe20007f1e0ff */
[----:B------:R0:W3:Y:S01]  /*30c0*/  LDG.E.U8 R173, desc[UR28][R122.64] ;  /* 0x0000001c7aad7981 */ /* 0x0000e2000c1e1100 */
[----:B------:R-:W-:-:S03]  /*30d0*/  IADD3 RZ, P2, PT, R175, R4, RZ ;  /* 0x00000004afff7210 */ /* 0x000fc60007f5e0ff */
[----:B------:R1:W3:Y:S01]  /*30e0*/  LDG.E.U8 R171, desc[UR28][R124.64] ;  /* 0x0000001c7cab7981 */ /* 0x0002e2000c1e1100 */
[----:B------:R-:W-:Y:S01]  /*30f0*/  UIMAD UR5, UR6, 0xf8, URZ ;  /* 0x000000f8060578a4 */ /* 0x000fe2000f8e02ff */
[C---:B0-----:R-:W-:Y:S01]  /*3100*/  VIADD R122, R172.reuse, UR4 ;  /* 0x00000004ac7a7c36 */ /* 0x041fe20008000000 */
[----:B------:R-:W-:Y:S02]  /*3110*/  LEA.HI.X.SX32 R123, R129, R6, 0x1, P0 ;  /* 0x00000006817b7211 */ /* 0x000fe400000f0eff */
[----:B-1----:R-:W-:Y:S02]  /*3120*/  IADD3 R124, P0, PT, R127, R4, RZ ;  /* 0x000000047f7c7210 */ /* 0x002fe40007f1e0ff */
[-C--:B------:R-:W-:Y:S02]  /*3130*/  LEA.HI.X.SX32 R129, R175, R6.reuse, 0x1, P2 ;  /* 0x00000006af817211 */ /* 0x080fe400010f0eff */
[----:B------:R0:W3:Y:S01]  /*3140*/  LDG.E.U8 R175, desc[UR28][R122.64] ;  /* 0x0000001c7aaf7981 */ /* 0x0000e2000c1e1100 */
[----:B------:R-:W-:Y:S01]  /*3150*/  LEA.HI.X.SX32 R125, R127, R6, 0x1, P0 ;  /* 0x000000067f7d7211 */ /* 0x000fe200000f0eff */
[----:B------:R-:W-:Y:S01]  /*3160*/  VIADD R128, R172, UR5 ;  /* 0x00000005ac807c36 */ /* 0x000fe20008000000 */
[----:B------:R-:W-:-:S03]  /*3170*/  IADD3 R126, P1, PT, R177, R4, RZ ;  /* 0x00000004b17e7210 */ /* 0x000fc60007f3e0ff */
[----:B------:R1:W4:Y:S01]  /*3180*/  LDG.E.U8 R174, desc[UR28][R124.64] ;  /* 0x0000001c7cae7981 */ /* 0x000322000c1e1100 */
[----:B0-----:R-:W-:-:S04]  /*3190*/  IADD3 R122, P0, PT, R179, R4, RZ ;  /* 0x00000004b37a7210 */ /* 0x001fc80007f1e0ff */
[----:B------:R-:W-:Y:S01]  /*31a0*/  LEA.HI.X.SX32 R123, R179, R6, 0x1, P0 ;  /* 0x00000006b37b7211 */ /* 0x000fe200000f0eff */
[----:B------:R-:W-:Y:S01]  /*31b0*/  IMAD R179, R5, 0xf1, RZ ;  /* 0x000000f105b37824 */ /* 0x000fe200078e02ff */
[----:B-1----:R-:W-:Y:S01]  /*31c0*/  IADD3 R124, P0, PT, R181, R4, RZ ;  /* 0x00000004b57c7210 */ /* 0x002fe20007f1e0ff */
[----:B------:R-:W-:Y:S01]  /*31d0*/  UIMAD UR4, UR6, 0xf1, URZ ;  /* 0x000000f1060478a4 */ /* 0x000fe2000f8e02ff */
[----:B------:R-:W-:Y:S01]  /*31e0*/  LEA.HI.X.SX32 R127, R177, R6, 0x1, P1 ;  /* 0x00000006b17f7211 */ /* 0x000fe200008f0eff */
[----:B------:R-:W-:Y:S01]  /*31f0*/  UIMAD UR5, UR6, 0xf9, URZ ;  /* 0x000000f9060578a4 */ /* 0x000fe2000f8e02ff */
[----:B------:R0:W4:Y:S01]  /*3200*/  LDG.E.U8 R177, desc[UR28][R128.64] ;  /* 0x0000001c80b17981 */ /* 0x000122000c1e1100 */
[----:B------:R-:W-:Y:S02]  /*3210*/  IADD3 RZ, P1, PT, R179, R4, RZ ;  /* 0x00000004b3ff7210 */ /* 0x000fe40007f3e0ff */
[----:B------:R-:W-:Y:S01]  /*3220*/  LEA.HI.X.SX32 R125, R181, R6, 0x1, P0 ;  /* 0x00000006b57d7211 */ /* 0x000fe200000f0eff */
[----:B------:R1:W5:Y:S01]  /*3230*/  LDG.E.U8 R178, desc[UR28][R122.64] ;  /* 0x0000001c7ab27981 */ /* 0x000362000c1e1100 */
[----:B------:R-:W-:-:S03]  /*3240*/  IADD3 RZ, P0, PT, R183, R4, RZ ;  /* 0x00000004b7ff7210 */ /* 0x000fc60007f1e0ff */
[----:B------:R1:W5:Y:S01]  /*3250*/  LDG.E.U8 R176, desc[UR28][R126.64] ;  /* 0x0000001c7eb07981 */ /* 0x000362000c1e1100 */
[----:B0-----:R-:W-:Y:S02]  /*3260*/  IMAD R129, R5, 0x85, RZ ;  /* 0x0000008505817824 */ /* 0x001fe400078e02ff */
[----:B-1----:R-:W-:Y:S01]  /*3270*/  VIADD R122, R172, UR4 ;  /* 0x00000004ac7a7c36 */ /* 0x002fe20008000000 */
[----:B------:R-:W-:Y:S02]  /*3280*/  LEA.HI.X.SX32 R123, R179, R6, 0x1, P1 ;  /* 0x00000006b37b7211 */ /* 0x000fe400008f0eff */
[----:B------:R0:W5:Y:S01]  /*3290*/  LDG.E.U8 R179, desc[UR28][R124.64] ;  /* 0x0000001c7cb37981 */ /* 0x000162000c1e1100 */
[----:B------:R-:W-:-:S03]  /*32a0*/  IMAD R127, R5, 0x7d, RZ ;  /* 0x0000007d057f7824 */ /* 0x000fc600078e02ff */
[----:B------:R1:W5:Y:S01]  /*32b0*/  LDG.E.U8 R181, desc[UR28][R122.64] ;  /* 0x0000001c7ab57981 */ /* 0x000362000c1e1100 */
[----:B0-----:R-:W-:Y:S01]  /*32c0*/  VIADD R124, R172, UR5 ;  /* 0x00000005ac7c7c36 */ /* 0x001fe20008000000 */
[----:B------:R-:W-:Y:S02]  /*32d0*/  LEA.HI.X.SX32 R125, R183, R6, 0x1, P0 ;  /* 0x00000006b77d7211 */ /* 0x000fe400000f0eff */
[----:B-1----:R-:W-:-:S03]  /*32e0*/  IADD3 R122, P0, PT, R127, R4, RZ ;  /* 0x000000047f7a7210 */ /* 0x002fc60007f1e0ff */
[----:B------:R0:W5:Y:S01]  /*32f0*/  LDG.E.U8 R183, desc[UR28][R124.64] ;  /* 0x0000001c7cb77981 */ /* 0x000162000c1e1100 */
[----:B------:R-:W-:Y:S01]  /*3300*/  UIMAD UR4, UR6, 0xf2, URZ ;  /* 0x000000f2060478a4 */ /* 0x000fe2000f8e02ff */
[----:B------:R-:W-:Y:S02]  /*3310*/  LEA.HI.X.SX32 R123, R127, R6, 0x1, P0 ;  /* 0x000000067f7b7211 */ /* 0x000fe400000f0eff */
[----:B------:R-:W-:-:S03]  /*3320*/  IADD3 R126, P0, PT, R185, R4, RZ ;  /* 0x00000004b97e7210 */ /* 0x000fc60007f1e0ff */
[----:B------:R1:W5:Y:S01]  /*3330*/  LDG.E.U8 R180, desc[UR28][R122.64] ;  /* 0x0000001c7ab47981 */ /* 0x000362000c1e1100 */
[----:B0-----:R-:W-:-:S04]  /*3340*/  IADD3 R124, P1, PT, R129, R4, RZ ;  /* 0x00000004817c7210 */ /* 0x001fc80007f3e0ff */
[----:B------:R-:W-:Y:S01]  /*3350*/  LEA.HI.X.SX32 R125, R129, R6, 0x1, P1 ;  /* 0x00000006817d7211 */ /* 0x000fe200008f0eff */
[----:B------:R-:W-:Y:S01]  /*3360*/  IMAD R129, R5, 0xfa, RZ ;  /* 0x000000fa05817824 */ /* 0x000fe200078e02ff */
[----:B------:R-:W-:Y:S01]  /*3370*/  IADD3 RZ, P1, PT, R187, R4, RZ ;  /* 0x00000004bbff7210 */ /* 0x000fe20007f3e0ff */
[C---:B-1----:R-:W-:Y:S01]  /*3380*/  VIADD R122, R172.reuse, UR4 ;  /* 0x00000004ac7a7c36 */ /* 0x042fe20008000000 */
[-C--:B------:R-:W-:Y:S01]  /*3390*/  LEA.HI.X.SX32 R127, R185, R6.reuse, 0x1, P0 ;  /* 0x00000006b97f7211 */ /* 0x080fe200000f0eff */
[----:B------:R-:W-:Y:S01]  /*33a0*/  UIMAD UR4, UR6, 0xfa, URZ ;  /* 0x000000fa060478a4 */ /* 0x000fe2000f8e02ff */
[----:B------:R-:W-:Y:S01]  /*33b0*/  LEA.HI.X.SX32 R123, R187, R6, 0x1, P1 ;  /* 0x00000006bb7b7211 */ /* 0x000fe200008f0eff */
[----:B------:R-:W-:Y:S01]  /*33c0*/  IMAD R187, R5, 0x95, RZ ;  /* 0x0000009505bb7824 */ /* 0x000fe200078e02ff */
[C---:B------:R-:W-:Y:S01]  /*33d0*/  IADD3 RZ, P1, PT, R129.reuse, R4, RZ ;  /* 0x0000000481ff7210 */ /* 0x040fe20007f3e0ff */
[----:B------:R0:W5:Y:S02]  /*33e0*/  LDG.E.U8 R184, desc[UR28][R126.64] ;  /* 0x0000001c7eb87981 */ /* 0x000164000c1e1100 */
[----:B------:R-:W-:Y:S01]  /*33f0*/  VIADD R128, R172, UR4 ;  /* 0x00000004ac807c36 */ /* 0x000fe20008000000 */
[----:B------:R-:W-:Y:S01]  /*3400*/  LEA.HI.X.SX32 R129, R129, R6, 0x1, P1 ;  /* 0x0000000681817211 */ /* 0x000fe200008f0eff */
[----:B------:R1:W5:Y:S04]  /*3410*/  LDG.E.U8 R185, desc[UR28][R122.64] ;  /* 0x0000001c7ab97981 */ /* 0x000368000c1e1100 */
[----:B------:R1:W5:Y:S01]  /*3420*/  LDG.E.U8 R182, desc[UR28][R124.64] ;  /* 0x0000001c7cb67981 */ /* 0x000362000c1e1100 */
[----:B0-----:R-:W-:-:S04]  /*3430*/  IADD3 R126, P0, PT, R187, R4, RZ ;  /* 0x00000004bb7e7210 */ /* 0x001fc80007f1e0ff */
[----:B------:R-:W-:Y:S02]  /*3440*/  LEA.HI.X.SX32 R127, R187, R6, 0x1, P0 ;  /* 0x00000006bb7f7211 */ /* 0x000fe400000f0eff */
[----:B------:R0:W5:Y:S01]  /*3450*/  LDG.E.U8 R187, desc[UR28][R128.64] ;  /* 0x0000001c80bb7981 */ /* 0x000162000c1e1100 */
[-C--:B-1----:R-:W-:Y:S02]  /*3460*/  IADD3 R122, P2, PT, R191, R4.reuse, RZ ;  /* 0x00000004bf7a7210 */ /* 0x082fe40007f5e0ff */
[----:B------:R-:W-:Y:S01]  /*3470*/  IADD3 R124, P1, PT, R189, R4, RZ ;  /* 0x00000004bd7c7210 */ /* 0x000fe20007f3e0ff */
[----:B------:R-:W-:Y:S01]  /*3480*/  UIMAD UR4, UR6, 0xf3, URZ ;  /* 0x000000f3060478a4 */ /* 0x000fe2000f8e02ff */
[----:B------:R-:W-:Y:S01]  /*3490*/  LEA.HI.X.SX32 R123, R191, R6, 0x1, P2 ;  /* 0x00000006bf7b7211 */ /* 0x000fe200010f0eff */
[----:B------:R-:W-:Y:S01]  /*34a0*/  UIMAD UR5, UR6, 0xfb, URZ ;  /* 0x000000fb060578a4 */ /* 0x000fe2000f8e02ff */
[-C--:B------:R-:W-:Y:S01]  /*34b0*/  IADD3 RZ, P3, PT, R199, R4.reuse, RZ ;  /* 0x00000004c7ff7210 */ /* 0x080fe20007f7e0ff */
[----:B------:R1:W5:Y:S01]  /*34c0*/  LDG.E.U8 R186, desc[UR28][R126.64] ;  /* 0x0000001c7eba7981 */ /* 0x000362000c1e1100 */
[----:B0-----:R-:W-:-:S02]  /*34d0*/  IADD3 R128, P0, PT, R193, R4, RZ ;  /* 0x00000004c1807210 */ /* 0x001fc40007f1e0ff */
[-C--:B------:R-:W-:Y:S02]  /*34e0*/  LEA.HI.X.SX32 R125, R189, R6.reuse, 0x1, P1 ;  /* 0x00000006bd7d7211 */ /* 0x080fe400008f0eff */
[----:B------:R-:W-:Y:S01]  /*34f0*/  LEA.HI.X.SX32 R129, R193, R6, 0x1, P0 ;  /* 0x00000006c1817211 */ /* 0x000fe200000f0eff */
[----:B------:R-:W-:Y:S01]  /*3500*/  IMAD R193, R5, 0xbd, RZ ;  /* 0x000000bd05c17824 */ /* 0x000fe200078e02ff */
[C---:B------:R-:W-:Y:S01]  /*3510*/  IADD3 RZ, P2, PT, R195.reuse, R4, RZ ;  /* 0x00000004c3ff7210 */ /* 0x040fe20007f5e0ff */
[----:B------:R0:W5:Y:S01]  /*3520*/  LDG.E.U8 R188, desc[UR28][R124.64] ;  /* 0x0000001c7cbc7981 */ /* 0x000162000c1e1100 */
[----:B-1----:R-:W-:Y:S02]  /*3530*/  VIADD R126, R172, UR4 ;  /* 0x00000004ac7e7c36 */ /* 0x002fe40008000000 */
[----:B------:R-:W-:Y:S01]  /*3540*/  LEA.HI.X.SX32 R127, R195, R6, 0x1, P2 ;  /* 0x00000006c37f7211 */ /* 0x000fe200010f0eff */
[----:B------:R1:W5:Y:S04]  /*3550*/  LDG.E.U8 R190, desc[UR28][R128.64] ;  /* 0x0000001c80be7981 */ /* 0x000368000c1e1100 */
[----:B------:R-:W5:Y:S01]  /*3560*/  LDG.E.U8 R192, desc[UR28][R126.64] ;  /* 0x0000001c7ec07981 */ /* 0x000f62000c1e1100 */
[----:B0-----:R-:W-:Y:S01]  /*3570*/  IADD3 R124, P1, PT, R193, R4, RZ ;  /* 0x00000004c17c7210 */ /* 0x001fe20007f3e0ff */
[----:B------:R-:W-:-:S02]  /*3580*/  IMAD R191, R5, 0xb5, RZ ;  /* 0x000000b505bf7824 */ /* 0x000fc400078e02ff */
[----:B------:R0:W5:Y:S01]  /*3590*/  LDG.E.U8 R189, desc[UR28][R122.64] ;  /* 0x0000001c7abd7981 */ /* 0x000162000c1e1100 */
[----:B-1----:R-:W-:Y:S01]  /*35a0*/  VIADD R128, R172, UR5 ;  /* 0x00000005ac807c36 */ /* 0x002fe20008000000 */
[-C--:B------:R-:W-:Y:S02]  /*35b0*/  LEA.HI.X.SX32 R129, R199, R6.reuse, 0x1, P3 ;  /* 0x00000006c7817211 */ /* 0x080fe400018f0eff */
[----:B------:R-:W-:-:S03]  /*35c0*/  LEA.HI.X.SX32 R125, R193, R6, 0x1, P1 ;  /* 0x00000006c17d7211 */ /* 0x000fc600008f0eff */
[----:B------:R-:W5:Y:S01]  /*35d0*/  LDG.E.U8 R193, desc[UR28][R128.64] ;  /* 0x0000001c80c17981 */ /* 0x000f62000c1e1100 */
[----:B------:R-:W-:Y:S01]  /*35e0*/  IMAD R195, R5, 0xec, RZ ;  /* 0x000000ec05c37824 */ /* 0x000fe200078e02ff */
[----:B0-----:R-:W-:Y:S01]  /*35f0*/  IADD3 R122, P0, PT, R191, R4, RZ ;  /* 0x00000004bf7a7210 */ /* 0x001fe20007f1e0ff */
[----:B------:R-:W-:Y:S01]  /*3600*/  UIMAD UR4, UR6, 0xec, URZ ;  /* 0x000000ec060478a4 */ /* 0x000fe2000f8e02ff */
[----:B------:R-:W-:Y:S01]  /*3610*/  IMAD R199, R5, 0xf4, RZ ;  /* 0x000000f405c77824 */ /* 0x000fe200078e02ff */
[----:B------:R0:W5:Y:S01]  /*3620*/  LDG.E.U8 R194, desc[UR28][R124.64] ;  /* 0x0000001c7cc27981 */ /* 0x000162000c1e1100 */
[----:B------:R-:W-:Y:S02]  /*3630*/  LEA.HI.X.SX32 R123, R191, R6, 0x1, P0 ;  /* 0x00000006bf7b7211 */ /* 0x000fe400000f0eff */
[-C--:B------:R-:W-:Y:S01]  /*3640*/  IADD3 RZ, P0, PT, R195, R4.reuse, RZ ;  /* 0x00000004c3ff7210 */ /* 0x080fe20007f1e0ff */
[----:B------:R-:W-:Y:S01]  /*3650*/  UIMAD UR5, UR6, 0xf4, URZ ;  /* 0x000000f4060578a4 */ /* 0x000fe2000f8e02ff */
[----:B------:R-:W-:Y:S01]  /*3660*/  IADD3 RZ, P1, PT, R199, R4, RZ ;  /* 0x00000004c7ff7210 */ /* 0x000fe20007f3e0ff */
[----:B------:R1:W5:Y:S01]  /*3670*/  LDG.E.U8 R191, desc[UR28][R122.64] ;  /* 0x0000001c7abf7981 */ /* 0x000362000c1e1100 */
[C---:B0-----:R-:W-:Y:S01]  /*3680*/  VIADD R124, R172.reuse, UR4 ;  /* 0x00000004ac7c7c36 */ /* 0x041fe20008000000 */
[----:B------:R-:W-:Y:S01]  /*3690*/  LEA.HI.X.SX32 R125, R195, R6, 0x1, P0 ;  /* 0x00000006c37d7211 */ /* 0x000fe200000f0eff */
[----:B------:R-:W-:Y:S01]  /*36a0*/  UIMAD UR4, UR6, 0xfc, URZ ;  /* 0x000000fc060478a4 */ /* 0x000fe2000f8e02ff */
[----:B------:R-:W-:Y:S01]  /*36b0*/  IADD3 RZ, P0, PT, R201, R4, RZ ;  /* 0x00000004c9ff7210 */ /* 0x000fe20007f1e0ff */
[C---:B-1----:R-:W-:Y:S01]  /*36c0*/  VIADD R122, R172.reuse, UR5 ;  /* 0x00000005ac7a7c36 */ /* 0x042fe20008000000 */
[-C--:B------:R-:W-:Y:S01]  /*36d0*/  LEA.HI.X.SX32 R123, R199, R6.reuse, 0x1, P1 ;  /* 0x00000006c77b7211 */ /* 0x080fe200008f0eff */
[----:B------:R0:W5:Y:S04]  /*36e0*/  LDG.E.U8 R195, desc[UR28][R124.64] ;  /* 0x0000001c7cc37981 */ /* 0x000168000c1e1100 */
[----:B------:R1:W5:Y:S01]  /*36f0*/  LDG.E.U8 R196, desc[UR28][R122.64] ;  /* 0x0000001c7ac47981 */ /* 0x000362000c1e1100 */
[----:B0-----:R-:W-:Y:S01]  /*3700*/  VIADD R124, R172, UR4 ;  /* 0x00000004ac7c7c36 */ /* 0x001fe20008000000 */
[----:B------:R-:W-:-:S05]  /*3710*/  LEA.HI.X.SX32 R125, R201, R6, 0x1, P0 ;  /* 0x00000006c97d7211 */ /* 0x000fca00000f0eff */
[----:B------:R0:W5:Y:S04]  /*3720*/  LDG.E.U8 R198, desc[UR28][R124.64] ;  /* 0x0000001c7cc67981 */ /* 0x000168000c1e1100 */
[----:B--2---:R-:W-:Y:S01]  /*3730*/  STS.U8 [R221+UR23], R97 ;  /* 0x00000061dd007988 */ /* 0x004fe20008000017 */
[C---:B------:R-:W-:Y:S02]  /*3740*/  LOP3.LUT R208, R221.reuse, 0x10, RZ, 0x3c, !PT ;  /* 0x00000010ddd07812 */ /* 0x040fe400078e3cff */
[C---:B------:R-:W-:Y:S02]  /*3750*/  LOP3.LUT R220, R221.reuse, 0x20, RZ, 0x3c, !PT ;  /* 0x00000020dddc7812 */ /* 0x040fe400078e3cff */
[----:B------:R-:W-:Y:S01]  /*3760*/  LOP3.LUT R219, R221, 0x30, RZ, 0x3c, !PT ;  /* 0x00000030dddb7812 */ /* 0x000fe200078e3cff */
[----:B------:R-:W-:-:S02]  /*3770*/  IMAD R127, R5, 0xc5, RZ ;  /* 0x000000c5057f7824 */ /* 0x000fc400078e02ff */
[----:B------:R-:W-:-:S03]  /*3780*/  IMAD R129, R5, 0xcd, RZ ;  /* 0x000000cd05817824 */ /* 0x000fc600078e02ff */
[-C--:B-1----:R-:W-:Y:S01]  /*3790*/  IADD3 R122, P0, PT, R127, R4.reuse, RZ ;  /* 0x000000047f7a7210 */ /* 0x082fe20007f1e0ff */
[----:B------:R-:W-:Y:S01]  /*37a0*/  IMAD R201, R5, 0xd5, RZ ;  /* 0x000000d505c97824 */ /* 0x000fe200078e02ff */
[----:B0-----:R-:W-:Y:S01]  /*37b0*/  IADD3 R124, P1, PT, R129, R4, RZ ;  /* 0x00000004817c7210 */ /* 0x001fe20007f3e0ff */
[----:B------:R-:W-:Y:S01]  /*37c0*/  UIMAD UR4, UR6, 0xed, URZ ;  /* 0x000000ed060478a4 */ /* 0x000fe2000f8e02ff */
[-C--:B------:R-:W-:Y:S02]  /*37d0*/  LEA.HI.X.SX32 R123, R127, R6.reuse, 0x1, P0 ;  /* 0x000000067f7b7211 */ /* 0x080fe400000f0eff */
[----:B------:R-:W-:Y:S01]  /*37e0*/  LEA.HI.X.SX32 R125, R129, R6, 0x1, P1 ;  /* 0x00000006817d7211 */ /* 0x000fe200008f0eff */
[----:B------:R-:W-:Y:S01]  /*37f0*/  IMAD R129, R5, 0xf5, RZ ;  /* 0x000000f505817824 */ /* 0x000fe200078e02ff */
[-C--:B------:R-:W-:Y:S01]  /*3800*/  IADD3 R126, P0, PT, R201, R4.reuse, RZ ;  /* 0x00000004c97e7210 */ /* 0x080fe20007f1e0ff */
[----:B------:R0:W2:Y:S01]  /*3810*/  LDG.E.U8 R199, desc[UR28][R122.64] ;  /* 0x0000001c7ac77981 */ /* 0x0000a2000c1e1100 */
[----:B------:R-:W-:-:S02]  /*3820*/  IADD3 RZ, P1, PT, R203, R4, RZ ;  /* 0x00000004cbff7210 */ /* 0x000fc40007f3e0ff */
[----:B------:R-:W-:Y:S01]  /*3830*/  LEA.HI.X.SX32 R127, R201, R6, 0x1, P0 ;  /* 0x00000006c97f7211 */ /* 0x000fe200000f0eff */
[----:B------:R1:W2:Y:S01]  /*3840*/  LDG.E.U8 R200, desc[UR28][R124.64] ;  /* 0x0000001c7cc87981 */ /* 0x0002a2000c1e1100 */
[----:B------:R-:W-:Y:S01]  /*3850*/  IADD3 RZ, P0, PT, R129, R4, RZ ;  /* 0x0000000481ff7210 */ /* 0x000fe20007f1e0ff */
[C---:B0-----:R-:W-:Y:S01]  /*3860*/  VIADD R122, R172.reuse, UR4 ;  /* 0x00000004ac7a7c36 */ /* 0x041fe20008000000 */
[----:B------:R-:W-:Y:S01]  /*3870*/  UIMAD UR4, UR6, 0xf5, URZ ;  /* 0x000000f5060478a4 */ /* 0x000fe2000f8e02ff */
[-C--:B------:R-:W-:Y:S01]  /*3880*/  LEA.HI.X.SX32 R123, R203, R6.reuse, 0x1, P1 ;  /* 0x00000006cb7b7211 */ /* 0x080fe200008f0eff */
[----:B------:R-:W-:Y:S01]  /*3890*/  UIMAD UR5, UR6, 0xfd, URZ ;  /* 0x000000fd060578a4 */ /* 0x000fe2000f8e02ff */
[----:B-1----:R-:W-:Y:S01]  /*38a0*/  LEA.HI.X.SX32 R125, R129, R6, 0x1, P0 ;  /* 0x00000006817d7211 */ /* 0x002fe200000f0eff */
[----:B------:R-:W-:Y:S01]  /*38b0*/  IMAD R201, R5, 0xdd, RZ ;  /* 0x000000dd05c97824 */ /* 0x000fe200078e02ff */
[----:B------:R-:W-:Y:S01]  /*38c0*/  IADD3 RZ, P1, PT, R205, R4, RZ ;  /* 0x00000004cdff7210 */ /* 0x000fe20007f3e0ff */
[----:B------:R-:W-:Y:S01]  /*38d0*/  VIADD R124, R172, UR4 ;  /* 0x00000004ac7c7c36 */ /* 0x000fe20008000000 */
[----:B------:R0:W2:Y:S01]  /*38e0*/  LDG.E.U8 R209, desc[UR28][R126.64] ;  /* 0x0000001c7ed17981 */ /* 0x0000a2000c1e1100 */
[----:B------:R-:W-:-:S03]  /*38f0*/  IMAD R203, R5, 0xe5, RZ ;  /* 0x000000e505cb7824 */ /* 0x000fc600078e02ff */
[----:B---3--:R-:W-:Y:S01]  /*3900*/  STS.U8 [R221+UR23+0x7800], R175 ;  /* 0x007800afdd007988 */ /* 0x008fe20008000017 */
[----:B------:R-:W-:Y:S01]  /*3910*/  IMAD R129, R5, 0x6, RZ ;  /* 0x0000000605817824 */ /* 0x000fe200078e02ff */
[----:B------:R-:W-:Y:S02]  /*3920*/  LOP3.LUT R218, R221, 0x40, RZ, 0x3c, !PT ;  /* 0x00000040ddda7812 */ /* 0x000fe400078e3cff */
[----:B------:R1:W3:Y:S04]  /*3930*/  LDG.E.U8 R212, desc[UR28][R122.64] ;  /* 0x0000001c7ad47981 */ /* 0x0002e8000c1e1100 */
[----:B------:R0:W2:Y:S04]  /*3940*/  LDG.E.U8 R213, desc[UR28][R124.64] ;  /* 0x0000001c7cd57981 */ /* 0x0000a8000c1e1100 */
[----:B----4-:R-:W-:Y:S04]  /*3950*/  STS.U8 [R221+UR23+0x7c00], R177 ;  /* 0x007c00b1dd007988 */ /* 0x010fe80008000017 */
[----:B------:R-:W-:Y:S04]  /*3960*/  STS.U8 [R221+UR23+0x400], R102 ;  /* 0x00040066dd007988 */ /* 0x000fe80008000017 */
        /* <DEDUP_REMOVED lines=29> */
[----:B-----5:R-:W-:Y:S04]  /*3b40*/  STS.U8 [R208+UR23+0x7880], R181 ;  /* 0x007880b5d0007988 */ /* 0x020fe80008000017 */
        /* <DEDUP_REMOVED lines=58> */
[----:B------:R4:W-:Y:S04]  /*3ef0*/  STS.U8 [R220+UR23+0x6900], R3 ;  /* 0x00690003dc007988 */ /* 0x0009e80008000017 */
        /* <DEDUP_REMOVED lines=24> */
[----:B------:R-:W-:Y:S01]  /*4080*/  STS.U8 [R219+UR23+0x4d80], R17 ;  /* 0x004d8011db007988 */ /* 0x000fe20008000017 */
[----:B0-----:R-:W-:-:S03]  /*4090*/  VIADD R126, R172, UR5 ;  /* 0x00000005ac7e7c36 */ /* 0x001fc60008000000 */
[----:B------:R-:W-:Y:S01]  /*40a0*/  STS.U8 [R219+UR23+0x5180], R16 ;  /* 0x00518010db007988 */ /* 0x000fe20008000017 */
[----:B------:R-:W-:-:S03]  /*40b0*/  LEA.HI.X.SX32 R127, R205, R6, 0x1, P1 ;  /* 0x00000006cd7f7211 */ /* 0x000fc600008f0eff */
[----:B------:R-:W-:Y:S01]  /*40c0*/  STS.U8 [R219+UR23+0x5580], R15 ;  /* 0x0055800fdb007988 */ /* 0x000fe20008000017 */
[----:B-1----:R-:W-:-:S03]  /*40d0*/  IADD3 R122, P0, PT, R201, R4, RZ ;  /* 0x00000004c97a7210 */ /* 0x002fc60007f1e0ff */
[----:B------:R-:W-:Y:S01]  /*40e0*/  STS.U8 [R219+UR23+0x5980], R14 ;  /* 0x0059800edb007988 */ /* 0x000fe20008000017 */
[----:B------:R-:W-:-:S03]  /*40f0*/  IADD3 R124, P1, PT, R203, R4, RZ ;  /* 0x00000004cb7c7210 */ /* 0x000fc60007f3e0ff */
[----:B------:R-:W-:Y:S04]  /*4100*/  STS.U8 [R219+UR23+0x5d80], R13 ;  /* 0x005d800ddb007988 */ /* 0x000fe80008000017 */
[----:B------:R-:W-:Y:S01]  /*4110*/  STS.U8 [R219+UR23+0x6180], R12 ;  /* 0x0061800cdb007988 */ /* 0x000fe20008000017 */
[----:B------:R-:W-:-:S03]  /*4120*/  LEA.HI.X.SX32 R123, R201, R6, 0x1, P0 ;  /* 0x00000006c97b7211 */ /* 0x000fc600000f0eff */
[----:B------:R-:W-:Y:S01]  /*4130*/  STS.U8 [R219+UR23+0x6580], R11 ;  /* 0x0065800bdb007988 */ /* 0x000fe20008000017 */
[----:B------:R-:W-:-:S03]  /*4140*/  LEA.HI.X.SX32 R125, R203, R6, 0x1, P1 ;  /* 0x00000006cb7d7211 */ /* 0x000fc600008f0eff */
[----:B------:R-:W-:Y:S01]  /*4150*/  STS.U8 [R219+UR23+0x6980], R168 ;  /* 0x006980a8db007988 */ /* 0x000fe20008000017 */
[----:B------:R-:W-:-:S03]  /*4160*/  IMAD R203, R5, 0x16, RZ ;  /* 0x0000001605cb7824 */ /* 0x000fc600078e02ff */
[----:B------:R-:W-:Y:S04]  /*4170*/  STS.U8 [R219+UR23+0x6d80], R166 ;  /* 0x006d80a6db007988 */ /* 0x000fe80008000017 */
[----:B------:R0:W5:Y:S04]  /*4180*/  LDG.E.U8 R214, desc[UR28][R126.64] ;  /* 0x0000001c7ed67981 */ /* 0x000168000c1e1100 */
[----:B------:R-:W-:Y:S04]  /*4190*/  STS.U8 [R219+UR23+0x7180], R10 ;  /* 0x0071800adb007988 */ /* 0x000fe80008000017 */
[----:B------:R1:W-:Y:S01]  /*41a0*/  STS.U8 [R219+UR23+0x7580], R9 ;  /* 0x00758009db007988 */ /* 0x0003e20008000017 */
[----:B0-----:R-:W-:-:S03]  /*41b0*/  IADD3 R126, P0, PT, R129, R4, RZ ;  /* 0x00000004817e7210 */ /* 0x001fc60007f1e0ff */
[----:B------:R-:W-:Y:S01]  /*41c0*/  STS.U8 [R218+UR23+0x7600], R195 ;  /* 0x007600c3da007988 */ /* 0x000fe20008000017 */
[----:B------:R-:W-:Y:S01]  /*41d0*/  IMAD R201, R5, 0xe, RZ ;  /* 0x0000000e05c97824 */ /* 0x000fe200078e02ff */
[----:B------:R-:W-:Y:S02]  /*41e0*/  LEA.HI.X.SX32 R127, R129, R6, 0x1, P0 ;  /* 0x00000006817f7211 */ /* 0x000fe400000f0eff */
[----:B------:R-:W-:Y:S01]  /*41f0*/  STS.U8 [R218+UR23+0x7a00], R196 ;  /* 0x007a00c4da007988 */ /* 0x000fe20008000017 */
[----:B------:R-:W-:-:S03]  /*4200*/  IMAD R129, R5, 0x1e, RZ ;  /* 0x0000001e05817824 */ /* 0x000fc600078e02ff */
[----:B------:R-:W-:Y:S04]  /*4210*/  STS.U8 [R218+UR23+0x7e00], R198 ;  /* 0x007e00c6da007988 */ /* 0x000fe80008000017 */
[----:B------:R0:W2:Y:S04]  /*4220*/  LDG.E.U8 R211, desc[UR28][R124.64] ;  /* 0x0000001c7cd37981 */ /* 0x0000a8000c1e1100 */
[----:B------:R-:W-:Y:S04]  /*4230*/  STS.U8 [R218+UR23+0x200], R164 ;  /* 0x000200a4da007988 */ /* 0x000fe80008000017 */
[----:B------:R-:W-:Y:S01]  /*4240*/  STS.U8 [R218+UR23+0x600], R162 ;  /* 0x000600a2da007988 */ /* 0x000fe20008000017 */
[----:B0-----:R-:W-:-:S03]  /*4250*/  IADD3 R124, P0, PT, R203, R4, RZ ;  /* 0x00000004cb7c7210 */ /* 0x001fc60007f1e0ff */
[----:B------:R-:W-:Y:S01]  /*4260*/  STS.U8 [R218+UR23+0xa00], R160 ;  /* 0x000a00a0da007988 */ /* 0x000fe20008000017 */
[----:B------:R-:W-:-:S03]  /*4270*/  LEA.HI.X.SX32 R125, R203, R6, 0x1, P0 ;  /* 0x00000006cb7d7211 */ /* 0x000fc600000f0eff */
[----:B------:R-:W-:Y:S01]  /*4280*/  STS.U8 [R218+UR23+0xe00], R158 ;  /* 0x000e009eda007988 */ /* 0x000fe20008000017 */
[-C--:B------:R-:W-:Y:S01]  /*4290*/  IADD3 R128, P0, PT, R129, R4.reuse, RZ ;  /* 0x0000000481807210 */ /* 0x080fe20007f1e0ff */
[----:B------:R-:W-:Y:S02]  /*42a0*/  IMAD R203, R5, 0x2e, RZ ;  /* 0x0000002e05cb7824 */ /* 0x000fe400078e02ff */
[----:B------:R0:W2:Y:S04]  /*42b0*/  LDG.E.U8 R210, desc[UR28][R122.64] ;  /* 0x0000001c7ad27981 */ /* 0x0000a8000c1e1100 */
[----:B------:R-:W-:Y:S04]  /*42c0*/  STS.U8 [R218+UR23+0x1200], R156 ;  /* 0x0012009cda007988 */ /* 0x000fe80008000017 */
[----:B------:R-:W-:Y:S01]  /*42d0*/  STS.U8 [R218+UR23+0x1600], R154 ;  /* 0x0016009ada007988 */ /* 0x000fe20008000017 */
[----:B0-----:R-:W-:-:S03]  /*42e0*/  IADD3 R122, P1, PT, R201, R4, RZ ;  /* 0x00000004c97a7210 */ /* 0x001fc60007f3e0ff */
[----:B------:R-:W-:Y:S01]  /*42f0*/  STS.U8 [R218+UR23+0x1a00], R152 ;  /* 0x001a0098da007988 */ /* 0x000fe20008000017 */
[----:B------:R-:W-:-:S03]  /*4300*/  LEA.HI.X.SX32 R129, R129, R6, 0x1, P0 ;  /* 0x0000000681817211 */ /* 0x000fc600000f0eff */
[----:B------:R-:W-:Y:S01]  /*4310*/  STS.U8 [R218+UR23+0x1e00], R150 ;  /* 0x001e0096da007988 */ /* 0x000fe20008000017 */
[----:B------:R-:W-:Y:S01]  /*4320*/  LEA.HI.X.SX32 R123, R201, R6, 0x1, P1 ;  /* 0x00000006c97b7211 */ /* 0x000fe200008f0eff */
[C---:B------:R-:W-:Y:S02]  /*4330*/  IMAD R201, R5.reuse, 0x26, RZ ;  /* 0x0000002605c97824 */ /* 0x040fe400078e02ff */
[----:B------:R-:W-:Y:S01]  /*4340*/  STS.U8 [R218+UR23+0x2200], R148 ;  /* 0x00220094da007988 */ /* 0x000fe20008000017 */
[----:B----4-:R-:W-:-:S03]  /*4350*/  IMAD R3, R5, 0xee, RZ ;  /* 0x000000ee05037824 */ /* 0x010fc600078e02ff */
[----:B------:R-:W-:Y:S04]  /*4360*/  STS.U8 [R218+UR23+0x2600], R146 ;  /* 0x00260092da007988 */ /* 0x000fe80008000017 */
[----:B------:R0:W4:Y:S04]  /*4370*/  LDG.E.U8 R206, desc[UR28][R124.64] ;  /* 0x0000001c7cce7981 */ /* 0x000128000c1e1100 */
[----:B------:R-:W-:Y:S04]  /*4380*/  STS.U8 [R218+UR23+0x2a00], R143 ;  /* 0x002a008fda007988 */ /* 0x000fe80008000017 */
[----:B------:R-:W-:Y:S01]  /*4390*/  STS.U8 [R218+UR23+0x2e00], R141 ;  /* 0x002e008dda007988 */ /* 0x000fe20008000017 */
[----:B0-----:R-:W-:-:S03]  /*43a0*/  IADD3 R124, P0, PT, R203, R4, RZ ;  /* 0x00000004cb7c7210 */ /* 0x001fc60007f1e0ff */
[----:B------:R-:W-:Y:S01]  /*43b0*/  STS.U8 [R218+UR23+0x3200], R138 ;  /* 0x0032008ada007988 */ /* 0x000fe20008000017 */
[----:B------:R-:W-:-:S03]  /*43c0*/  LEA.HI.X.SX32 R125, R203, R6, 0x1, P0 ;  /* 0x00000006cb7d7211 */ /* 0x000fc600000f0eff */
[----:B------:R-:W-:Y:S01]  /*43d0*/  STS.U8 [R218+UR23+0x3600], R135 ;  /* 0x00360087da007988 */ /* 0x000fe20008000017 */
[----:B------:R-:W-:-:S03]  /*43e0*/  IADD3 RZ, P0, PT, R3, R4, RZ ;  /* 0x0000000403ff7210 */ /* 0x000fc60007f1e0ff */
[----:B------:R0:W2:Y:S04]  /*43f0*/  LDG.E.U8 R202, desc[UR28][R126.64] ;  /* 0x0000001c7eca7981 */ /* 0x0000a8000c1e1100 */
[----:B------:R-:W-:Y:S04]  /*4400*/  STS.U8 [R218+UR23+0x3a00], R8 ;  /* 0x003a0008da007988 */ /* 0x000fe80008000017 */
[----:B------:R3:W-:Y:S01]  /*4410*/  STS.U8 [R218+UR23+0x3e00], R7 ;  /* 0x003e0007da007988 */ /* 0x0007e20008000017 */
[----:B0-----:R-:W-:Y:S01]  /*4420*/  IADD3 R126, P1, PT, R201, R4, RZ ;  /* 0x00000004c97e7210 */ /* 0x001fe20007f3e0ff */
[----:B------:R-:W-:Y:S01]  /*4430*/  UIMAD UR4, UR6, 0xee, URZ ;  /* 0x000000ee060478a4 */ /* 0x000fe2000f8e02ff */
[-C--:B-1----:R-:W-:Y:S01]  /*4440*/  LEA.HI.X.SX32 R9, R3, R6.reuse, 0x1, P0 ;  /* 0x0000000603097211 */ /* 0x082fe200000f0eff */
[----:B------:R-:W-:Y:S01]  /*4450*/  IMAD R11, R5, 0xfe, RZ ;  /* 0x000000fe050b7824 */ /* 0x000fe200078e02ff */
[----:B------:R-:W-:Y:S01]  /*4460*/  LEA.HI.X.SX32 R127, R201, R6, 0x1, P1 ;  /* 0x00000006c97f7211 */ /* 0x000fe200008f0eff */
[----:B------:R-:W-:Y:S01]  /*4470*/  UIMAD UR5, UR6, 0xfe, URZ ;  /* 0x000000fe060578a4 */ /* 0x000fe2000f8e02ff */
[----:B------:R0:W2:Y:S01]  /*4480*/  LDG.E.U8 R201, desc[UR28][R128.64] ;  /* 0x0000001c80c97981 */ /* 0x0000a2000c1e1100 */
[----:B---3--:R-:W-:-:S02]  /*4490*/  IMAD R7, R5, 0xf6, RZ ;  /* 0x000000f605077824 */ /* 0x008fc400078e02ff */
[----:B------:R-:W-:Y:S01]  /*44a0*/  VIADD R8, R172, UR4 ;  /* 0x00000004ac087c36 */ /* 0x000fe20008000000 */
[----:B------:R-:W3:Y:S02]  /*44b0*/  LDG.E.U8 R204, desc[UR28][R122.64] ;  /* 0x0000001c7acc7981 */ /* 0x000ee4000c1e1100 */
[-C--:B------:R-:W-:Y:S01]  /*44c0*/  IADD3 RZ, P0, PT, R7, R4.reuse, RZ ;  /* 0x0000000407ff7210 */ /* 0x080fe20007f1e0ff */
[----:B------:R-:W-:Y:S01]  /*44d0*/  IMAD R3, R5, 0x7, RZ ;  /* 0x0000000705037824 */ /* 0x000fe200078e02ff */
[----:B------:R-:W2:Y:S01]  /*44e0*/  LDG.E.U8 R126, desc[UR28][R126.64] ;  /* 0x0000001c7e7e7981 */ /* 0x000ea2000c1e1100 */
[----:B0-----:R-:W-:Y:S02]  /*44f0*/  IADD3 R128, P1, PT, R207, R4, RZ ;  /* 0x00000004cf807210 */ /* 0x001fe40007f3e0ff */
[-C--:B------:R-:W-:Y:S01]  /*4500*/  LEA.HI.X.SX32 R15, R7, R6.reuse, 0x1, P0 ;  /* 0x00000006070f7211 */ /* 0x080fe200000f0eff */
[----:B------:R-:W-:Y:S01]  /*4510*/  IMAD R7, R5, 0xf, RZ ;  /* 0x0000000f05077824 */ /* 0x000fe200078e02ff */
[----:B------:R-:W-:Y:S01]  /*4520*/  LEA.HI.X.SX32 R129, R207, R6, 0x1, P1 ;  /* 0x00000006cf817211 */ /* 0x000fe200008f0eff */
[----:B------:R-:W-:Y:S01]  /*4530*/  UIMAD UR4, UR6, 0xf6, URZ ;  /* 0x000000f6060478a4 */ /* 0x000fe2000f8e02ff */
[-C--:B------:R-:W-:Y:S01]  /*4540*/  IADD3 RZ, P1, PT, R11, R4.reuse, RZ ;  /* 0x000000040bff7210 */ /* 0x080fe20007f3e0ff */
[----:B------:R0:W2:Y:S01]  /*4550*/  LDG.E.U8 R64, desc[UR28][R8.64] ;  /* 0x0000001c08407981 */ /* 0x0000a2000c1e1100 */
[----:B------:R-:W-:-:S02]  /*4560*/  IADD3 R2, P0, PT, R3, R4, RZ ;  /* 0x0000000403027210 */ /* 0x000fc40007f1e0ff */
[-C--:B------:R-:W-:Y:S01]  /*4570*/  LEA.HI.X.SX32 R17, R11, R6.reuse, 0x1, P1 ;  /* 0x000000060b117211 */ /* 0x080fe200008f0eff */
[----:B------:R-:W-:Y:S01]  /*4580*/  IMAD R11, R5, 0x17, RZ ;  /* 0x00000017050b7824 */ /* 0x000fe200078e02ff */
[----:B------:R-:W-:Y:S01]  /*4590*/  LEA.HI.X.SX32 R3, R3, R6, 0x1, P0 ;  /* 0x0000000603037211 */ /* 0x000fe200000f0eff */
[C---:B------:R-:W-:Y:S01]  /*45a0*/  VIADD R14, R172.reuse, UR4 ;  /* 0x00000004ac0e7c36 */ /* 0x040fe20008000000 */
[----:B------:R-:W2:Y:S01]  /*45b0*/  LDG.E.U8 R124, desc[UR28][R124.64] ;  /* 0x0000001c7c7c7981 */ /* 0x000ea2000c1e1100 */
[-C--:B0-----:R-:W-:Y:S01]  /*45c0*/  IADD3 R8, P1, PT, R7, R4.reuse, RZ ;  /* 0x0000000407087210 */ /* 0x081fe20007f3e0ff */
[----:B------:R-:W-:Y:S01]  /*45d0*/  IMAD R13, R5, 0x1f, RZ ;  /* 0x0000001f050d7824 */ /* 0x000fe200078e02ff */
[----:B------:R-:W-:Y:S01]  /*45e0*/  IADD3 R10, P0, PT, R11, R4, RZ ;  /* 0x000000040b0a7210 */ /* 0x000fe20007f1e0ff */
[----:B------:R-:W-:Y:S01]  /*45f0*/  VIADD R16, R172, UR5 ;  /* 0x00000005ac107c36 */ /* 0x000fe20008000000 */
[----:B------:R-:W-:Y:S01]  /*4600*/  LEA.HI.X.SX32 R9, R7, R6, 0x1, P1 ;  /* 0x0000000607097211 */ /* 0x000fe200008f0eff */
[----:B------:R-:W-:Y:S01]  /*4610*/  IMAD R7, R5, 0x27, RZ ;  /* 0x0000002705077824 */ /* 0x000fe200078e02ff */
[----:B------:R0:W2:Y:S01]  /*4620*/  LDG.E.U8 R65, desc[UR28][R14.64] ;  /* 0x0000001c0e417981 */ /* 0x0000a2000c1e1100 */
[----:B------:R-:W-:Y:S01]  /*4630*/  IADD3 R12, P1, PT, R13, R4, RZ ;  /* 0x000000040d0c7210 */ /* 0x000fe20007f3e0ff */
[----:B------:R-:W-:Y:S01]  /*4640*/  IMAD R19, R5, 0x2f, RZ ;  /* 0x0000002f05137824 */ /* 0x000fe200078e02ff */
[-C--:B------:R-:W-:Y:S01]  /*4650*/  LEA.HI.X.SX32 R11, R11, R6.reuse, 0x1, P0 ;  /* 0x000000060b0b7211 */ /* 0x080fe200000f0eff */
[----:B------:R-:W-:Y:S01]  /*4660*/  IMAD R21, R5, 0x37, RZ ;  /* 0x0000003705157824 */ /* 0x000fe200078e02ff */
[----:B------:R1:W2:Y:S01]  /*4670*/  LDG.E.U8 R66, desc[UR28][R16.64] ;  /* 0x0000001c10427981 */ /* 0x0002a2000c1e1100 */
[----:B------:R-:W-:-:S03]  /*4680*/  LEA.HI.X.SX32 R13, R13, R6, 0x1, P1 ;  /* 0x000000060d0d7211 */ /* 0x000fc600008f0eff */
[----:B------:R1:W2:Y:S01]  /*4690*/  LDG.E.U8 R0, desc[UR28][R2.64] ;  /* 0x0000001c02007981 */ /* 0x0002a2000c1e1100 */
[----:B0-----:R-:W-:-:S03]  /*46a0*/  IADD3 R14, P0, PT, R7, R4, RZ ;  /* 0x00000004070e7210 */ /* 0x001fc60007f1e0ff */
[----:B------:R0:W2:Y:S01]  /*46b0*/  LDG.E.U8 R24, desc[UR28][R8.64] ;  /* 0x0000001c08187981 */ /* 0x0000a2000c1e1100 */
[----:B------:R-:W-:Y:S01]  /*46c0*/  LEA.HI.X.SX32 R15, R7, R6, 0x1, P0 ;  /* 0x00000006070f7211 */ /* 0x000fe200000f0eff */
[----:B------:R-:W-:Y:S01]  /*46d0*/  IMAD R7, R5, 0x3f, RZ ;  /* 0x0000003f05077824 */ /* 0x000fe200078e02ff */
[-C--:B-1----:R-:W-:Y:S01]  /*46e0*/  IADD3 R16, P1, PT, R19, R4.reuse, RZ ;  /* 0x0000000413107210 */ /* 0x082fe20007f3e0ff */
[----:B------:R1:W2:Y:S01]  /*46f0*/  LDG.E.U8 R25, desc[UR28][R10.64] ;  /* 0x0000001c0a197981 */ /* 0x0002a2000c1e1100 */
[----:B------:R-:W-:Y:S02]  /*4700*/  IADD3 R2, P0, PT, R21, R4, RZ ;  /* 0x0000000415027210 */ /* 0x000fe40007f1e0ff */
[-C--:B------:R-:W-:Y:S01]  /*4710*/  LEA.HI.X.SX32 R17, R19, R6.reuse, 0x1, P1 ;  /* 0x0000000613117211 */ /* 0x080fe200008f0eff */
[----:B------:R-:W-:Y:S01]  /*4720*/  IMAD R19, R5, 0x46, RZ ;  /* 0x0000004605137824 */ /* 0x000fe200078e02ff */
[----:B------:R-:W-:Y:S01]  /*4730*/  LEA.HI.X.SX32 R3, R21, R6, 0x1, P0 ;  /* 0x0000000615037211 */ /* 0x000fe200000f0eff */
[----:B------:R-:W-:Y:S01]  /*4740*/  IMAD R21, R5, 0x47, RZ ;  /* 0x0000004705157824 */ /* 0x000fe200078e02ff */
[-C--:B0-----:R-:W-:Y:S01]  /*4750*/  IADD3 R8, P1, PT, R7, R4.reuse, RZ ;  /* 0x0000000407087210 */ /* 0x081fe20007f3e0ff */
[----:B------:R0:W2:Y:S01]  /*4760*/  LDG.E.U8 R26, desc[UR28][R12.64] ;  /* 0x0000001c0c1a7981 */ /* 0x0000a2000c1e1100 */
[----:B-1----:R-:W-:-:S02]  /*4770*/  IADD3 R10, P0, PT, R19, R4, RZ ;  /* 0x00000004130a7210 */ /* 0x002fc40007f1e0ff */
[-C--:B------:R-:W-:Y:S01]  /*4780*/  LEA.HI.X.SX32 R9, R7, R6.reuse, 0x1, P1 ;  /* 0x0000000607097211 */ /* 0x080fe200008f0eff */
[----:B------:R-:W-:Y:S01]  /*4790*/  IMAD R7, R5, 0x4e, RZ ;  /* 0x0000004e05077824 */ /* 0x000fe200078e02ff */
[----:B------:R-:W-:Y:S01]  /*47a0*/  LEA.HI.X.SX32 R11, R19, R6, 0x1, P0 ;  /* 0x00000006130b7211 */ /* 0x000fe200000f0eff */
[----:B------:R1:W2:Y:S01]  /*47b0*/  LDG.E.U8 R27, desc[UR28][R14.64] ;  /* 0x0000001c0e1b7981 */ /* 0x0002a2000c1e1100 */
[----:B0-----:R-:W-:Y:S01]  /*47c0*/  IADD3 R12, P1, PT, R21, R4, RZ ;  /* 0x00000004150c7210 */ /* 0x001fe20007f3e0ff */
[----:B------:R-:W-:Y:S02]  /*47d0*/  IMAD R19, R5, 0x4f, RZ ;  /* 0x0000004f05137824 */ /* 0x000fe400078e02ff */
[----:B------:R0:W2:Y:S01]  /*47e0*/  LDG.E.U8 R28, desc[UR28][R16.64] ;  /* 0x0000001c101c7981 */ /* 0x0000a2000c1e1100 */
        /* <DEDUP_REMOVED lines=27> */
[----:B------:R1:W3:Y:S03]  /*49a0*/  LDG.E.U8 R35, desc[UR28][R2.64] ;  /* 0x0000001c02237981 */ /* 0x0002e6000c1e1100 */
[----:B------:R-:W-:Y:S01]  /*49b0*/  LEA.HI.X.SX32 R15, R7, R6, 0x1, P0 ;  /* 0x00000006070f7211 */ /* 0x000fe200000f0eff */
[----:B------:R-:W-:Y:S01]  /*49c0*/  IMAD R7, R5, 0x6f, RZ ;  /* 0x0000006f05077824 */ /* 0x000fe200078e02ff */
[-C--:B0-----:R-:W-:Y:S01]  /*49d0*/  IADD3 R16, P1, PT, R19, R4.reuse, RZ ;  /* 0x0000000413107210 */ /* 0x081fe20007f3e0ff */
[----:B------:R0:W3:Y:S01]  /*49e0*/  LDG.E.U8 R36, desc[UR28][R8.64] ;  /* 0x0000001c08247981 */ /* 0x0000e2000c1e1100 */
[----:B-1----:R-:W-:-:S03]  /*49f0*/  IADD3 R2, P0, PT, R21, R4, RZ ;  /* 0x0000000415027210 */ /* 0x002fc60007f1e0ff */
[----:B------:R1:W3:Y:S01]  /*4a00*/  LDG.E.U8 R37, desc[UR28][R10.64] ;  /* 0x0000001c0a257981 */ /* 0x0002e2000c1e1100 */
[-C--:B------:R-:W-:Y:S01]  /*4a10*/  LEA.HI.X.SX32 R17, R19, R6.reuse, 0x1, P1 ;  /* 0x0000000613117211 */ /* 0x080fe200008f0eff */
[----:B------:R-:W-:Y:S01]  /*4a20*/  IMAD R19, R5, 0x76, RZ ;  /* 0x0000007605137824 */ /* 0x000fe200078e02ff */
[----:B------:R-:W-:Y:S01]  /*4a30*/  LEA.HI.X.SX32 R3, R21, R6, 0x1, P0 ;  /* 0x0000000615037211 */ /* 0x000fe200000f0eff */
[----:B------:R-:W-:Y:S01]  /*4a40*/  IMAD R21, R5, 0x77, RZ ;  /* 0x0000007705157824 */ /* 0x000fe200078e02ff */
[C---:B0-----:R-:W-:Y:S01]  /*4a50*/  IADD3 R8, P1, PT, R7.reuse, R4, RZ ;  /* 0x0000000407087210 */ /* 0x041fe20007f3e0ff */
[----:B------:R0:W3:Y:S03]  /*4a60*/  LDG.E.U8 R38, desc[UR28][R12.64] ;  /* 0x0000001c0c267981 */ /* 0x0000e6000c1e1100 */
[----:B------:R-:W-:Y:S01]  /*4a70*/  LEA.HI.X.SX32 R9, R7, R6, 0x1, P1 ;  /* 0x0000000607097211 */ /* 0x000fe200008f0eff */
[----:B------:R-:W-:Y:S01]  /*4a80*/  IMAD R7, R5, 0x7e, RZ ;  /* 0x0000007e05077824 */ /* 0x000fe200078e02ff */
[-C--:B-1----:R-:W-:Y:S01]  /*4a90*/  IADD3 R10, P0, PT, R19, R4.reuse, RZ ;  /* 0x00000004130a7210 */ /* 0x082fe20007f1e0ff */
[----:B------:R1:W3:Y:S01]  /*4aa0*/  LDG.E.U8 R39, desc[UR28][R14.64] ;  /* 0x0000001c0e277981 */ /* 0x0002e2000c1e1100 */
[----:B0-----:R-:W-:-:S03]  /*4ab0*/  IADD3 R12, P1, PT, R21, R4, RZ ;  /* 0x00000004150c7210 */ /* 0x001fc60007f3e0ff */
[----:B------:R0:W3:Y:S01]  /*4ac0*/  LDG.E.U8 R40, desc[UR28][R16.64] ;  /* 0x0000001c10287981 */ /* 0x0000e2000c1e1100 */
        /* <DEDUP_REMOVED lines=46> */
[----:B0-----:R-:W-:Y:S01]  /*4db0*/  IADD3 R12, P1, PT, R21, R4, RZ ;  /* 0x00000004150c7210 */ /* 0x001fe20007f3e0ff */
[----:B------:R-:W-:Y:S01]  /*4dc0*/  IMAD R205, R5, 0x36, RZ ;  /* 0x0000003605cd7824 */ /* 0x000fe200078e02ff */
[-C--:B------:R-:W-:Y:S01]  /*4dd0*/  LEA.HI.X.SX32 R11, R19, R6.reuse, 0x1, P0 ;  /* 0x00000006130b7211 */ /* 0x080fe200000f0eff */
[----:B------:R-:W-:Y:S01]  /*4de0*/  IMAD R19, R5, 0xbe, RZ ;  /* 0x000000be05137824 */ /* 0x000fe200078e02ff */
[----:B------:R-:W-:Y:S01]  /*4df0*/  LEA.HI.X.SX32 R13, R21, R6, 0x1, P1 ;  /* 0x00000006150d7211 */ /* 0x000fe200008f0eff */
[----:B------:R-:W-:Y:S01]  /*4e00*/  IMAD R21, R5, 0xc6, RZ ;  /* 0x000000c605157824 */ /* 0x000fe200078e02ff */
[-C--:B-1----:R-:W-:Y:S01]  /*4e10*/  IADD3 R14, P0, PT, R7, R4.reuse, RZ ;  /* 0x00000004070e7210 */ /* 0x082fe20007f1e0ff */
[----:B------:R0:W3:Y:S01]  /*4e20*/  LDG.E.U8 R52, desc[UR28][R16.64] ;  /* 0x0000001c10347981 */ /* 0x0000e2000c1e1100 */
[----:B------:R-:W-:-:S02]  /*4e30*/  IADD3 R122, P2, PT, R205, R4, RZ ;  /* 0x00000004cd7a7210 */ /* 0x000fc40007f5e0ff */
[----:B------:R-:W-:Y:S01]  /*4e40*/  LEA.HI.X.SX32 R15, R7, R6, 0x1, P0 ;  /* 0x00000006070f7211 */ /* 0x000fe200000f0eff */
[----:B------:R1:W3:Y:S01]  /*4e50*/  LDG.E.U8 R53, desc[UR28][R2.64] ;  /* 0x0000001c02357981 */ /* 0x0002e2000c1e1100 */
[-C--:B------:R-:W-:Y:S01]  /*4e60*/  IADD3 R18, P0, PT, R21, R4.reuse, RZ ;  /* 0x0000000415127210 */ /* 0x080fe20007f1e0ff */
[----:B------:R-:W-:Y:S02]  /*4e70*/  IMAD R7, R5, 0xd6, RZ ;  /* 0x000000d605077824 */ /* 0x000fe400078e02ff */
[----:B------:R5:W3:Y:S01]  /*4e80*/  LDG.E.U8 R54, desc[UR28][R8.64] ;  /* 0x0000001c08367981 */ /* 0x000ae2000c1e1100 */
[----:B0-----:R-:W-:Y:S02]  /*4e90*/  IADD3 R16, P1, PT, R19, R4, RZ ;  /* 0x0000000413107210 */ /* 0x001fe40007f3e0ff */
[-C--:B------:R-:W-:Y:S01]  /*4ea0*/  LEA.HI.X.SX32 R123, R205, R6.reuse, 0x1, P2 ;  /* 0x00000006cd7b7211 */ /* 0x080fe200010f0eff */
[----:B------:R0:W3:Y:S01]  /*4eb0*/  LDG.E.U8 R55, desc[UR28][R10.64] ;  /* 0x0000001c0a377981 */ /* 0x0000e2000c1e1100 */
[----:B-1----:R-:W-:Y:S01]  /*4ec0*/  IMAD R3, R5, 0xce, RZ ;  /* 0x000000ce05037824 */ /* 0x002fe200078e02ff */
[----:B------:R-:W-:-:S02]  /*4ed0*/  LEA.HI.X.SX32 R17, R19, R6, 0x1, P1 ;  /* 0x0000000613117211 */ /* 0x000fc400008f0eff */
[----:B------:R-:W-:Y:S01]  /*4ee0*/  LEA.HI.X.SX32 R19, R21, R6, 0x1, P0 ;  /* 0x0000000615137211 */ /* 0x000fe200000f0eff */
[----:B-----5:R-:W-:Y:S01]  /*4ef0*/  IMAD R9, R5, 0xde, RZ ;  /* 0x000000de05097824 */ /* 0x020fe200078e02ff */
[-C--:B------:R-:W-:Y:S01]  /*4f00*/  IADD3 R20, P1, PT, R3, R4.reuse, RZ ;  /* 0x0000000403147210 */ /* 0x080fe20007f3e0ff */
[----:B------:R-:W5:Y:S01]  /*4f10*/  LDG.E.U8 R122, desc[UR28][R122.64] ;  /* 0x0000001c7a7a7981 */ /* 0x000f62000c1e1100 */
[----:B------:R-:W-:Y:S01]  /*4f20*/  IADD3 R22, P0, PT, R7, R4, RZ ;  /* 0x0000000407167210 */ /* 0x000fe20007f1e0ff */
[----:B0-----:R-:W-:Y:S02]  /*4f30*/  IMAD R11, R5, 0xe6, RZ ;  /* 0x000000e6050b7824 */ /* 0x001fe400078e02ff */
[----:B------:R0:W5:Y:S01]  /*4f40*/  LDG.E.U8 R56, desc[UR28][R12.64] ;  /* 0x0000001c0c387981 */ /* 0x000162000c1e1100 */
[-C--:B------:R-:W-:Y:S01]  /*4f50*/  LEA.HI.X.SX32 R21, R3, R6.reuse, 0x1, P1 ;  /* 0x0000000603157211 */ /* 0x080fe200008f0eff */
[----:B------:R-:W-:Y:S01]  /*4f60*/  IMAD R3, R5, 0xa7, RZ ;  /* 0x000000a705037824 */ /* 0x000fe200078e02ff */
[----:B------:R-:W-:Y:S01]  /*4f70*/  LEA.HI.X.SX32 R23, R7, R6, 0x1, P0 ;  /* 0x0000000607177211 */ /* 0x000fe200000f0eff */
[----:B------:R1:W5:Y:S01]  /*4f80*/  LDG.E.U8 R57, desc[UR28][R14.64] ;  /* 0x0000001c0e397981 */ /* 0x000362000c1e1100 */
[----:B------:R-:W-:-:S03]  /*4f90*/  IMAD R7, R5, 0xaf, RZ ;  /* 0x000000af05077824 */ /* 0x000fc600078e02ff */
[----:B------:R-:W5:Y:S01]  /*4fa0*/  LDG.E.U8 R203, desc[UR28][R128.64] ;  /* 0x0000001c80cb7981 */ /* 0x000f62000c1e1100 */
[-C--:B0-----:R-:W-:Y:S02]  /*4fb0*/  IADD3 R12, P1, PT, R9, R4.reuse, RZ ;  /* 0x00000004090c7210 */ /* 0x081fe40007f3e0ff */
[-C--:B------:R-:W-:Y:S01]  /*4fc0*/  IADD3 R2, P0, PT, R3, R4.reuse, RZ ;  /* 0x0000000403027210 */ /* 0x080fe20007f1e0ff */
[----:B------:R0:W5:Y:S01]  /*4fd0*/  LDG.E.U8 R58, desc[UR28][R16.64] ;  /* 0x0000001c103a7981 */ /* 0x000162000c1e1100 */
[----:B-1----:R-:W-:Y:S02]  /*4fe0*/  IADD3 R14, P2, PT, R11, R4, RZ ;  /* 0x000000040b0e7210 */ /* 0x002fe40007f5e0ff */
[-C--:B------:R-:W-:Y:S01]  /*4ff0*/  LEA.HI.X.SX32 R13, R9, R6.reuse, 0x1, P1 ;  /* 0x00000006090d7211 */ /* 0x080fe200008f0eff */
[----:B------:R-:W5:Y:S01]  /*5000*/  LDG.E.U8 R59, desc[UR28][R18.64] ;  /* 0x0000001c123b7981 */ /* 0x000f62000c1e1100 */
[----:B------:R-:W-:Y:S01]  /*5010*/  LEA.HI.X.SX32 R15, R11, R6, 0x1, P2 ;  /* 0x000000060b0f7211 */ /* 0x000fe200010f0eff */
[----:B------:R-:W-:Y:S01]  /*5020*/  IMAD R11, R5, 0xb7, RZ ;  /* 0x000000b7050b7824 */ /* 0x000fe200078e02ff */
[----:B------:R-:W-:Y:S01]  /*5030*/  IADD3 R8, P1, PT, R7, R4, RZ ;  /* 0x0000000407087210 */ /* 0x000fe20007f3e0ff */
[----:B------:R1:W5:Y:S01]  /*5040*/  LDG.E.U8 R61, desc[UR28][R12.64] ;  /* 0x0000001c0c3d7981 */ /* 0x000362000c1e1100 */
[----:B------:R-:W-:-:S02]  /*5050*/  LEA.HI.X.SX32 R3, R3, R6, 0x1, P0 ;  /* 0x0000000603037211 */ /* 0x000fc400000f0eff */
[----:B------:R-:W-:Y:S01]  /*5060*/  LEA.HI.X.SX32 R9, R7, R6, 0x1, P1 ;  /* 0x0000000607097211 */ /* 0x000fe200008f0eff */
[----:B------:R-:W-:Y:S01]  /*5070*/  IMAD R7, R5, 0xbf, RZ ;  /* 0x000000bf05077824 */ /* 0x000fe200078e02ff */
[----:B------:R-:W-:Y:S01]  /*5080*/  IADD3 R10, P0, PT, R11, R4, RZ ;  /* 0x000000040b0a7210 */ /* 0x000fe20007f1e0ff */
[----:B0-----:R-:W-:Y:S01]  /*5090*/  IMAD R17, R5, 0xc7, RZ ;  /* 0x000000c705117824 */ /* 0x001fe200078e02ff */
[----:B------:R-:W5:Y:S02]  /*50a0*/  LDG.E.U8 R60, desc[UR28][R20.64] ;  /* 0x0000001c143c7981 */ /* 0x000f64000c1e1100 */
[----:B------:R-:W-:Y:S02]  /*50b0*/  LEA.HI.X.SX32 R11, R11, R6, 0x1, P0 ;  /* 0x000000060b0b7211 */ /* 0x000fe400000f0eff */
[C---:B-1----:R-:W-:Y:S01]  /*50c0*/  IADD3 R12, P0, PT, R7.reuse, R4, RZ ;  /* 0x00000004070c7210 */ /* 0x042fe20007f1e0ff */
[----:B------:R-:W5:Y:S03]  /*50d0*/  LDG.E.U8 R23, desc[UR28][R22.64] ;  /* 0x0000001c16177981 */ /* 0x000f66000c1e1100 */
[----:B------:R-:W-:Y:S01]  /*50e0*/  LEA.HI.X.SX32 R13, R7, R6, 0x1, P0 ;  /* 0x00000006070d7211 */ /* 0x000fe200000f0eff */
[----:B------:R0:W5:Y:S01]  /*50f0*/  LDG.E.U8 R63, desc[UR28][R14.64] ;  /* 0x0000001c0e3f7981 */ /* 0x000162000c1e1100 */
[----:B------:R-:W-:-:S02]  /*5100*/  IMAD R7, R5, 0xdf, RZ ;  /* 0x000000df05077824 */ /* 0x000fc400078e02ff */
[----:B------:R-:W-:Y:S01]  /*5110*/  IMAD R19, R5, 0xcf, RZ ;  /* 0x000000cf05137824 */ /* 0x000fe200078e02ff */
[----:B------:R1:W5:Y:S04]  /*5120*/  LDG.E.U8 R20, desc[UR28][R8.64] ;  /* 0x0000001c08147981 */ /* 0x000368000c1e1100 */
[----:B------:R4:W5:Y:S01]  /*5130*/  LDG.E.U8 R18, desc[UR28][R2.64] ;  /* 0x0000001c02127981 */ /* 0x000962000c1e1100 */
[----:B0-----:R-:W-:-:S03]  /*5140*/  IADD3 R14, P1, PT, R17, R4, RZ ;  /* 0x00000004110e7210 */ /* 0x001fc60007f3e0ff */
[----:B------:R0:W5:Y:S01]  /*5150*/  LDG.E.U8 R22, desc[UR28][R10.64] ;  /* 0x0000001c0a167981 */ /* 0x000162000c1e1100 */
[----:B------:R-:W-:Y:S02]  /*5160*/  LEA.HI.X.SX32 R15, R17, R6, 0x1, P1 ;  /* 0x00000006110f7211 */ /* 0x000fe400008f0eff */
[-C--:B-1----:R-:W-:Y:S01]  /*5170*/  IADD3 R8, P1, PT, R7, R4.reuse, RZ ;  /* 0x0000000407087210 */ /* 0x082fe20007f3e0ff */
[----:B------:R1:W5:Y:S01]  /*5180*/  LDG.E.U8 R12, desc[UR28][R12.64] ;  /* 0x0000001c0c0c7981 */ /* 0x000362000c1e1100 */
[----:B----4-:R-:W-:Y:S02]  /*5190*/  IADD3 R2, P0, PT, R19, R4, RZ ;  /* 0x0000000413027210 */ /* 0x010fe40007f1e0ff */
[-C--:B------:R-:W-:Y:S01]  /*51a0*/  LEA.HI.X.SX32 R9, R7, R6.reuse, 0x1, P1 ;  /* 0x0000000607097211 */ /* 0x080fe200008f0eff */
[----:B------:R-:W-:Y:S01]  /*51b0*/  IMAD R7, R5, 0xe7, RZ ;  /* 0x000000e705077824 */ /* 0x000fe200078e02ff */
[----:B------:R-:W-:Y:S01]  /*51c0*/  LEA.HI.X.SX32 R3, R19, R6, 0x1, P0 ;  /* 0x0000000613037211 */ /* 0x000fe200000f0eff */
[----:B------:R-:W-:Y:S01]  /*51d0*/  IMAD R21, R5, 0xd7, RZ ;  /* 0x000000d705157824 */ /* 0x000fe200078e02ff */
[----:B------:R-:W-:Y:S01]  /*51e0*/  UIMAD UR4, UR6, 0xef, URZ ;  /* 0x000000ef060478a4 */ /* 0x000fe2000f8e02ff */
[----:B------:R4:W5:Y:S01]  /*51f0*/  LDG.E.U8 R62, desc[UR28][R8.64] ;  /* 0x0000001c083e7981 */ /* 0x000962000c1e1100 */
[----:B0-----:R-:W-:Y:S01]  /*5200*/  IADD3 R10, P0, PT, R7, R4, RZ ;  /* 0x00000004070a7210 */ /* 0x001fe20007f1e0ff */
[----:B-1----:R-:W-:-:S02]  /*5210*/  IMAD R13, R5, 0xf7, RZ ;  /* 0x000000f7050d7824 */ /* 0x002fc400078e02ff */
[----:B------:R-:W-:Y:S01]  /*5220*/  IMAD R19, R5, 0xef, RZ ;  /* 0x000000ef05137824 */ /* 0x000fe200078e02ff */
[----:B------:R-:W-:Y:S01]  /*5230*/  LEA.HI.X.SX32 R11, R7, R6, 0x1, P0 ;  /* 0x00000006070b7211 */ /* 0x000fe200000f0eff */
[----:B------:R-:W-:Y:S01]  /*5240*/  IMAD R5, R5, 0xff, RZ ;  /* 0x000000ff05057824 */ /* 0x000fe200078e02ff */
[-C--:B------:R-:W-:Y:S01]  /*5250*/  IADD3 RZ, P0, PT, R13, R4.reuse, RZ ;  /* 0x000000040dff7210 */ /* 0x080fe20007f1e0ff */
[----:B------:R-:W-:Y:S01]  /*5260*/  UIMAD UR5, UR6, 0xf7, URZ ;  /* 0x000000f7060578a4 */ /* 0x000fe2000f8e02ff */
[-C--:B------:R-:W-:Y:S01]  /*5270*/  IADD3 R16, P2, PT, R21, R4.reuse, RZ ;  /* 0x0000000415107210 */ /* 0x080fe20007f5e0ff */
[----:B------:R-:W-:Y:S01]  /*5280*/  UIMAD UR6, UR6, 0xff, URZ ;  /* 0x000000ff060678a4 */ /* 0x000fe2000f8e02ff */
[----:B------:R-:W-:Y:S01]  /*5290*/  IADD3 RZ, P1, PT, R19, R4, RZ ;  /* 0x0000000413ff7210 */ /* 0x000fe20007f3e0ff */
[----:B------:R-:W5:Y:S01]  /*52a0*/  LDG.E.U8 R14, desc[UR28][R14.64] ;  /* 0x0000001c0e0e7981 */ /* 0x000f62000c1e1100 */
[----:B----4-:R-:W-:Y:S02]  /*52b0*/  LEA.HI.X.SX32 R9, R13, R6, 0x1, P0 ;  /* 0x000000060d097211 */ /* 0x010fe400000f0eff */
[----:B------:R-:W-:Y:S01]  /*52c0*/  IADD3 RZ, P0, PT, R5, R4, RZ ;  /* 0x0000000405ff7210 */ /* 0x000fe20007f1e0ff */
[----:B------:R-:W4:Y:S01]  /*52d0*/  LDG.E.U8 R10, desc[UR28][R10.64] ;  /* 0x0000001c0a0a7981 */ /* 0x000f22000c1e1100 */
[----:B------:R-:W-:Y:S01]  /*52e0*/  LEA.HI.X.SX32 R17, R21, R6, 0x1, P2 ;  /* 0x0000000615117211 */ /* 0x000fe200010f0eff */
[----:B------:R-:W-:-:S02]  /*52f0*/  VIADD R8, R172, UR5 ;  /* 0x00000005ac087c36 */ /* 0x000fc40008000000 */
[----:B------:R0:W4:Y:S01]  /*5300*/  LDG.E.U8 R21, desc[UR28][R2.64] ;  /* 0x0000001c02157981 */ /* 0x000122000c1e1100 */
[----:B------:R-:W-:-:S03]  /*5310*/  LEA.HI.X.SX32 R7, R5, R6, 0x1, P0 ;  /* 0x0000000605077211 */ /* 0x000fc600000f0eff */
[----:B------:R-:W4:Y:S04]  /*5320*/  LDG.E.U8 R16, desc[UR28][R16.64] ;  /* 0x0000001c10107981 */ /* 0x000f28000c1e1100 */
[----:B------:R-:W4:Y:S01]  /*5330*/  LDG.E.U8 R8, desc[UR28][R8.64] ;  /* 0x0000001c08087981 */ /* 0x000f22000c1e1100 */
[----:B0-----:R-:W-:Y:S01]  /*5340*/  LEA.HI.X.SX32 R3, R19, R6, 0x1, P1 ;  /* 0x0000000613037211 */ /* 0x001fe200008f0eff */
[C---:B------:R-:W-:Y:S02]  /*5350*/  VIADD R2, R172.reuse, UR4 ;  /* 0x00000004ac027c36 */ /* 0x040fe40008000000 */
[----:B------:R-:W-:Y:S01]  /*5360*/  VIADD R6, R172, UR6 ;  /* 0x00000006ac067c36 */ /* 0x000fe20008000000 */
[----:B------:R-:W-:Y:S01]  /*5370*/  STS.U8 [R218+UR23+0x4200], R131 ;  /* 0x00420083da007988 */ /* 0x000fe20008000017 */
[----:B------:R-:W-:-:S02]  /*5380*/  LOP3.LUT R217, R221, 0x50, RZ, 0x3c, !PT ;  /* 0x00000050ddd97812 */ /* 0x000fc400078e3cff */
[C---:B------:R-:W-:Y:S01]  /*5390*/  LOP3.LUT R216, R221.reuse, 0x60, RZ, 0x3c, !PT ;  /* 0x00000060ddd87812 */ /* 0x040fe200078e3cff */
[----:B------:R0:W4:Y:S01]  /*53a0*/  LDG.E.U8 R3, desc[UR28][R2.64] ;  /* 0x0000001c02037981 */ /* 0x000122000c1e1100 */
[----:B------:R-:W-:Y:S02]  /*53b0*/  SHF.R.U32.HI R4, RZ, 0x5, R222 ;  /* 0x00000005ff047819 */ /* 0x000fe400000116de */
[----:B------:R-:W-:Y:S01]  /*53c0*/  LOP3.LUT R215, R221, 0x70, RZ, 0x3c, !PT ;  /* 0x00000070ddd77812 */ /* 0x000fe200078e3cff */
[----:B------:R1:W4:Y:S01]  /*53d0*/  LDG.E.U8 R6, desc[UR28][R6.64] ;  /* 0x0000001c06067981 */ /* 0x000322000c1e1100 */
[----:B------:R-:W-:Y:S01]  /*53e0*/  VOTEU.ALL UP1, P4 ;  /* 0x0000000000ff7886 */ /* 0x000fe20002020000 */
[----:B------:R-:W-:Y:S01]  /*53f0*/  UMOV UR4, 0x1 ;  /* 0x0000000100047882 */ /* 0x000fe20000000000 */
[----:B------:R-:W0:Y:S01]  /*5400*/  LDCU UR6, c[0x0][0x3c4] ;  /* 0x00007880ff0677ac */ /* 0x000e220008000800 */
        /* <DEDUP_REMOVED lines=13> */
[----:B--2---:R2:W-:Y:S04]  /*54e0*/  STS.U8 [R217+UR23+0x7a80], R213 ;  /* 0x007a80d5d9007988 */ /* 0x0045e80008000017 */
[----:B------:R-:W-:Y:S04]  /*54f0*/  STS.U8 [R217+UR23+0x7e80], R214 ;  /* 0x007e80d6d9007988 */ /* 0x000fe80008000017 */
[----:B------:R-:W-:Y:S01]  /*5500*/  STS.U8 [R217+UR23+0x280], R153 ;  /* 0x00028099d9007988 */ /* 0x000fe20008000017 */
[----:B------:R-:W-:Y:S01]  /*5510*/  R2UR UR39, R4 ;  /* 0x00000000042772ca */ /* 0x000fe200000e0000 */
[----:B------:R-:W-:Y:S01]  /*5520*/  VOTEU.ALL UP2, P4 ;  /* 0x0000000000ff7886 */ /* 0x000fe20002040000 */
[----:B------:R-:W2:Y:S01]  /*5530*/  LDC.64 R4, c[0x0][0x388] ;  /* 0x0000e200ff047b82 */ /* 0x000ea20000000a00 */
[----:B------:R-:W-:Y:S04]  /*5540*/  STS.U8 [R217+UR23+0x680], R155 ;  /* 0x0006809bd9007988 */ /* 0x000fe80008000017 */
[----:B------:R-:W-:Y:S01]  /*5550*/  STS.U8 [R217+UR23+0xa80], R157 ;  /* 0x000a809dd9007988 */ /* 0x000fe20008000017 */
[----:B------:R-:W-:-:S04]  /*5560*/  @!UP1 UIADD3 UR40, UPT, UPT, -UR4, 0x100000, URZ ;  /* 0x0010000004289890 */ /* 0x000fc8000fffe1ff */
[----:B------:R-:W-:Y:S02]  /*5570*/  @!UP1 USHF.L.U32 UR41, UR40, 0xb, URZ ;  /* 0x0000000b28299899 */ /* 0x000fe400080006ff */
[----:B------:R-:W-:Y:S01]  /*5580*/  @!UP1 USHF.L.U32 UR40, UR40, 0x1, URZ ;  /* 0x0000000128289899 */ /* 0x000fe200080006ff */
[----:B0-----:R-:W-:Y:S01]  /*5590*/  LOP3.LUT R2, R222, 0x7f, RZ, 0xc0, !PT ;  /* 0x0000007fde027812 */ /* 0x001fe200078ec0ff */
[----:B------:R-:W-:Y:S01]  /*55a0*/  STS.U8 [R217+UR23+0xe80], R159 ;  /* 0x000e809fd9007988 */ /* 0x000fe20008000017 */
[----:B------:R-:W-:Y:S01]  /*55b0*/  ISETP.LT.AND P0, PT, RZ, UR27, PT ;  /* 0x0000001bff007c0c */ /* 0x000fe2000bf01270 */
[----:B------:R-:W-:Y:S01]  /*55c0*/  UIMAD UR9, UR9, 0x9, URZ ;  /* 0x00000009090978a4 */ /* 0x000fe2000f8e02ff */
[----:B------:R-:W-:Y:S01]  /*55d0*/  PRMT R17, RZ, 0x7610, R17 ;  /* 0x00007610ff117816 */ /* 0x000fe20000000011 */
[----:B------:R-:W-:Y:S01]  /*55e0*/  STS.U8 [R217+UR23+0x1280], R161 ;  /* 0x001280a1d9007988 */ /* 0x000fe20008000017 */
[----:B------:R-:W-:Y:S01]  /*55f0*/  UIMAD UR10, UR10, 0x11, URZ ;  /* 0x000000110a0a78a4 */ /* 0x000fe2000f8e02ff */
[----:B------:R-:W-:Y:S01]  /*5600*/  PRMT R19, RZ, 0x7610, R19 ;  /* 0x00007610ff137816 */ /* 0x000fe20000000013 */
[----:B------:R-:W-:Y:S01]  /*5610*/  UIMAD UR11, UR11, 0x19, URZ ;  /* 0x000000190b0b78a4 */ /* 0x000fe2000f8e02ff */
[----:B------:R-:W-:Y:S01]  /*5620*/  STS.U8 [R217+UR23+0x1680], R163 ;  /* 0x001680a3d9007988 */ /* 0x000fe20008000017 */
[----:B------:R-:W-:-:S02]  /*5630*/  USHF.L.U32 UR14, UR14, 0x1, URZ ;  /* 0x000000010e0e7899 */ /* 0x000fc400080006ff */
[----:B------:R-:W-:Y:S01]  /*5640*/  UIMAD UR17, UR17, 0xa, URZ ;  /* 0x0000000a111178a4 */ /* 0x000fe2000f8e02ff */
[----:B------:R-:W-:Y:S01]  /*5650*/  STS.U8 [R217+UR23+0x1a80], R165 ;  /* 0x001a80a5d9007988 */ /* 0x000fe20008000017 */
[----:B------:R-:W-:Y:S02]  /*5660*/  UIMAD UR19, UR19, 0x12, URZ ;  /* 0x00000012131378a4 */ /* 0x000fe4000f8e02ff */
[----:B------:R-:W-:Y:S01]  /*5670*/  UIMAD UR21, UR21, 0x1a, URZ ;  /* 0x0000001a151578a4 */ /* 0x000fe2000f8e02ff */
[----:B------:R-:W-:Y:S01]  /*5680*/  STS.U8 [R217+UR23+0x1e80], R167 ;  /* 0x001e80a7d9007988 */ /* 0x000fe20008000017 */
[----:B------:R-:W-:Y:S01]  /*5690*/  UIMAD UR26, UR26, 0x3, URZ ;  /* 0x000000031a1a78a4 */ /* 0x000fe2000f8e02ff */
[----:B-1----:R-:W-:Y:S01]  /*56a0*/  PRMT R7, RZ, 0x7610, R7 ;  /* 0x00007610ff077816 */ /* 0x002fe20000000007 */
[----:B------:R-:W-:Y:S01]  /*56b0*/  UIMAD UR31, UR31, 0xb, URZ ;  /* 0x0000000b1f1f78a4 */ /* 0x000fe2000f8e02ff */
[----:B------:R-:W-:Y:S01]  /*56c0*/  STS.U8 [R217+UR23+0x2280], R169 ;  /* 0x002280a9d9007988 */ /* 0x000fe20008000017 */
[----:B------:R-:W-:-:S02]  /*56d0*/  UIMAD UR32, UR32, 0x13, URZ ;  /* 0x00000013202078a4 */ /* 0x000fc4000f8e02ff */
[----:B------:R-:W-:Y:S01]  /*56e0*/  UIMAD UR33, UR33, 0x1b, URZ ;  /* 0x0000001b212178a4 */ /* 0x000fe2000f8e02ff */
[----:B------:R-:W-:Y:S01]  /*56f0*/  STS.U8 [R217+UR23+0x2680], R171 ;  /* 0x002680abd9007988 */ /* 0x000fe20008000017 */
[----:B------:R-:W-:Y:S01]  /*5700*/  USHF.L.U32 UR35, UR35, 0x2, URZ ;  /* 0x0000000223237899 */ /* 0x000fe200080006ff */
[----:B------:R-:W-:Y:S01]  /*5710*/  PRMT R9, RZ, 0x7610, R9 ;  /* 0x00007610ff097816 */ /* 0x000fe20000000009 */
[----:B------:R-:W-:Y:S01]  /*5720*/  UIMAD UR36, UR36, 0xc, URZ ;  /* 0x0000000c242478a4 */ /* 0x000fe2000f8e02ff */
[----:B------:R-:W-:Y:S01]  /*5730*/  STS.U8 [R217+UR23+0x2a80], R173 ;  /* 0x002a80add9007988 */ /* 0x000fe20008000017 */
[----:B------:R-:W-:Y:S02]  /*5740*/  UIMAD UR37, UR37, 0x14, URZ ;  /* 0x00000014252578a4 */ /* 0x000fe4000f8e02ff */
[----:B------:R-:W-:Y:S01]  /*5750*/  UIMAD UR25, UR25, 0x1c, URZ ;  /* 0x0000001c191978a4 */ /* 0x000fe2000f8e02ff */
[----:B------:R-:W-:Y:S01]  /*5760*/  STS.U8 [R217+UR23+0x2e80], R174 ;  /* 0x002e80aed9007988 */ /* 0x000fe20008000017 */
[----:B------:R-:W-:Y:S01]  /*5770*/  UIMAD UR20, UR20, 0x5, URZ ;  /* 0x00000005141478a4 */ /* 0x000fe2000f8e02ff */
[----:B------:R-:W-:Y:S01]  /*5780*/  PRMT R11, RZ, 0x7610, R11 ;  /* 0x00007610ff0b7816 */ /* 0x000fe2000000000b */
[----:B------:R-:W-:Y:S01]  /*5790*/  UIMAD UR16, UR16, 0xd, URZ ;  /* 0x0000000d101078a4 */ /* 0x000fe2000f8e02ff */
[----:B------:R-:W-:Y:S01]  /*57a0*/  STS.U8 [R217+UR23+0x3280], R176 ;  /* 0x003280b0d9007988 */ /* 0x000fe20008000017 */
[----:B------:R-:W-:-:S02]  /*57b0*/  UIMAD UR13, UR13, 0x15, URZ ;  /* 0x000000150d0d78a4 */ /* 0x000fc4000f8e02ff */
[----:B------:R-:W-:Y:S01]  /*57c0*/  UIMAD UR12, UR12, 0x1d, URZ ;  /* 0x0000001d0c0c78a4 */ /* 0x000fe2000f8e02ff */
[----:B------:R-:W-:Y:S01]  /*57d0*/  STS.U8 [R217+UR23+0x3680], R178 ;  /* 0x003680b2d9007988 */ /* 0x000fe20008000017 */
[----:B------:R-:W-:Y:S01]  /*57e0*/  UIMAD UR18, UR18, 0x6, URZ ;  /* 0x00000006121278a4 */ /* 0x000fe2000f8e02ff */
[----:B------:R-:W-:Y:S01]  /*57f0*/  PRMT R13, RZ, 0x7610, R13 ;  /* 0x00007610ff0d7816 */ /* 0x000fe2000000000d */
[----:B------:R-:W-:Y:S01]  /*5800*/  UIMAD UR38, UR38, 0x7, URZ ;  /* 0x00000007262678a4 */ /* 0x000fe2000f8e02ff */
[----:B------:R-:W-:Y:S01]  /*5810*/  STS.U8 [R217+UR23+0x3a80], R179 ;  /* 0x003a80b3d9007988 */ /* 0x000fe20008000017 */
[----:B------:R-:W-:Y:S01]  /*5820*/  PRMT R15, RZ, 0x7610, R15 ;  /* 0x00007610ff0f7816 */ /* 0x000fe2000000000f */
[----:B--2---:R-:W0:Y:S02]  /*5830*/  LDC.64 R212, c[0x0][0x390] ;  /* 0x0000e400ffd47b82 */ /* 0x004e240000000a00 */
        /* <DEDUP_REMOVED lines=15> */
[----:B---3--:R-:W-:Y:S04]  /*5930*/  STS.U8 [R216+UR23+0x700], R204 ;  /* 0x000700ccd8007988 */ /* 0x008fe80008000017 */
        /* <DEDUP_REMOVED lines=32> */
[----:B------:R-:W-:Y:S01]  /*5b40*/  STS.U8 [R215+UR23+0xb80], R25 ;  /* 0x000b8019d7007988 */ /* 0x000fe20008000017 */
[----:B------:R-:W-:Y:S01]  /*5b50*/  USHF.L.U32 UR5, UR39, 0x15, URZ ;  /* 0x0000001527057899 */ /* 0x000fe200080006ff */
[----:B-1----:R-:W1:Y:S02]  /*5b60*/  LDC R0, c[0x0][0x3c0] ;  /* 0x0000f000ff007b82 */ /* 0x002e640000000800 */
        /* <DEDUP_REMOVED lines=9> */
[----:B------:R-:W-:-:S03]  /*5c00*/  ULOP3.LUT UR22, UR5, 0x600000, URZ, 0xc0, !UPT ;  /* 0x0060000005167892 */ /* 0x000fc6000f8ec0ff */
[----:B------:R-:W-:Y:S04]  /*5c10*/  STS.U8 [R215+UR23+0x3380], R40 ;  /* 0x00338028d7007988 */ /* 0x000fe80008000017 */
[----:B------:R-:W-:Y:S04]  /*5c20*/  STS.U8 [R215+UR23+0x3780], R42 ;  /* 0x0037802ad7007988 */ /* 0x000fe80008000017 */
[----:B------:R-:W-:Y:S04]  /*5c30*/  STS.U8 [R215+UR23+0x3b80], R44 ;  /* 0x003b802cd7007988 */ /* 0x000fe80008000017 */
[----:B------:R-:W-:Y:S01]  /*5c40*/  STS.U8 [R215+UR23+0x3f80], R46 ;  /* 0x003f802ed7007988 */ /* 0x000fe20008000017 */
[----:B------:R-:W-:-:S03]  /*5c50*/  UIADD3 UR22, UPT, UPT, UR66, UR22, URZ ;  /* 0x0000001642167290 */ /* 0x000fc6000fffe0ff */
        /* <DEDUP_REMOVED lines=9> */
[----:B----4-:R-:W-:Y:S04]  /*5cf0*/  STS.U8 [R215+UR23+0x6780], R21 ;  /* 0x00678015d7007988 */ /* 0x010fe80008000017 */
[----:B------:R-:W-:Y:S04]  /*5d00*/  STS.U8 [R215+UR23+0x6b80], R16 ;  /* 0x006b8010d7007988 */ /* 0x000fe80008000017 */
[----:B------:R-:W-:Y:S01]  /*5d10*/  STS.U8 [R215+UR23+0x6f80], R62 ;  /* 0x006f803ed7007988 */ /* 0x000fe20008000017 */
[----:B------:R-:W-:Y:S03]  /*5d20*/  STTM.x64 tmem[UR22], RZ ;  /* 0x000000ff000079ed */ /* 0x000fe60008340016 */
[----:B------:R-:W-:Y:S01]  /*5d30*/  STS.U8 [R215+UR23+0x7380], R10 ;  /* 0x0073800ad7007988 */ /* 0x000fe20008000017 */
[----:B-1----:R-:W-:-:S02]  /*5d40*/  IMAD R0, R0, UR24, RZ ;  /* 0x0000001800007c24 */ /* 0x002fc4000f8e02ff */
[----:B------:R-:W-:Y:S01]  /*5d50*/  IMAD R2, R2, UR15, RZ ;  /* 0x0000000f02027c24 */ /* 0x000fe2000f8e02ff */
[----:B------:R1:W-:Y:S01]  /*5d60*/  STS.U8 [R215+UR23+0x7780], R3 ;  /* 0x00778003d7007988 */ /* 0x0003e20008000017 */
[----:B------:R-:W-:Y:S01]  /*5d70*/  USHF.L.U32 UR5, UR6, 0x3, URZ ;  /* 0x0000000306057899 */ /* 0x000fe200080006ff */
[----:B------:R-:W-:Y:S01]  /*5d80*/  PRMT R33, RZ, 0x7610, R33 ;  /* 0x00007610ff217816 */ /* 0x000fe20000000021 */
[----:B------:R-:W-:Y:S01]  /*5d90*/  USHF.R.S32.HI UR45, URZ, 0x1f, UR9 ;  /* 0x0000001fff2d7899 */ /* 0x000fe20008011409 */
[----:B------:R-:W-:Y:S01]  /*5da0*/  STTM.x64 tmem[UR22+0x40], RZ ;  /* 0x000040ff000079ed */ /* 0x000fe20008340016 */
[----:B------:R-:W-:Y:S01]  /*5db0*/  STS.U8 [R215+UR23+0x7b80], R8 ;  /* 0x007b8008d7007988 */ /* 0x000fe20008000017 */
[----:B------:R-:W-:Y:S01]  /*5dc0*/  IADD3 R199, P1, PT, R0, R4, RZ ;  /* 0x0000000400c77210 */ /* 0x000fe20007f3e0ff */
[----:B------:R-:W-:Y:S01]  /*5dd0*/  USHF.R.S32.HI UR46, URZ, 0x1f, UR10 ;  /* 0x0000001fff2e7899 */ /* 0x000fe2000801140a */
[----:B------:R-:W-:Y:S01]  /*5de0*/  PRMT R49, RZ, 0x7610, R49 ;  /* 0x00007610ff317816 */ /* 0x000fe20000000031 */
[----:B------:R-:W-:Y:S01]  /*5df0*/  STTM.x64 tmem[UR22+0x80], RZ ;  /* 0x000080ff000079ed */ /* 0x000fe20008340016 */
[----:B------:R-:W-:Y:S01]  /*5e00*/  STS.U8 [R215+UR23+0x7f80], R6 ;  /* 0x007f8006d7007988 */ /* 0x000fe20008000017 */
[----:B------:R-:W-:Y:S01]  /*5e10*/  PRMT R35, RZ, 0x7610, R35 ;  /* 0x00007610ff237816 */ /* 0x000fe20000000023 */
[----:B------:R-:W-:-:S02]  /*5e20*/  USHF.R.S32.HI UR47, URZ, 0x1f, UR11 ;  /* 0x0000001fff2f7899 */ /* 0x000fc4000801140b */
[----:B------:R-:W-:Y:S01]  /*5e30*/  USHF.R.S32.HI UR48, URZ, 0x1f, UR14 ;  /* 0x0000001fff307899 */ /* 0x000fe2000801140e */
[----:B------:R-:W-:Y:S01]  /*5e40*/  STTM.x64 tmem[UR22+0xc0], RZ ;  /* 0x0000c0ff000079ed */ /* 0x000fe20008340016 */
[----:B------:R-:W3:Y:S02]  /*5e50*/  FENCE.VIEW.ASYNC.T ;  /* 0x00000000000073c6 */ /* 0x000ee40000000200 */
[----:B---3--:R-:W-:Y:S01]  /*5e60*/  BAR.SYNC.DEFER_BLOCKING 0x0 ;  /* 0x0000000000007b1d */ /* 0x008fe20000010000 */
[----:B------:R-:W-:Y:S01]  /*5e70*/  LEA.HI.X.SX32 R5, R0, R5, 0x1, P1 ;  /* 0x0000000500057211 */ /* 0x000fe200008f0eff */
[----:B------:R-:W-:Y:S01]  /*5e80*/  USHF.L.U32 UR6, UR7, 0x4, URZ ;  /* 0x0000000407067899 */ /* 0x000fe200080006ff */
[C---:B------:R-:W-:Y:S01]  /*5e90*/  IADD3 R200, P1, PT, R2.reuse, R199, RZ ;  /* 0x000000c702c87210 */ /* 0x040fe20007f3e0ff */
[----:B------:R-:W-:Y:S02]  /*5ea0*/  USHF.R.S32.HI UR42, URZ, 0x1f, UR5 ;  /* 0x0000001fff2a7899 */ /* 0x000fe40008011405 */
[----:B------:R-:W-:Y:S01]  /*5eb0*/  USHF.R.S32.HI UR43, URZ, 0x1f, UR6 ;  /* 0x0000001fff2b7899 */ /* 0x000fe20008011406 */
[----:B------:R-:W-:Y:S01]  /*5ec0*/  LEA.HI.X.SX32 R201, R2, R5, 0x1, P1 ;  /* 0x0000000502c97211 */ /* 0x000fe200008f0eff */
[----:B------:R-:W-:Y:S01]  /*5ed0*/  USHF.R.S32.HI UR49, URZ, 0x1f, UR17 ;  /* 0x0000001fff317899 */ /* 0x000fe20008011411 */
[----:B------:R-:W-:Y:S01]  /*5ee0*/  PRMT R51, RZ, 0x7610, R51 ;  /* 0x00007610ff337816 */ /* 0x000fe20000000033 */
[----:B------:R-:W-:Y:S01]  /*5ef0*/  USHF.R.S32.HI UR50, URZ, 0x1f, UR19 ;  /* 0x0000001fff327899 */ /* 0x000fe20008011413 */
[----:B--2---:R-:W-:Y:S01]  /*5f00*/  PRMT R20, RZ, 0x7610, R20 ;  /* 0x00007610ff147816 */ /* 0x004fe20000000014 */
[----:B------:R-:W-:Y:S01]  /*5f10*/  USHF.R.S32.HI UR52, URZ, 0x1f, UR21 ;  /* 0x0000001fff347899 */ /* 0x000fe20008011415 */
[----:B------:R-:W-:Y:S01]  /*5f20*/  PRMT R36, RZ, 0x7610, R36 ;  /* 0x00007610ff247816 */ /* 0x000fe20000000024 */
[----:B------:R-:W-:Y:S01]  /*5f30*/  USHF.R.S32.HI UR51, URZ, 0x1f, UR26 ;  /* 0x0000001fff337899 */ /* 0x000fe2000801141a */
[----:B------:R-:W-:Y:S01]  /*5f40*/  PRMT R52, RZ, 0x7610, R52 ;  /* 0x00007610ff347816 */ /* 0x000fe20000000034 */
[----:B------:R-:W-:-:S02]  /*5f50*/  USHF.R.S32.HI UR54, URZ, 0x1f, UR31 ;  /* 0x0000001fff367899 */ /* 0x000fc4000801141f */
[----:B------:R-:W-:Y:S01]  /*5f60*/  USHF.R.S32.HI UR53, URZ, 0x1f, UR32 ;  /* 0x0000001fff357899 */ /* 0x000fe20008011420 */
[----:B------:R-:W-:Y:S01]  /*5f70*/  PRMT R23, RZ, 0x7610, R23 ;  /* 0x00007610ff177816 */ /* 0x000fe20000000017 */
[----:B------:R-:W-:Y:S01]  /*5f80*/  USHF.R.S32.HI UR56, URZ, 0x1f, UR33 ;  /* 0x0000001fff387899 */ /* 0x000fe20008011421 */
[----:B------:R-:W-:Y:S01]  /*5f90*/  PRMT R39, RZ, 0x7610, R39 ;  /* 0x00007610ff277816 */ /* 0x000fe20000000027 */
[----:B------:R-:W-:Y:S01]  /*5fa0*/  USHF.R.S32.HI UR55, URZ, 0x1f, UR35 ;  /* 0x0000001fff377899 */ /* 0x000fe20008011423 */
[----:B------:R-:W-:Y:S01]  /*5fb0*/  PRMT R55, RZ, 0x7610, R55 ;  /* 0x00007610ff377816 */ /* 0x000fe20000000037 */
[----:B------:R-:W2:Y:S02]  /*5fc0*/  FENCE.VIEW.ASYNC.S ;  /* 0x00000000000073c6 */ /* 0x000ea40000000000 */
[----:B--2---:R2:W3:Y:S01]  /*5fd0*/  @!UP2 SYNCS.EXCH.64 URZ, [UR23+0xf000], UR40 ;  /* 0x00f0002817ffa5b2 */ /* 0x0044e20008000100 */
[C---:B------:R-:W-:Y:S01]  /*5fe0*/  IADD3 R68, P1, PT, R200.reuse, UR5, RZ ;  /* 0x00000005c8447c10 */ /* 0x040fe2000ff3e0ff */
[----:B------:R-:W-:Y:S01]  /*5ff0*/  USHF.R.S32.HI UR58, URZ, 0x1f, UR36 ;  /* 0x0000001fff3a7899 */ /* 0x000fe20008011424 */
[----:B------:R-:W-:Y:S01]  /*6000*/  IADD3 R66, P2, PT, R200, UR6, RZ ;  /* 0x00000006c8427c10 */ /* 0x000fe2000ff5e0ff */
[----:B------:R-:W-:Y:S01]  /*6010*/  UIMAD UR7, UR8, 0x18, URZ ;  /* 0x00000018080778a4 */ /* 0x000fe2000f8e02ff */
[C---:B------:R-:W-:Y:S01]  /*6020*/  IADD3.X R69, PT, PT, R201.reuse, UR42, RZ, P1, !PT ;  /* 0x0000002ac9457c10 */ /* 0x040fe20008ffe4ff */
[----:B---3--:R-:W-:Y:S01]  /*6030*/  BAR.SYNC.DEFER_BLOCKING 0x0 ;  /* 0x0000000000007b1d */ /* 0x008fe20000010000 */
[----:B------:R-:W-:Y:S01]  /*6040*/  IADD3.X R67, PT, PT, R201, UR43, RZ, P2, !PT ;  /* 0x0000002bc9437c10 */ /* 0x000fe200097fe4ff */
[----:B------:R-:W-:-:S02]  /*6050*/  USHF.R.S32.HI UR44, URZ, 0x1f, UR7 ;  /* 0x0000001fff2c7899 */ /* 0x000fc40008011407 */
[----:B------:R-:W-:Y:S01]  /*6060*/  USHF.R.S32.HI UR8, URZ, 0x1f, UR30 ;  /* 0x0000001fff087899 */ /* 0x000fe2000801141e */
[----:B-1----:R-:W-:Y:S01]  /*6070*/  PRMT R3, RZ, 0x7610, R3 ;  /* 0x00007610ff037816 */ /* 0x002fe20000000003 */
[----:B------:R-:W-:Y:S01]  /*6080*/  USHF.R.S32.HI UR57, URZ, 0x1f, UR37 ;  /* 0x0000001fff397899 */ /* 0x000fe20008011425 */
[----:B------:R1:W-:Y:S01]  /*6090*/  STL.64 [R1+0x3d0], R68 ;  /* 0x0003d04401007387 */ /* 0x0003e20000100a00 */
[----:B------:R-:W-:Y:S01]  /*60a0*/  PRMT R4, RZ, 0x7610, R4 ;  /* 0x00007610ff047816 */ /* 0x000fe20000000004 */
[----:B------:R-:W-:Y:S01]  /*60b0*/  USHF.R.S32.HI UR60, URZ, 0x1f, UR25 ;  /* 0x0000001fff3c7899 */ /* 0x000fe20008011419 */
[----:B------:R-:W-:Y:S01]  /*60c0*/  PRMT R25, RZ, 0x7610, R25 ;  /* 0x00007610ff197816 */ /* 0x000fe20000000019 */
[----:B------:R3:W-:Y:S01]  /*60d0*/  STL.64 [R1+0x350], R66 ;  /* 0x0003504201007387 */ /* 0x0007e20000100a00 */
[----:B------:R-:W-:Y:S01]  /*60e0*/  PRMT R41, RZ, 0x7610, R41 ;  /* 0x00007610ff297816 */ /* 0x000fe20000000029 */
[----:B------:R-:W-:Y:S01]  /*60f0*/  USHF.R.S32.HI UR59, URZ, 0x1f, UR20 ;  /* 0x0000001fff3b7899 */ /* 0x000fe20008011414 */
[----:B------:R-:W-:Y:S01]  /*6100*/  PRMT R57, RZ, 0x7610, R57 ;  /* 0x00007610ff397816 */ /* 0x000fe20000000039 */
[----:B------:R-:W4:Y:S01]  /*6110*/  LDCU UR15, c[0x0][0x3c4] ;  /* 0x00007880ff0f77ac */ /* 0x000f220008000800 */
[----:B------:R-:W-:-:S02]  /*6120*/  USHF.R.S32.HI UR61, URZ, 0x1f, UR16 ;  /* 0x0000001fff3d7899 */ /* 0x000fc40008011410 */
[----:B------:R-:W-:Y:S01]  /*6130*/  USHF.R.S32.HI UR62, URZ, 0x1f, UR13 ;  /* 0x0000001fff3e7899 */ /* 0x000fe2000801140d */
[----:B------:R-:W-:Y:S01]  /*6140*/  PRMT R27, RZ, 0x7610, R27 ;  /* 0x00007610ff1b7816 */ /* 0x000fe2000000001b */
[----:B------:R1:W5:Y:S01]  /*6150*/  @P0 LDG.E.U8 R17, desc[UR28][R68.64] ;  /* 0x0000001c44110981 */ /* 0x000362000c1e1100 */
[----:B------:R-:W0:Y:S01]  /*6160*/  LDCU UR30, c[0x0][0x3c4] ;  /* 0x00007880ff1e77ac */ /* 0x000e220008000800 */
[----:B------:R-:W-:Y:S01]  /*6170*/  PRMT R43, RZ, 0x7610, R43 ;  /* 0x00007610ff2b7816 */ /* 0x000fe2000000002b */
[----:B------:R-:W0:Y:S01]  /*6180*/  LDC R21, c[0x0][0x3c8] ;  /* 0x0000f200ff157b82 */ /* 0x000e220000000800 */
[----:B------:R3:W5:Y:S01]  /*6190*/  @P0 LDG.E.U8 R33, desc[UR28][R66.64] ;  /* 0x0000001c42210981 */ /* 0x000762000c1e1100 */
[----:B------:R-:W-:Y:S02]  /*61a0*/  USHF.R.S32.HI UR64, URZ, 0x1f, UR12 ;  /* 0x0000001fff407899 */ /* 0x000fe4000801140c */
[----:B------:R-:W-:Y:S01]  /*61b0*/  USHF.R.S32.HI UR63, URZ, 0x1f, UR18 ;  /* 0x0000001fff3f7899 */ /* 0x000fe20008011412 */
[----:B--2---:R-:W2:Y:S01]  /*61c0*/  LDCU UR40, c[0x0][0x3c4] ;  /* 0x00007880ff2877ac */ /* 0x004ea20008000800 */
[----:B-1----:R-:W-:-:S02]  /*61d0*/  IADD3 R68, P1, PT, R200, UR7, RZ ;  /* 0x00000007c8447c10 */ /* 0x002fc4000ff3e0ff */
[----:B------:R-:W-:Y:S01]  /*61e0*/  PRMT R59, RZ, 0x7610, R59 ;  /* 0x00007610ff3b7816 */ /* 0x000fe2000000003b */
[----:B------:R-:W1:Y:S01]  /*61f0*/  LDCU UR41, c[0x0][0x3c4] ;  /* 0x00007880ff2977ac */ /* 0x000e620008000800 */
[----:B---3--:R-:W-:Y:S02]  /*6200*/  IADD3 R66, P2, PT, R200, UR34, RZ ;  /* 0x00000022c8427c10 */ /* 0x008fe4000ff5e0ff */
[C---:B------:R-:W-:Y:S01]  /*6210*/  IADD3.X R69, PT, PT, R201.reuse, UR44, RZ, P1, !PT ;  /* 0x0000002cc9457c10 */ /* 0x040fe20008ffe4ff */
[----:B------:R-:W3:Y:S01]  /*6220*/  LDCU UR34, c[0x0][0x3c4] ;  /* 0x00007880ff2277ac */ /* 0x000ee20008000800 */
[----:B------:R-:W-:-:S03]  /*6230*/  IADD3.X R67, PT, PT, R201, UR8, RZ, P2, !PT ;  /* 0x00000008c9437c10 */ /* 0x000fc600097fe4ff */
[----:B------:R1:W-:Y:S04]  /*6240*/  STL.64 [R1+0x2d0], R68 ;  /* 0x0002d04401007387 */ /* 0x0003e80000100a00 */
[----:B------:R1:W2:Y:S04]  /*6250*/  @P0 LDG.E.U8 R49, desc[UR28][R68.64] ;  /* 0x0000001c44310981 */ /* 0x0002a8000c1e1100 */
[----:B------:R3:W-:Y:S04]  /*6260*/  STL.64 [R1+0x440], R66 ;  /* 0x0004404201007387 */ /* 0x0007e80000100a00 */
[----:B------:R3:W5:Y:S01]  /*6270*/  @P0 LDG.E.U8 R3, desc[UR28][R66.64] ;  /* 0x0000001c42030981 */ /* 0x000762000c1e1100 */
[----:B-1----:R-:W-:-:S04]  /*6280*/  IADD3 R68, P1, PT, R200, UR9, RZ ;  /* 0x00000009c8447c10 */ /* 0x002fc8000ff3e0ff */
[----:B------:R-:W-:Y:S02]  /*6290*/  IADD3.X R69, PT, PT, R201, UR45, RZ, P1, !PT ;  /* 0x0000002dc9457c10 */ /* 0x000fe40008ffe4ff */
[----:B---3--:R-:W-:-:S03]  /*62a0*/  IADD3 R66, P2, PT, R200, UR10, RZ ;  /* 0x0000000ac8427c10 */ /* 0x008fc6000ff5e0ff */
[----:B------:R1:W3:Y:S01]  /*62b0*/  @P0 LDG.E.U8 R19, desc[UR28][R68.64] ;  /* 0x0000001c44130981 */ /* 0x0002e2000c1e1100 */
[----:B------:R-:W-:-:S03]  /*62c0*/  IADD3.X R67, PT, PT, R201, UR46, RZ, P2, !PT ;  /* 0x0000002ec9437c10 */ /* 0x000fc600097fe4ff */
[----:B------:R1:W-:Y:S04]  /*62d0*/  STL.64 [R1+0x3c0], R68 ;  /* 0x0003c04401007387 */ /* 0x0003e80000100a00 */
[----:B------:R0:W-:Y:S04]  /*62e0*/  STL.64 [R1+0x340], R66 ;  /* 0x0003404201007387 */ /* 0x0001e80000100a00 */
[----:B------:R0:W3:Y:S01]  /*62f0*/  @P0 LDG.E.U8 R35, desc[UR28][R66.64] ;  /* 0x0000001c42230981 */ /* 0x0000e2000c1e1100 */
[C---:B-1----:R-:W-:Y:S02]  /*6300*/  IADD3 R68, P2, PT, R200.reuse, UR11, RZ ;  /* 0x0000000bc8447c10 */ /* 0x042fe4000ff5e0ff */
[----:B0-----:R-:W-:-:S02]  /*6310*/  IADD3 R66, P1, PT, R200, UR14, RZ ;  /* 0x0000000ec8427c10 */ /* 0x001fc4000ff3e0ff */
[C---:B------:R-:W-:Y:S02]  /*6320*/  IADD3.X R69, PT, PT, R201.reuse, UR47, RZ, P2, !PT ;  /* 0x0000002fc9457c10 */ /* 0x040fe400097fe4ff */
[----:B------:R-:W-:-:S03]  /*6330*/  IADD3.X R67, PT, PT, R201, UR48, RZ, P1, !PT ;  /* 0x00000030c9437c10 */ /* 0x000fc60008ffe4ff */
[----:B------:R0:W-:Y:S04]  /*6340*/  STL.64 [R1+0x2c0], R68 ;  /* 0x0002c04401007387 */ /* 0x0001e80000100a00 */
[----:B------:R0:W3:Y:S04]  /*6350*/  @P0 LDG.E.U8 R51, desc[UR28][R68.64] ;  /* 0x0000001c44330981 */ /* 0x0000e8000c1e1100 */
[----:B------:R1:W-:Y:S04]  /*6360*/  STL.64 [R1+0x430], R66 ;  /* 0x0004304201007387 */ /* 0x0003e80000100a00 */
[----:B------:R1:W3:Y:S01]  /*6370*/  @P0 LDG.E.U8 R4, desc[UR28][R66.64] ;  /* 0x0000001c42040981 */ /* 0x0002e2000c1e1100 */
[----:B0-----:R-:W-:-:S04]  /*6380*/  IADD3 R68, P1, PT, R200, UR17, RZ ;  /* 0x00000011c8447c10 */ /* 0x001fc8000ff3e0ff */
[----:B------:R-:W-:Y:S02]  /*6390*/  IADD3.X R69, PT, PT, R201, UR49, RZ, P1, !PT ;  /* 0x00000031c9457c10 */ /* 0x000fe40008ffe4ff */
[----:B-1----:R-:W-:-:S03]  /*63a0*/  IADD3 R66, P2, PT, R200, UR19, RZ ;  /* 0x00000013c8427c10 */ /* 0x002fc6000ff5e0ff */
[----:B------:R0:W3:Y:S01]  /*63b0*/  @P0 LDG.E.U8 R20, desc[UR28][R68.64] ;  /* 0x0000001c44140981 */ /* 0x0000e2000c1e1100 */
[----:B------:R-:W-:-:S03]  /*63c0*/  IADD3.X R67, PT, PT, R201, UR50, RZ, P2, !PT ;  /* 0x00000032c9437c10 */ /* 0x000fc600097fe4ff */
[----:B------:R0:W-:Y:S04]  /*63d0*/  STL.64 [R1+0x3b0], R68 ;  /* 0x0003b04401007387 */ /* 0x0001e80000100a00 */
[----:B------:R1:W-:Y:S04]  /*63e0*/  STL.64 [R1+0x330], R66 ;  /* 0x0003304201007387 */ /* 0x0003e80000100a00 */
[----:B------:R1:W3:Y:S01]  /*63f0*/  @P0 LDG.E.U8 R36, desc[UR28][R66.64] ;  /* 0x0000001c42240981 */ /* 0x0002e2000c1e1100 */
[C---:B0-----:R-:W-:Y:S02]  /*6400*/  IADD3 R68, P2, PT, R200.reuse, UR21, RZ ;  /* 0x00000015c8447c10 */ /* 0x041fe4000ff5e0ff */
[----:B-1----:R-:W-:-:S02]  /*6410*/  IADD3 R66, P1, PT, R200, UR26, RZ ;  /* 0x0000001ac8427c10 */ /* 0x002fc4000ff3e0ff */
        /* <DEDUP_REMOVED lines=46> */
[C---:B0-----:R-:W-:Y:S01]  /*6700*/  IADD3 R68, P2, PT, R200.reuse, UR12, RZ ;  /* 0x0000000cc8447c10 */ /* 0x041fe2000ff5e0ff */
[----:B----4-:R-:W-:Y:S01]  /*6710*/  UIMAD UR15, UR15, 0xe, URZ ;  /* 0x0000000e0f0f78a4 */ /* 0x010fe2000f8e02ff */
[----:B-1----:R-:W-:-:S02]  /*6720*/  IADD3 R66, P1, PT, R200, UR18, RZ ;  /* 0x00000012c8427c10 */ /* 0x002fc4000ff3e0ff */
[C---:B------:R-:W-:Y:S02]  /*6730*/  IADD3.X R69, PT, PT, R201.reuse, UR64, RZ, P2, !PT ;  /* 0x00000040c9457c10 */ /* 0x040fe400097fe4ff */
[----:B------:R-:W-:Y:S01]  /*6740*/  IADD3.X R67, PT, PT, R201, UR63, RZ, P1, !PT ;  /* 0x0000003fc9437c10 */ /* 0x000fe20008ffe4ff */
[----:B------:R-:W-:Y:S02]  /*6750*/  USHF.R.S32.HI UR68, URZ, 0x1f, UR15 ;  /* 0x0000001fff447899 */ /* 0x000fe4000801140f */
[----:B------:R-:W-:Y:S01]  /*6760*/  STL.64 [R1+0x280], R68 ;  /* 0x0002804401007387 */ /* 0x000fe20000100a00 */
[----:B------:R-:W-:-:S03]  /*6770*/  UIMAD UR30, UR30, 0x16, URZ ;  /* 0x000000161e1e78a4 */ /* 0x000fc6000f8e02ff */
[----:B------:R0:W-:Y:S04]  /*6780*/  STL.64 [R1+0x3f0], R66 ;  /* 0x0003f04201007387 */ /* 0x0001e80000100a00 */
[----:B------:R0:W4:Y:S01]  /*6790*/  @P0 LDG.E.U8 R13, desc[UR28][R66.64] ;  /* 0x0000001c420d0981 */ /* 0x000122000c1e1100 */
[----:B------:R-:W-:Y:S01]  /*67a0*/  PRMT R29, RZ, 0x7610, R29 ;  /* 0x00007610ff1d7816 */ /* 0x000fe2000000001d */
[----:B------:R-:W-:Y:S02]  /*67b0*/  USHF.R.S32.HI UR70, URZ, 0x1f, UR30 ;  /* 0x0000001fff467899 */ /* 0x000fe4000801141e */
[----:B------:R1:W3:Y:S01]  /*67c0*/  @P0 LDG.E.U8 R59, desc[UR28][R68.64] ;  /* 0x0000001c443b0981 */ /* 0x0002e2000c1e1100 */
[----:B------:R-:W-:Y:S01]  /*67d0*/  UIMAD UR34, UR34, 0x1e, URZ ;  /* 0x0000001e222278a4 */ /* 0x000fe2000f8e02ff */
[----:B0-----:R-:W-:-:S04]  /*67e0*/  IADD3 R66, P1, PT, R200, UR15, RZ ;  /* 0x0000000fc8427c10 */ /* 0x001fc8000ff3e0ff */
[C---:B------:R-:W-:Y:S02]  /*67f0*/  IADD3.X R67, PT, PT, R201.reuse, UR68, RZ, P1, !PT ;  /* 0x00000044c9437c10 */ /* 0x040fe40008ffe4ff */
[----:B-1----:R-:W-:Y:S01]  /*6800*/  IADD3 R68, P2, PT, R200, UR30, RZ ;  /* 0x0000001ec8447c10 */ /* 0x002fe2000ff5e0ff */
[----:B------:R-:W-:Y:S01]  /*6810*/  USHF.R.S32.HI UR73, URZ, 0x1f, UR34 ;  /* 0x0000001fff497899 */ /* 0x000fe20008011422 */
[----:B------:R-:W-:Y:S01]  /*6820*/  PRMT R45, RZ, 0x7610, R45 ;  /* 0x00007610ff2d7816 */ /* 0x000fe2000000002d */
[----:B------:R0:W-:Y:S01]  /*6830*/  STL.64 [R1+0x370], R66 ;  /* 0x0003704201007387 */ /* 0x0001e20000100a00 */
[----:B------:R-:W-:-:S03]  /*6840*/  IADD3.X R69, PT, PT, R201, UR70, RZ, P2, !PT ;  /* 0x00000046c9457c10 */ /* 0x000fc600097fe4ff */
[----:B------:R0:W3:Y:S01]  /*6850*/  @P0 LDG.E.U8 R29, desc[UR28][R66.64] ;  /* 0x0000001c421d0981 */ /* 0x0000e2000c1e1100 */
[----:B------:R-:W-:Y:S01]  /*6860*/  USHF.R.S32.HI UR67, URZ, 0x1f, UR38 ;  /* 0x0000001fff437899 */ /* 0x000fe20008011426 */
[----:B------:R-:W-:Y:S01]  /*6870*/  PRMT R61, RZ, 0x7610, R61 ;  /* 0x00007610ff3d7816 */ /* 0x000fe2000000003d */
[----:B--2---:R-:W-:Y:S01]  /*6880*/  UIMAD UR40, UR40, 0xf, URZ ;  /* 0x0000000f282878a4 */ /* 0x004fe2000f8e02ff */
[----:B------:R1:W-:Y:S04]  /*6890*/  STL.64 [R1+0x2f0], R68 ;  /* 0x0002f04401007387 */ /* 0x0003e80000100a00 */
[----:B------:R1:W2:Y:S01]  /*68a0*/  @P0 LDG.E.U8 R45, desc[UR28][R68.64] ;  /* 0x0000001c442d0981 */ /* 0x0002a2000c1e1100 */
[----:B0-----:R-:W-:-:S04]  /*68b0*/  IADD3 R66, P2, PT, R200, UR34, RZ ;  /* 0x00000022c8427c10 */ /* 0x001fc8000ff5e0ff */
[----:B------:R-:W-:Y:S01]  /*68c0*/  IADD3.X R67, PT, PT, R201, UR73, RZ, P2, !PT ;  /* 0x00000049c9437c10 */ /* 0x000fe200097fe4ff */
[----:B------:R-:W-:Y:S01]  /*68d0*/  USHF.R.S32.HI UR69, URZ, 0x1f, UR40 ;  /* 0x0000001fff457899 */ /* 0x000fe20008011428 */
[----:B-1----:R-:W-:-:S03]  /*68e0*/  IADD3 R68, P1, PT, R200, UR38, RZ ;  /* 0x00000026c8447c10 */ /* 0x002fc6000ff3e0ff */
[----:B------:R0:W-:Y:S01]  /*68f0*/  STL.64 [R1+0x270], R66 ;  /* 0x0002704201007387 */ /* 0x0001e20000100a00 */
[----:B------:R-:W-:Y:S01]  /*6900*/  IMAD R2, R21, 0x80, R2 ;  /* 0x0000008015027824 */ /* 0x000fe200078e0202 */
[----:B------:R-:W-:Y:S02]  /*6910*/  IADD3.X R69, PT, PT, R201, UR67, RZ, P1, !PT ;  /* 0x00000043c9457c10 */ /* 0x000fe40008ffe4ff */
[----:B------:R0:W2:Y:S01]  /*6920*/  @P0 LDG.E.U8 R61, desc[UR28][R66.64] ;  /* 0x0000001c423d0981 */ /* 0x0000a2000c1e1100 */
[----:B------:R-:W-:Y:S01]  /*6930*/  UIMAD UR41, UR41, 0x17, URZ ;  /* 0x00000017292978a4 */ /* 0x000fe2000f8e02ff */
[----:B------:R-:W-:Y:S02]  /*6940*/  PRMT R31, RZ, 0x7610, R31 ;  /* 0x00007610ff1f7816 */ /* 0x000fe4000000001f */
[----:B------:R1:W2:Y:S01]  /*6950*/  @P0 LDG.E.U8 R15, desc[UR28][R68.64] ;  /* 0x0000001c440f0981 */ /* 0x0002a2000c1e1100 */
[----:B0-----:R-:W-:Y:S01]  /*6960*/  IADD3 R66, P1, PT, R200, UR40, RZ ;  /* 0x00000028c8427c10 */ /* 0x001fe2000ff3e0ff */
[----:B------:R-:W-:-:S03]  /*6970*/  USHF.R.S32.HI UR72, URZ, 0x1f, UR41 ;  /* 0x0000001fff487899 */ /* 0x000fc60008011429 */
[----:B------:R-:W-:Y:S02]  /*6980*/  IADD3.X R67, PT, PT, R201, UR69, RZ, P1, !PT ;  /* 0x00000045c9437c10 */ /* 0x000fe40008ffe4ff */
[C---:B------:R-:W-:Y:S01]  /*6990*/  IADD3 R198, P1, PT, R2.reuse, R199, RZ ;  /* 0x000000c702c67210 */ /* 0x040fe20007f3e0ff */
[----:B------:R1:W-:Y:S03]  /*69a0*/  STL.64 [R1+0x3e0], R68 ;  /* 0x0003e04401007387 */ /* 0x0003e60000100a00 */
[----:B------:R-:W-:Y:S01]  /*69b0*/  LEA.HI.X.SX32 R199, R2, R5, 0x1, P1 ;  /* 0x0000000502c77211 */ /* 0x000fe200008f0eff */
[----:B------:R0:W-:Y:S01]  /*69c0*/  STL.64 [R1+0x360], R66 ;  /* 0x0003604201007387 */ /* 0x0001e20000100a00 */
[----:B------:R-:W-:-:S03]  /*69d0*/  PRMT R47, RZ, 0x7610, R47 ;  /* 0x00007610ff2f7816 */ /* 0x000fc6000000002f */
[----:B------:R0:W2:Y:S01]  /*69e0*/  @P0 LDG.E.U8 R31, desc[UR28][R66.64] ;  /* 0x0000001c421f0981 */ /* 0x0000a2000c1e1100 */
[----:B-1----:R-:W-:Y:S02]  /*69f0*/  IADD3 R68, P2, PT, R200, UR41, RZ ;  /* 0x00000029c8447c10 */ /* 0x002fe4000ff5e0ff */
[----:B------:R-:W-:Y:S02]  /*6a00*/  PRMT R18, RZ, 0x7610, R18 ;  /* 0x00007610ff127816 */ /* 0x000fe40000000012 */
[C---:B0-----:R-:W-:Y:S01]  /*6a10*/  IADD3 R66, P1, PT, R198.reuse, UR5, RZ ;  /* 0x00000005c6427c10 */ /* 0x041fe2000ff3e0ff */
[----:B------:R-:W0:Y:S01]  /*6a20*/  LDCU UR5, c[0x0][0x3c4] ;  /* 0x00007880ff0577ac */ /* 0x000e220008000800 */
[----:B------:R-:W-:Y:S02]  /*6a30*/  IADD3.X R69, PT, PT, R201, UR72, RZ, P2, !PT ;  /* 0x00000048c9457c10 */ /* 0x000fe400097fe4ff */
[----:B------:R-:W-:Y:S02]  /*6a40*/  IADD3.X R67, PT, PT, R199, UR42, RZ, P1, !PT ;  /* 0x0000002ac7437c10 */ /* 0x000fe40008ffe4ff */
[----:B------:R-:W-:Y:S01]  /*6a50*/  IADD3 R70, P1, PT, R198, UR6, RZ ;  /* 0x00000006c6467c10 */ /* 0x000fe2000ff3e0ff */
[----:B------:R1:W-:Y:S01]  /*6a60*/  STL.64 [R1+0x2e0], R68 ;  /* 0x0002e04401007387 */ /* 0x0003e20000100a00 */
[----:B------:R-:W-:-:S02]  /*6a70*/  PRMT R34, RZ, 0x7610, R34 ;  /* 0x00007610ff227816 */ /* 0x000fc40000000022 */
[----:B------:R-:W-:Y:S01]  /*6a80*/  IADD3.X R71, PT, PT, R199, UR43, RZ, P1, !PT ;  /* 0x0000002bc7477c10 */ /* 0x000fe20008ffe4ff */
[----:B------:R1:W2:Y:S01]  /*6a90*/  @P0 LDG.E.U8 R47, desc[UR28][R68.64] ;  /* 0x0000001c442f0981 */ /* 0x0002a2000c1e1100 */
[----:B------:R-:W-:-:S03]  /*6aa0*/  PRMT R50, RZ, 0x7610, R50 ;  /* 0x00007610ff327816 */ /* 0x000fc60000000032 */
[----:B------:R0:W-:Y:S04]  /*6ab0*/  STL.64 [R1+0x3c8], R66 ;  /* 0x0003c84201007387 */ /* 0x0001e80000100a00 */
[----:B------:R0:W2:Y:S01]  /*6ac0*/  @P0 LDG.E.U8 R18, desc[UR28][R66.64] ;  /* 0x0000001c42120981 */ /* 0x0000a2000c1e1100 */
[----:B-1----:R-:W-:Y:S02]  /*6ad0*/  IADD3 R68, P2, PT, R198, UR7, RZ ;  /* 0x00000007c6447c10 */ /* 0x002fe4000ff5e0ff */
[----:B------:R-:W-:Y:S01]  /*6ae0*/  PRMT R5, RZ, 0x7610, R5 ;  /* 0x00007610ff057816 */ /* 0x000fe20000000005 */
[----:B------:R1:W-:Y:S01]  /*6af0*/  STL.64 [R1+0x348], R70 ;  /* 0x0003484601007387 */ /* 0x0003e20000100a00 */
[----:B------:R-:W-:-:S03]  /*6b00*/  IADD3.X R69, PT, PT, R199, UR44, RZ, P2, !PT ;  /* 0x0000002cc7457c10 */ /* 0x000fc600097fe4ff */
[----:B------:R1:W2:Y:S01]  /*6b10*/  @P0 LDG.E.U8 R34, desc[UR28][R70.64] ;  /* 0x0000001c46220981 */ /* 0x0002a2000c1e1100 */
[C---:B0-----:R-:W-:Y:S02]  /*6b20*/  IADD3 R66, P1, PT, R198.reuse, UR65, RZ ;  /* 0x00000041c6427c10 */ /* 0x041fe4000ff3e0ff */
[----:B------:R-:W-:Y:S01]  /*6b30*/  PRMT R21, RZ, 0x7610, R21 ;  /* 0x00007610ff157816 */ /* 0x000fe20000000015 */
[----:B------:R0:W2:Y:S01]  /*6b40*/  @P0 LDG.E.U8 R50, desc[UR28][R68.64] ;  /* 0x0000001c44320981 */ /* 0x0000a2000c1e1100 */
[C---:B------:R-:W-:Y:S02]  /*6b50*/  IADD3.X R67, PT, PT, R199.reuse, UR8, RZ, P1, !PT ;  /* 0x00000008c7437c10 */ /* 0x040fe40008ffe4ff */
[----:B-1----:R-:W-:Y:S01]  /*6b60*/  IADD3 R70, P1, PT, R198, UR9, RZ ;  /* 0x00000009c6467c10 */ /* 0x002fe2000ff3e0ff */
[----:B------:R0:W-:Y:S01]  /*6b70*/  STL.64 [R1+0x2c8], R68 ;  /* 0x0002c84401007387 */ /* 0x0001e20000100a00 */
[----:B------:R-:W-:Y:S02]  /*6b80*/  PRMT R37, RZ, 0x7610, R37 ;  /* 0x00007610ff257816 */ /* 0x000fe40000000025 */
[----:B------:R-:W-:Y:S01]  /*6b90*/  PRMT R53, RZ, 0x7610, R53 ;  /* 0x00007610ff357816 */ /* 0x000fe20000000035 */
[----:B------:R1:W-:Y:S01]  /*6ba0*/  STL.64 [R1+0x438], R66 ;  /* 0x0004384201007387 */ /* 0x0003e20000100a00 */
[----:B------:R-:W-:-:S02]  /*6bb0*/  IADD3.X R71, PT, PT, R199, UR45, RZ, P1, !PT ;  /* 0x0000002dc7477c10 */ /* 0x000fc40008ffe4ff */
[----:B------:R-:W-:Y:S01]  /*6bc0*/  PRMT R6, RZ, 0x7610, R6 ;  /* 0x00007610ff067816 */ /* 0x000fe20000000006 */
[----:B------:R1:W2:Y:S01]  /*6bd0*/  @P0 LDG.E.U8 R5, desc[UR28][R66.64] ;  /* 0x0000001c42050981 */ /* 0x0002a2000c1e1100 */
[----:B------:R-:W-:Y:S02]  /*6be0*/  PRMT R22, RZ, 0x7610, R22 ;  /* 0x00007610ff167816 */ /* 0x000fe40000000016 */
[----:B------:R-:W-:Y:S02]  /*6bf0*/  PRMT R38, RZ, 0x7610, R38 ;  /* 0x00007610ff267816 */ /* 0x000fe40000000026 */
[----:B------:R-:W-:Y:S02]  /*6c00*/  PRMT R54, RZ, 0x7610, R54 ;  /* 0x00007610ff367816 */ /* 0x000fe40000000036 */
[----:B------:R-:W-:Y:S01]  /*6c10*/  PRMT R8, RZ, 0x7610, R8 ;  /* 0x00007610ff087816 */ /* 0x000fe20000000008 */
[----:B------:R1:W2:Y:S01]  /*6c20*/  @P0 LDG.E.U8 R21, desc[UR28][R70.64] ;  /* 0x0000001c46150981 */ /* 0x0002a2000c1e1100 */
[----:B0-----:R-:W-:-:S02]  /*6c30*/  IADD3 R68, P2, PT, R198, UR10, RZ ;  /* 0x0000000ac6447c10 */ /* 0x001fc4000ff5e0ff */
[----:B------:R-:W-:Y:S02]  /*6c40*/  PRMT R24, RZ, 0x7610, R24 ;  /* 0x00007610ff187816 */ /* 0x000fe40000000018 */
[----:B------:R-:W-:Y:S02]  /*6c50*/  PRMT R40, RZ, 0x7610, R40 ;  /* 0x00007610ff287816 */ /* 0x000fe40000000028 */
[----:B------:R-:W-:Y:S02]  /*6c60*/  PRMT R56, RZ, 0x7610, R56 ;  /* 0x00007610ff387816 */ /* 0x000fe40000000038 */
[----:B------:R-:W-:Y:S02]  /*6c70*/  PRMT R10, RZ, 0x7610, R10 ;  /* 0x00007610ff0a7816 */ /* 0x000fe4000000000a */
[----:B------:R-:W-:Y:S02]  /*6c80*/  PRMT R0, RZ, 0x7610, R0 ;  /* 0x00007610ff007816 */ /* 0x000fe40000000000 */
[----:B------:R-:W-:-:S02]  /*6c90*/  PRMT R2, RZ, 0x7610, R2 ;  /* 0x00007610ff027816 */ /* 0x000fc40000000002 */
[----:B------:R-:W-:Y:S02]  /*6ca0*/  PRMT R26, RZ, 0x7610, R26 ;  /* 0x00007610ff1a7816 */ /* 0x000fe4000000001a */
[----:B------:R-:W-:Y:S01]  /*6cb0*/  PRMT R42, RZ, 0x7610, R42 ;  /* 0x00007610ff2a7816 */ /* 0x000fe2000000002a */
[----:B------:R0:W-:Y:S01]  /*6cc0*/  STL.64 [R1+0x3b8], R70 ;  /* 0x0003b84601007387 */ /* 0x0001e20000100a00 */
[----:B-1----:R-:W-:Y:S02]  /*6cd0*/  IADD3 R66, P1, PT, R198, UR11, RZ ;  /* 0x0000000bc6427c10 */ /* 0x002fe4000ff3e0ff */
[----:B------:R-:W-:Y:S01]  /*6ce0*/  PRMT R58, RZ, 0x7610, R58 ;  /* 0x00007610ff3a7816 */ /* 0x000fe2000000003a */
[----:B------:R-:W2:Y:S01]  /*6cf0*/  @P0 LDG.E.U8 R0, desc[UR28][R200.64] ;  /* 0x0000001cc8000981 */ /* 0x000ea2000c1e1100 */
[C---:B------:R-:W-:Y:S02]  /*6d00*/  IADD3.X R69, PT, PT, R199.reuse, UR46, RZ, P2, !PT ;  /* 0x0000002ec7457c10 */ /* 0x040fe400097fe4ff */
[----:B------:R-:W-:Y:S01]  /*6d10*/  PRMT R12, RZ, 0x7610, R12 ;  /* 0x00007610ff0c7816 */ /* 0x000fe2000000000c */
[----:B------:R-:W3:Y:S01]  /*6d20*/  @P0 LDG.E.U8 R2, desc[UR28][R198.64] ;  /* 0x0000001cc6020981 */ /* 0x000ee2000c1e1100 */
[----:B------:R-:W-:-:S02]  /*6d30*/  IADD3.X R67, PT, PT, R199, UR47, RZ, P1, !PT ;  /* 0x0000002fc7437c10 */ /* 0x000fc40008ffe4ff */
[----:B------:R-:W-:Y:S01]  /*6d40*/  PRMT R28, RZ, 0x7610, R28 ;  /* 0x00007610ff1c7816 */ /* 0x000fe2000000001c */
[----:B------:R1:W4:Y:S01]  /*6d50*/  @P0 LDG.E.U8 R37, desc[UR28][R68.64] ;  /* 0x0000001c44250981 */ /* 0x000322000c1e1100 */
[----:B0-----:R-:W-:Y:S02]  /*6d60*/  IADD3 R70, P1, PT, R198, UR14, RZ ;  /* 0x0000000ec6467c10 */ /* 0x001fe4000ff3e0ff */
[----:B------:R-:W-:Y:S01]  /*6d70*/  PRMT R44, RZ, 0x7610, R44 ;  /* 0x00007610ff2c7816 */ /* 0x000fe2000000002c */
[----:B------:R1:W-:Y:S01]  /*6d80*/  STL.64 [R1+0x338], R68 ;  /* 0x0003384401007387 */ /* 0x0003e20000100a00 */
[----:B------:R-:W-:Y:S02]  /*6d90*/  IADD3.X R71, PT, PT, R199, UR48, RZ, P1, !PT ;  /* 0x00000030c7477c10 */ /* 0x000fe40008ffe4ff */
[----:B------:R-:W-:Y:S01]  /*6da0*/  PRMT R60, RZ, 0x7610, R60 ;  /* 0x00007610ff3c7816 */ /* 0x000fe2000000003c */
[----:B------:R0:W-:Y:S01]  /*6db0*/  STL.64 [R1+0x2b8], R66 ;  /* 0x0002b84201007387 */ /* 0x0001e20000100a00 */
[----:B------:R-:W-:-:S02]  /*6dc0*/  PRMT R30, RZ, 0x7610, R30 ;  /* 0x00007610ff1e7816 */ /* 0x000fc4000000001e */
[----:B------:R-:W-:Y:S01]  /*6dd0*/  PRMT R14, RZ, 0x7610, R14 ;  /* 0x00007610ff0e7816 */ /* 0x000fe2000000000e */
[----:B------:R0:W4:Y:S01]  /*6de0*/  @P0 LDG.E.U8 R53, desc[UR28][R66.64] ;  /* 0x0000001c42350981 */ /* 0x000122000c1e1100 */
[----:B------:R-:W-:Y:S02]  /*6df0*/  PRMT R62, RZ, 0x7610, R62 ;  /* 0x00007610ff3e7816 */ /* 0x000fe4000000003e */
[----:B------:R-:W-:Y:S01]  /*6e00*/  PRMT R46, RZ, 0x7610, R46 ;  /* 0x00007610ff2e7816 */ /* 0x000fe2000000002e */
[----:B------:R-:W-:Y:S01]  /*6e10*/  UIMAD UR5, UR5, 0x1f, URZ ;  /* 0x0000001f050578a4 */ /* 0x000fe2000f8e02ff */
[C---:B-1----:R-:W-:Y:S01]  /*6e20*/  IADD3 R68, P2, PT, R198.reuse, UR17, RZ ;  /* 0x00000011c6447c10 */ /* 0x042fe2000ff5e0ff */
[----:B------:R1:W-:Y:S01]  /*6e30*/  STL.64 [R1+0x428], R70 ;  /* 0x0004284601007387 */ /* 0x0003e20000100a00 */
[----:B------:R-:W-:Y:S02]  /*6e40*/  PRMT R16, RZ, 0x7610, R16 ;  /* 0x00007610ff107816 */ /* 0x000fe40000000010 */
[----:B------:R-:W-:Y:S01]  /*6e50*/  PRMT R32, RZ, 0x7610, R32 ;  /* 0x00007610ff207816 */ /* 0x000fe20000000020 */
[----:B------:R1:W4:Y:S01]  /*6e60*/  @P0 LDG.E.U8 R6, desc[UR28][R70.64] ;  /* 0x0000001c46060981 */ /* 0x000322000c1e1100 */
[----:B0-----:R-:W-:-:S02]  /*6e70*/  IADD3 R66, P1, PT, R198, UR19, RZ ;  /* 0x00000013c6427c10 */ /* 0x001fc4000ff3e0ff */
[----:B------:R-:W-:Y:S02]  /*6e80*/  PRMT R48, RZ, 0x7610, R48 ;  /* 0x00007610ff307816 */ /* 0x000fe40000000030 */
[----:B------:R-:W-:Y:S02]  /*6e90*/  PRMT R63, RZ, 0x7610, R63 ;  /* 0x00007610ff3f7816 */ /* 0x000fe4000000003f */
[----:B------:R-:W-:Y:S01]  /*6ea0*/  PRMT R64, RZ, 0x7610, R64 ;  /* 0x00007610ff407816 */ /* 0x000fe20000000040 */
[----:B------:R-:W-:Y:S01]  /*6eb0*/  VOTEU.ALL UP2, P4 ;  /* 0x0000000000ff7886 */ /* 0x000fe20002040000 */
[C---:B------:R-:W-:Y:S01]  /*6ec0*/  IADD3.X R69, PT, PT, R199.reuse, UR49, RZ, P2, !PT ;  /* 0x00000031c7457c10 */ /* 0x040fe200097fe4ff */
[----:B------:R-:W0:Y:S01]  /*6ed0*/  LDCU UR9, c[0x0][0x3d0] ;  /* 0x00007a00ff0977ac */ /* 0x000e220008000800 */
[C---:B------:R-:W-:Y:S02]  /*6ee0*/  IADD3.X R67, PT, PT, R199.reuse, UR50, RZ, P1, !PT ;  /* 0x00000032c7437c10 */ /* 0x040fe40008ffe4ff */
[C---:B-1----:R-:W-:Y:S01]  /*6ef0*/  IADD3 R70, P2, PT, R198.reuse, UR21, RZ ;  /* 0x00000015c6467c10 */ /* 0x042fe2000ff5e0ff */
[----:B------:R1:W-:Y:S03]  /*6f00*/  STL.64 [R1+0x3a8], R68 ;  /* 0x0003a84401007387 */ /* 0x0003e60000100a00 */
[----:B------:R-:W-:Y:S01]  /*6f10*/  IADD3.X R71, PT, PT, R199, UR52, RZ, P2, !PT ;  /* 0x00000034c7477c10 */ /* 0x000fe200097fe4ff */
[----:B------:R1:W4:Y:S04]  /*6f20*/  @P0 LDG.E.U8 R22, desc[UR28][R68.64] ;  /* 0x0000001c44160981 */ /* 0x000328000c1e1100 */
[----:B------:R0:W-:Y:S04]  /*6f30*/  STL.64 [R1+0x328], R66 ;  /* 0x0003284201007387 */ /* 0x0001e80000100a00 */
[----:B------:R0:W4:Y:S01]  /*6f40*/  @P0 LDG.E.U8 R38, desc[UR28][R66.64] ;  /* 0x0000001c42260981 */ /* 0x000122000c1e1100 */
[----:B-1----:R-:W-:-:S03]  /*6f50*/  IADD3 R68, P1, PT, R198, UR26, RZ ;  /* 0x0000001ac6447c10 */ /* 0x002fc6000ff3e0ff */
[----:B------:R1:W-:Y:S01]  /*6f60*/  STL.64 [R1+0x2a8], R70 ;  /* 0x0002a84601007387 */ /* 0x0003e20000100a00 */
[----:B------:R-:W-:-:S03]  /*6f70*/  IADD3.X R69, PT, PT, R199, UR51, RZ, P1, !PT ;  /* 0x00000033c7457c10 */ /* 0x000fc60008ffe4ff */
[----:B------:R1:W4:Y:S01]  /*6f80*/  @P0 LDG.E.U8 R54, desc[UR28][R70.64] ;  /* 0x0000001c46360981 */ /* 0x000322000c1e1100 */
[----:B0-----:R-:W-:-:S03]  /*6f90*/  IADD3 R66, P2, PT, R198, UR31, RZ ;  /* 0x0000001fc6427c10 */ /* 0x001fc6000ff5e0ff */
[----:B------:R0:W4:Y:S01]  /*6fa0*/  @P0 LDG.E.U8 R8, desc[UR28][R68.64] ;  /* 0x0000001c44080981 */ /* 0x000122000c1e1100 */
[C---:B------:R-:W-:Y:S02]  /*6fb0*/  IADD3.X R67, PT, PT, R199.reuse, UR54, RZ, P2, !PT ;  /* 0x00000036c7437c10 */ /* 0x040fe400097fe4ff */
[C---:B-1----:R-:W-:Y:S01]  /*6fc0*/  IADD3 R70, P1, PT, R198.reuse, UR32, RZ ;  /* 0x00000020c6467c10 */ /* 0x042fe2000ff3e0ff */
[----:B------:R0:W-:Y:S03]  /*6fd0*/  STL.64 [R1+0x418], R68 ;  /* 0x0004184401007387 */ /* 0x0001e60000100a00 */
[----:B------:R-:W-:Y:S01]  /*6fe0*/  IADD3.X R71, PT, PT, R199, UR53, RZ, P1, !PT ;  /* 0x00000035c7477c10 */ /* 0x000fe20008ffe4ff */
[----:B------:R1:W-:Y:S04]  /*6ff0*/  STL.64 [R1+0x398], R66 ;  /* 0x0003984201007387 */ /* 0x0003e80000100a00 */
[----:B------:R1:W4:Y:S01]  /*7000*/  @P0 LDG.E.U8 R24, desc[UR28][R66.64] ;  /* 0x0000001c42180981 */ /* 0x000322000c1e1100 */
[----:B0-----:R-:W-:-:S03]  /*7010*/  IADD3 R68, P2, PT, R198, UR33, RZ ;  /* 0x00000021c6447c10 */ /* 0x001fc6000ff5e0ff */
[----:B------:R0:W-:Y:S04]  /*7020*/  STL.64 [R1+0x318], R70 ;  /* 0x0003184601007387 */ /* 0x0001e80000100a00 */
[----:B------:R0:W4:Y:S01]  /*7030*/  @P0 LDG.E.U8 R40, desc[UR28][R70.64] ;  /* 0x0000001c46280981 */ /* 0x000122000c1e1100 */
[----:B-1----:R-:W-:Y:S02]  /*7040*/  IADD3 R66, P1, PT, R198, UR35, RZ ;  /* 0x00000023c6427c10 */ /* 0x002fe4000ff3e0ff */
[C---:B------:R-:W-:Y:S02]  /*7050*/  IADD3.X R69, PT, PT, R199.reuse, UR56, RZ, P2, !PT ;  /* 0x00000038c7457c10 */ /* 0x040fe400097fe4ff */
[----:B------:R-:W-:-:S03]  /*7060*/  IADD3.X R67, PT, PT, R199, UR55, RZ, P1, !PT ;  /* 0x00000037c7437c10 */ /* 0x000fc60008ffe4ff */
[----:B------:R1:W4:Y:S01]  /*7070*/  @P0 LDG.E.U8 R56, desc[UR28][R68.64] ;  /* 0x0000001c44380981 */ /* 0x000322000c1e1100 */
[----:B0-----:R-:W-:-:S03]  /*7080*/  IADD3 R70, P1, PT, R198, UR36, RZ ;  /* 0x00000024c6467c10 */ /* 0x001fc6000ff3e0ff */
[----:B------:R1:W-:Y:S01]  /*7090*/  STL.64 [R1+0x298], R68 ;  /* 0x0002984401007387 */ /* 0x0003e20000100a00 */
[----:B------:R-:W-:-:S03]  /*70a0*/  IADD3.X R71, PT, PT, R199, UR58, RZ, P1, !PT ;  /* 0x0000003ac7477c10 */ /* 0x000fc60008ffe4ff */
[----:B------:R0:W-:Y:S04]  /*70b0*/  STL.64 [R1+0x408], R66 ;  /* 0x0004084201007387 */ /* 0x0001e80000100a00 */
[----:B------:R0:W4:Y:S01]  /*70c0*/  @P0 LDG.E.U8 R10, desc[UR28][R66.64] ;  /* 0x0000001c420a0981 */ /* 0x000122000c1e1100 */
[----:B-1----:R-:W-:-:S03]  /*70d0*/  IADD3 R68, P2, PT, R198, UR37, RZ ;  /* 0x00000025c6447c10 */ /* 0x002fc6000ff5e0ff */
[----:B------:R1:W-:Y:S04]  /*70e0*/  STL.64 [R1+0x388], R70 ;  /* 0x0003884601007387 */ /* 0x0003e80000100a00 */
[----:B------:R1:W4:Y:S01]  /*70f0*/  @P0 LDG.E.U8 R26, desc[UR28][R70.64] ;  /* 0x0000001c461a0981 */ /* 0x000322000c1e1100 */
[----:B0-----:R-:W-:Y:S02]  /*7100*/  IADD3 R66, P1, PT, R198, UR25, RZ ;  /* 0x00000019c6427c10 */ /* 0x001fe4000ff3e0ff */
[C---:B------:R-:W-:Y:S02]  /*7110*/  IADD3.X R69, PT, PT, R199.reuse, UR57, RZ, P2, !PT ;  /* 0x00000039c7457c10 */ /* 0x040fe400097fe4ff */
[----:B------:R-:W-:-:S03]  /*7120*/  IADD3.X R67, PT, PT, R199, UR60, RZ, P1, !PT ;  /* 0x0000003cc7437c10 */ /* 0x000fc60008ffe4ff */
[----:B------:R0:W4:Y:S01]  /*7130*/  @P0 LDG.E.U8 R42, desc[UR28][R68.64] ;  /* 0x0000001c442a0981 */ /* 0x000122000c1e1100 */
[----:B-1----:R-:W-:-:S03]  /*7140*/  IADD3 R70, P1, PT, R198, UR20, RZ ;  /* 0x00000014c6467c10 */ /* 0x002fc6000ff3e0ff */
[----:B------:R0:W-:Y:S01]  /*7150*/  STL.64 [R1+0x308], R68 ;  /* 0x0003084401007387 */ /* 0x0001e20000100a00 */
[----:B------:R-:W-:-:S03]  /*7160*/  IADD3.X R71, PT, PT, R199, UR59, RZ, P1, !PT ;  /* 0x0000003bc7477c10 */ /* 0x000fc60008ffe4ff */
[----:B------:R1:W-:Y:S04]  /*7170*/  STL.64 [R1+0x288], R66 ;  /* 0x0002884201007387 */ /* 0x0003e80000100a00 */
[----:B------:R1:W4:Y:S01]  /*7180*/  @P0 LDG.E.U8 R58, desc[UR28][R66.64] ;  /* 0x0000001c423a0981 */ /* 0x000322000c1e1100 */
[----:B0-----:R-:W-:-:S03]  /*7190*/  IADD3 R68, P2, PT, R198, UR16, RZ ;  /* 0x00000010c6447c10 */ /* 0x001fc6000ff5e0ff */
[----:B------:R0:W-:Y:S04]  /*71a0*/  STL.64 [R1+0x3f8], R70 ;  /* 0x0003f84601007387 */ /* 0x0001e80000100a00 */
[----:B------:R0:W4:Y:S01]  /*71b0*/  @P0 LDG.E.U8 R12, desc[UR28][R70.64] ;  /* 0x0000001c460c0981 */ /* 0x000122000c1e1100 */
[C---:B-1----:R-:W-:Y:S02]  /*71c0*/  IADD3 R66, P1, PT, R198.reuse, UR13, RZ ;  /* 0x0000000dc6427c10 */ /* 0x042fe4000ff3e0ff */
[C---:B------:R-:W-:Y:S02]  /*71d0*/  IADD3.X R69, PT, PT, R199.reuse, UR61, RZ, P2, !PT ;  /* 0x0000003dc7457c10 */ /* 0x040fe400097fe4ff */
[C---:B------:R-:W-:Y:S02]  /*71e0*/  IADD3.X R67, PT, PT, R199.reuse, UR62, RZ, P1, !PT ;  /* 0x0000003ec7437c10 */ /* 0x040fe40008ffe4ff */
[C---:B0-----:R-:W-:Y:S01]  /*71f0*/  IADD3 R70, P2, PT, R198.reuse, UR12, RZ ;  /* 0x0000000cc6467c10 */ /* 0x041fe2000ff5e0ff */
[----:B------:R0:W-:Y:S03]  /*7200*/  STL.64 [R1+0x378], R68 ;  /* 0x0003784401007387 */ /* 0x0001e60000100a00 */
[----:B------:R-:W-:Y:S01]  /*7210*/  IADD3.X R71, PT, PT, R199, UR64, RZ, P2, !PT ;  /* 0x00000040c7477c10 */ /* 0x000fe200097fe4ff */
[----:B------:R0:W4:Y:S04]  /*7220*/  @P0 LDG.E.U8 R28, desc[UR28][R68.64] ;  /* 0x0000001c441c0981 */ /* 0x000128000c1e1100 */
[----:B------:R1:W-:Y:S04]  /*7230*/  STL.64 [R1+0x2f8], R66 ;  /* 0x0002f84201007387 */ /* 0x0003e80000100a00 */
[----:B------:R1:W4:Y:S01]  /*7240*/  @P0 LDG.E.U8 R44, desc[UR28][R66.64] ;  /* 0x0000001c422c0981 */ /* 0x000322000c1e1100 */
[----:B0-----:R-:W-:-:S03]  /*7250*/  IADD3 R68, P1, PT, R198, UR18, RZ ;  /* 0x00000012c6447c10 */ /* 0x001fc6000ff3e0ff */
[----:B------:R0:W4:Y:S01]  /*7260*/  @P0 LDG.E.U8 R60, desc[UR28][R70.64] ;  /* 0x0000001c463c0981 */ /* 0x000122000c1e1100 */
[C---:B------:R-:W-:Y:S02]  /*7270*/  IADD3.X R69, PT, PT, R199.reuse, UR63, RZ, P1, !PT ;  /* 0x0000003fc7457c10 */ /* 0x040fe40008ffe4ff */
[C---:B-1----:R-:W-:Y:S01]  /*7280*/  IADD3 R66, P2, PT, R198.reuse, UR15, RZ ;  /* 0x0000000fc6427c10 */ /* 0x042fe2000ff5e0ff */
[----:B------:R0:W-:Y:S03]  /*7290*/  STL.64 [R1+0x278], R70 ;  /* 0x0002784601007387 */ /* 0x0001e60000100a00 */
[----:B------:R-:W-:Y:S01]  /*72a0*/  IADD3.X R67, PT, PT, R199, UR68, RZ, P2, !PT ;  /* 0x00000044c7437c10 */ /* 0x000fe200097fe4ff */
[----:B------:R-:W-:Y:S04]  /*72b0*/  STL.64 [R1+0x3e8], R68 ;  /* 0x0003e84401007387 */ /* 0x000fe80000100a00 */
[----:B------:R1:W-:Y:S01]  /*72c0*/  STL.64 [R1+0x368], R66 ;  /* 0x0003684201007387 */ /* 0x0003e20000100a00 */
[----:B0-----:R-:W-:-:S03]  /*72d0*/  IADD3 R70, P1, PT, R198, UR30, RZ ;  /* 0x0000001ec6467c10 */ /* 0x001fc6000ff3e0ff */
[----:B------:R1:W4:Y:S01]  /*72e0*/  @P0 LDG.E.U8 R30, desc[UR28][R66.64] ;  /* 0x0000001c421e0981 */ /* 0x000322000c1e1100 */
[----:B------:R-:W-:-:S03]  /*72f0*/  IADD3.X R71, PT, PT, R199, UR70, RZ, P1, !PT ;  /* 0x00000046c7477c10 */ /* 0x000fc60008ffe4ff */
[----:B------:R0:W4:Y:S01]  /*7300*/  @P0 LDG.E.U8 R14, desc[UR28][R68.64] ;  /* 0x0000001c440e0981 */ /* 0x000122000c1e1100 */
[----:B------:R-:W-:Y:S01]  /*7310*/  USHF.R.S32.HI UR6, URZ, 0x1f, UR5 ;  /* 0x0000001fff067899 */ /* 0x000fe20008011405 */
[----:B------:R-:W2:Y:S01]  /*7320*/  LDCU UR70, c[0x0][0x3d4] ;  /* 0x00007a80ff4677ac */ /* 0x000ea20008000800 */
[C---:B-1----:R-:W-:Y:S01]  /*7330*/  IADD3 R66, P2, PT, R198.reuse, UR34, RZ ;  /* 0x00000022c6427c10 */ /* 0x042fe2000ff5e0ff */
[----:B------:R1:W4:Y:S03]  /*7340*/  @P0 LDG.E.U8 R46, desc[UR28][R70.64] ;  /* 0x0000001c462e0981 */ /* 0x000326000c1e1100 */
[C---:B------:R-:W-:Y:S02]  /*7350*/  IADD3.X R67, PT, PT, R199.reuse, UR73, RZ, P2, !PT ;  /* 0x00000049c7437c10 */ /* 0x040fe400097fe4ff */
[C---:B0-----:R-:W-:Y:S01]  /*7360*/  IADD3 R68, P1, PT, R198.reuse, UR38, RZ ;  /* 0x00000026c6447c10 */ /* 0x041fe2000ff3e0ff */
[----:B------:R1:W-:Y:S03]  /*7370*/  STL.64 [R1+0x2e8], R70 ;  /* 0x0002e84601007387 */ /* 0x0003e60000100a00 */
[----:B------:R-:W-:Y:S01]  /*7380*/  IADD3.X R69, PT, PT, R199, UR67, RZ, P1, !PT ;  /* 0x00000043c7457c10 */ /* 0x000fe20008ffe4ff */
[----:B------:R0:W-:Y:S04]  /*7390*/  STL.64 [R1+0x268], R66 ;  /* 0x0002684201007387 */ /* 0x0001e80000100a00 */
[----:B------:R0:W4:Y:S01]  /*73a0*/  @P0 LDG.E.U8 R62, desc[UR28][R66.64] ;  /* 0x0000001c423e0981 */ /* 0x000122000c1e1100 */
[----:B-1----:R-:W-:-:S03]  /*73b0*/  IADD3 R70, P2, PT, R198, UR41, RZ ;  /* 0x00000029c6467c10 */ /* 0x002fc6000ff5e0ff */
[----:B------:R1:W4:Y:S01]  /*73c0*/  @P0 LDG.E.U8 R16, desc[UR28][R68.64] ;  /* 0x0000001c44100981 */ /* 0x000322000c1e1100 */
[----:B0-----:R-:W-:-:S04]  /*73d0*/  IADD3 R66, P1, PT, R198, UR40, RZ ;  /* 0x00000028c6427c10 */ /* 0x001fc8000ff3e0ff */
[C---:B------:R-:W-:Y:S01]  /*73e0*/  IADD3.X R67, PT, PT, R199.reuse, UR69, RZ, P1, !PT ;  /* 0x00000045c7437c10 */ /* 0x040fe20008ffe4ff */
[----:B------:R1:W-:Y:S01]  /*73f0*/  STL.64 [R1+0x3d8], R68 ;  /* 0x0003d84401007387 */ /* 0x0003e20000100a00 */
[----:B------:R-:W-:-:S03]  /*7400*/  IADD3.X R71, PT, PT, R199, UR72, RZ, P2, !PT ;  /* 0x00000048c7477c10 */ /* 0x000fc600097fe4ff */
[----:B------:R0:W-:Y:S04]  /*7410*/  STL.64 [R1+0x358], R66 ;  /* 0x0003584201007387 */ /* 0x0001e80000100a00 */
[----:B------:R0:W4:Y:S01]  /*7420*/  @P0 LDG.E.U8 R32, desc[UR28][R66.64] ;  /* 0x0000001c42200981 */ /* 0x000122000c1e1100 */
[----:B-1----:R-:W-:-:S03]  /*7430*/  IADD3 R68, P1, PT, R200, UR5, RZ ;  /* 0x00000005c8447c10 */ /* 0x002fc6000ff3e0ff */
[----:B------:R-:W4:Y:S01]  /*7440*/  @P0 LDG.E.U8 R48, desc[UR28][R70.64] ;  /* 0x0000001c46300981 */ /* 0x000f22000c1e1100 */
[----:B0-----:R-:W-:Y:S02]  /*7450*/  IADD3 R66, P2, PT, R198, UR5, RZ ;  /* 0x00000005c6427c10 */ /* 0x001fe4000ff5e0ff */
[----:B------:R-:W-:Y:S02]  /*7460*/  IADD3.X R69, PT, PT, R201, UR6, RZ, P1, !PT ;  /* 0x00000006c9457c10 */ /* 0x000fe40008ffe4ff */
[----:B------:R-:W-:-:S03]  /*7470*/  IADD3.X R67, PT, PT, R199, UR6, RZ, P2, !PT ;  /* 0x00000006c7437c10 */ /* 0x000fc600097fe4ff */
[----:B------:R-:W4:Y:S04]  /*7480*/  @P0 LDG.E.U8 R63, desc[UR28][R68.64] ;  /* 0x0000001c443f0981 */ /* 0x000f28000c1e1100 */
[----:B------:R-:W4:Y:S01]  /*7490*/  @P0 LDG.E.U8 R64, desc[UR28][R66.64] ;  /* 0x0000001c42400981 */ /* 0x000f22000c1e1100 */
[----:B------:R-:W-:-:S04]  /*74a0*/  @!UP1 UIADD3 UR6, UPT, UPT, -UR4, 0x100000, URZ ;  /* 0x0010000004069890 */ /* 0x000fc8000fffe1ff */
[----:B------:R-:W-:Y:S02]  /*74b0*/  @!UP1 USHF.L.U32 UR7, UR6, 0xb, URZ ;  /* 0x0000000b06079899 */ /* 0x000fe400080006ff */
[----:B------:R-:W-:-:S12]  /*74c0*/  @!UP1 USHF.L.U32 UR6, UR6, 0x1, URZ ;  /* 0x0000000106069899 */ /* 0x000fd800080006ff */
[----:B------:R0:W1:Y:S01]  /*74d0*/  @!UP2 SYNCS.EXCH.64 URZ, [UR23+0xf008], UR6 ;  /* 0x00f0080617ffa5b2 */ /* 0x0000620008000100 */
[----:B--2---:R2:W-:Y:S04]  /*74e0*/  STS.U8 [R221+UR23+0x8000], R0 ;  /* 0x00800000dd007988 */ /* 0x0045e80008000017 */
[----:B---3--:R2:W-:Y:S04]  /*74f0*/  STS.U8 [R221+UR23+0x9000], R2 ;  /* 0x00900002dd007988 */ /* 0x0085e80008000017 */
[----:B-----5:R2:W-:Y:S04]  /*7500*/  STS.U8 [R221+UR23+0x8400], R17 ;  /* 0x00840011dd007988 */ /* 0x0205e80008000017 */
[----:B------:R2:W-:Y:S04]  /*7510*/  STS.U8 [R221+UR23+0x9400], R18 ;  /* 0x00940012dd007988 */ /* 0x0005e80008000017 */
        /* <DEDUP_REMOVED lines=9> */
[----:B----4-:R2:W-:Y:S04]  /*75b0*/  STS.U8 [R208+UR23+0x9880], R37 ;  /* 0x00988025d0007988 */ /* 0x0105e80008000017 */
        /* <DEDUP_REMOVED lines=33> */
[----:B------:R2:W-:Y:S04]  /*77d0*/  STL.64 [R1+0x2d8], R70 ;  /* 0x0002d84601007387 */ /* 0x0005e80000100a00 */
[----:B------:R2:W-:Y:S04]  /*77e0*/  STS.U8 [R217+UR23+0x9e80], R60 ;  /* 0x009e803cd9007988 */ /* 0x0005e80008000017 */
[----:B------:R2:W-:Y:S04]  /*77f0*/  STL.64 [R1+0x260], R68 ;  /* 0x0002604401007387 */ /* 0x0005e80000100a00 */
[----:B------:R2:W-:Y:S04]  /*7800*/  STS.U8 [R216+UR23+0x8300], R13 ;  /* 0x0083000dd8007988 */ /* 0x0005e80008000017 */
[----:B------:R2:W-:Y:S04]  /*7810*/  STL.64 [R1+0x258], R66 ;  /* 0x0002584201007387 */ /* 0x0005e80000100a00 */
[----:B------:R2:W-:Y:S01]  /*7820*/  STS.U8 [R216+UR23+0x9300], R14 ;  /* 0x0093000ed8007988 */ /* 0x0005e20008000017 */
[----:B------:R-:W-:-:S04]  /*7830*/  @!UP1 UIADD3 UR4, UPT, UPT, -UR4, 0x100000, URZ ;  /* 0x0010000004049890 */ /* 0x000fc8000fffe1ff */
[----:B------:R-:W-:Y:S02]  /*7840*/  @!UP1 USHF.L.U32 UR5, UR4, 0xb, URZ ;  /* 0x0000000b04059899 */ /* 0x000fe400080006ff */
[----:B------:R-:W-:Y:S01]  /*7850*/  @!UP1 USHF.L.U32 UR4, UR4, 0x1, URZ ;  /* 0x0000000104049899 */ /* 0x000fe200080006ff */
[----:B------:R2:W-:Y:S01]  /*7860*/  STS.U8 [R216+UR23+0x8700], R29 ;  /* 0x0087001dd8007988 */ /* 0x0005e20008000017 */
[----:B------:R-:W-:-:S03]  /*7870*/  ISETP.EQ.U32.AND P1, PT, RZ, UR39, P0 ;  /* 0x00000027ff007c0c */ /* 0x000fc60008722070 */
[----:B------:R2:W-:Y:S04]  /*7880*/  STS.U8 [R216+UR23+0x9700], R30 ;  /* 0x0097001ed8007988 */ /* 0x0005e80008000017 */
[----:B------:R2:W-:Y:S04]  /*7890*/  STS.U8 [R216+UR23+0x8b00], R45 ;  /* 0x008b002dd8007988 */ /* 0x0005e80008000017 */
[----:B------:R2:W-:Y:S04]  /*78a0*/  STS.U8 [R216+UR23+0x9b00], R46 ;  /* 0x009b002ed8007988 */ /* 0x0005e80008000017 */
[----:B------:R2:W-:Y:S04]  /*78b0*/  STS.U8 [R216+UR23+0x8f00], R61 ;  /* 0x008f003dd8007988 */ /* 0x0005e80008000017 */
[----:B------:R2:W-:Y:S04]  /*78c0*/  STS.U8 [R216+UR23+0x9f00], R62 ;  /* 0x009f003ed8007988 */ /* 0x0005e80008000017 */
[----:B------:R2:W-:Y:S01]  /*78d0*/  STS.U8 [R215+UR23+0x8380], R15 ;  /* 0x0083800fd7007988 */ /* 0x0005e20008000017 */
[----:B------:R-:W-:-:S03]  /*78e0*/  VOTEU.ALL UP2, P4 ;  /* 0x0000000000ff7886 */ /* 0x000fc60002040000 */
[----:B------:R2:W-:Y:S04]  /*78f0*/  STS.U8 [R215+UR23+0x9380], R16 ;  /* 0x00938010d7007988 */ /* 0x0005e80008000017 */
[----:B------:R2:W-:Y:S04]  /*7900*/  STS.U8 [R215+UR23+0x8780], R31 ;  /* 0x0087801fd7007988 */ /* 0x0005e80008000017 */
[----:B------:R2:W-:Y:S04]  /*7910*/  STS.U8 [R215+UR23+0x9780], R32 ;  /* 0x00978020d7007988 */ /* 0x0005e80008000017 */
[----:B------:R2:W-:Y:S04]  /*7920*/  STS.U8 [R215+UR23+0x8b80], R47 ;  /* 0x008b802fd7007988 */ /* 0x0005e80008000017 */
[----:B------:R2:W-:Y:S01]  /*7930*/  STS.U8 [R215+UR23+0x9b80], R48 ;  /* 0x009b8030d7007988 */ /* 0x0005e20008000017 */
[----:B------:R-:W-:-:S03]  /*7940*/  UIADD3 UR8, UPT, UPT, UR23, 0xa000, URZ ;  /* 0x0000a00017087890 */ /* 0x000fc6000fffe0ff */
[----:B------:R2:W-:Y:S01]  /*7950*/  STS.U8 [R215+UR23+0x8f80], R63 ;  /* 0x008f803fd7007988 */ /* 0x0005e20008000017 */
[----:B0-----:R-:W-:-:S03]  /*7960*/  UIADD3 UR7, UPT, UPT, UR66, 0x100, URZ ;  /* 0x0000010042077890 */ /* 0x001fc6000fffe0ff */
[----:B------:R2:W-:Y:S01]  /*7970*/  STS.U8 [R215+UR23+0x9f80], R64 ;  /* 0x009f8040d7007988 */ /* 0x0005e20008000017 */
[----:B-1----:R0:W-:Y:S06]  /*7980*/  MEMBAR.ALL.CTA ;  /* 0x0000000000007992 */ /* 0x0021ec0000008000 */
[----:B0-----:R-:W-:Y:S04]  /*7990*/  FENCE.VIEW.ASYNC.S ;  /* 0x00000000000073c6 */ /* 0x001fe80000000000 */
[----:B------:R-:W0:Y:S02]  /*79a0*/  FENCE.VIEW.ASYNC.S ;  /* 0x00000000000073c6 */ /* 0x000e240000000000 */
[----:B0-----:R2:W0:Y:S02]  /*79b0*/  @!UP2 SYNCS.EXCH.64 URZ, [UR23+0xa000], UR4 ;  /* 0x00a0000417ffa5b2 */ /* 0x0014240008000100 */
[----:B0-----:R-:W-:Y:S06]  /*79c0*/  BAR.SYNC.DEFER_BLOCKING 0x0 ;  /* 0x0000000000007b1d */ /* 0x001fec0000010000 */
[----:B--2---:R-:W-:Y:S05]  /*79d0*/  @!P1 BRA `(.L_x_6) ;  /* 0x0000000000d89947 */ /* 0x004fea0003800000 */
[----:B------:R-:W-:Y:S02]  /*79e0*/  USHF.R.U32.HI UR10, URZ, 0x4, UR23 ;  /* 0x00000004ff0a7899 */ /* 0x000fe40008011617 */
[----:B------:R-:W-:Y:S02]  /*79f0*/  UIADD3 UR5, UPT, UPT, UR23, 0x8000, URZ ;  /* 0x0000800017057890 */ /* 0x000fe4000fffe0ff */
[----:B------:R-:W-:Y:S02]  /*7a00*/  USGXT.U32 UR10, UR10, 0xe ;  /* 0x0000000e0a0a789a */ /* 0x000fe40008000000 */
[----:B------:R-:W-:Y:S02]  /*7a10*/  USHF.R.U32.HI UR5, URZ, 0x4, UR5 ;  /* 0x00000004ff057899 */ /* 0x000fe40008011605 */
[----:B------:R-:W-:Y:S02]  /*7a20*/  UIADD3 UR32, UP2, UPT, UR10, 0x100, URZ ;  /* 0x000001000a207890 */ /* 0x000fe4000ff5e0ff */
[----:B------:R-:W-:Y:S01]  /*7a30*/  USGXT.U32 UR12, UR5, 0xe ;  /* 0x0000000e050c789a */ /* 0x000fe20008000000 */
[----:B------:R-:W-:Y:S01]  /*7a40*/  UMOV UR4, URZ ;  /* 0x000000ff00047c82 */ /* 0x000fe20008000000 */
[----:B------:R-:W-:Y:S01]  /*7a50*/  UMOV UR6, URZ ;  /* 0x000000ff00067c82 */ /* 0x000fe20008000000 */
[----:B------:R-:W-:-:S02]  /*7a60*/  UIADD3.X UR33, UPT, UPT, UR4, 0x40004040, URZ, UP2, !UPT ;  /* 0x4000404004217890 */ /* 0x000fc400097fe4ff */
[----:B------:R-:W-:Y:S01]  /*7a70*/  UIADD3 UR42, UP2, UPT, UR12, 0x2, URZ ;  /* 0x000000020c2a7890 */ /* 0x000fe2000ff5e0ff */
[----:B------:R-:W-:Y:S01]  /*7a80*/  UMOV UR4, UR8 ;  /* 0x0000000800047c82 */ /* 0x000fe20008000000 */
[----:B------:R-:W-:Y:S02]  /*7a90*/  UMOV UR5, URZ ;  /* 0x000000ff00057c82 */ /* 0x000fe40008000000 */
[----:B------:R-:W-:Y:S01]  /*7aa0*/  UIADD3.X UR43, UPT, UPT, UR6, 0x40004040, URZ, UP2, !UPT ;  /* 0x40004040062b7890 */ /* 0x000fe200097fe4ff */
[----:B------:R-:W-:Y:S01]  /*7ab0*/  UMOV UR25, UR4 ;  /* 0x0000000400197c82 */ /* 0x000fe20008000000 */
[----:B------:R-:W-:Y:S02]  /*7ac0*/  UIADD3.64 UR4, UPT, UPT, UR32, 0x100, URZ ;  /* 0x0000010020047897 */ /* 0x000fe4000fffe0ff */
[----:B------:R-:W-:Y:S02]  /*7ad0*/  UIADD3.64 UR44, UPT, UPT, UR42, 0x2, URZ ;  /* 0x000000022a2c7897 */ /* 0x000fe4000fffe0ff */
[----:B------:R-:W-:-:S02]  /*7ae0*/  UIADD3.64 UR46, UPT, UPT, UR32, 0x200, URZ ;  /* 0x00000200202e7897 */ /* 0x000fc4000fffe0ff */
[----:B------:R-:W-:Y:S02]  /*7af0*/  UIADD3.64 UR48, UPT, UPT, UR42, 0x4, URZ ;  /* 0x000000042a307897 */ /* 0x000fe4000fffe0ff */
[----:B------:R-:W-:Y:S02]  /*7b00*/  UIADD3.64 UR50, UPT, UPT, UR32, 0x300, URZ ;  /* 0x0000030020327897 */ /* 0x000fe4000fffe0ff */
[----:B------:R-:W-:Y:S02]  /*7b10*/  UIADD3.64 UR52, UPT, UPT, UR42, 0xfe, URZ ;  /* 0x000000fe2a347897 */ /* 0x000fe4000fffe0ff */
[----:B------:R-:W-:Y:S02]  /*7b20*/  UIADD3.64 UR54, UPT, UPT, UR32, 0x400, URZ ;  /* 0x0000040020367897 */ /* 0x000fe4000fffe0ff */
[----:B------:R-:W-:Y:S02]  /*7b30*/  UIADD3.64 UR56, UPT, UPT, UR42, 0x100, URZ ;  /* 0x000001002a387897 */ /* 0x000fe4000fffe0ff */
[----:B------:R-:W-:-:S02]  /*7b40*/  UIADD3.64 UR58, UPT, UPT, UR32, 0x500, URZ ;  /* 0x00000500203a7897 */ /* 0x000fc4000fffe0ff */
[----:B------:R-:W-:Y:S01]  /*7b50*/  UIADD3.64 UR60, UPT, UPT, UR42, 0x102, URZ ;  /* 0x000001022a3c7897 */ /* 0x000fe2000fffe0ff */
[----:B------:R-:W-:Y:S01]  /*7b60*/  UMOV UR18, 0x0 ;  /* 0x0000000000127882 */ /* 0x000fe20000000000 */
[----:B------:R-:W-:Y:S01]  /*7b70*/  UMOV UR19, 0x8088010 ;  /* 0x0808801000137882 */ /* 0x000fe20000000000 */
[----:B------:R-:W-:Y:S01]  /*7b80*/  UIADD3.64 UR62, UPT, UPT, UR32, 0x600, URZ ;  /* 0x00000600203e7897 */ /* 0x000fe2000fffe0ff */
[----:B------:R-:W-:Y:S01]  /*7b90*/  UMOV UR11, 0x40004040 ;  /* 0x40004040000b7882 */ /* 0x000fe20000000000 */
[----:B------:R-:W-:Y:S01]  /*7ba0*/  UIADD3.64 UR64, UPT, UPT, UR42, 0x104, URZ ;  /* 0x000001042a407897 */ /* 0x000fe2000fffe0ff */
[----:B------:R-:W-:Y:S01]  /*7bb0*/  UMOV UR13, 0x40004040 ;  /* 0x40004040000d7882 */ /* 0x000fe20000000000 */
[----:B------:R-:W-:Y:S01]  /*7bc0*/  UMOV UR16, 0x0 ;  /* 0x0000000000107882 */ /* 0x000fe20000000000 */
[----:B------:R-:W-:Y:S01]  /*7bd0*/  UMOV UR17, 0x8088010 ;  /* 0x0808801000117882 */ /* 0x000fe20000000000 */
[----:B------:R-:W-:Y:S01]  /*7be0*/  UMOV UR14, 0x0 ;  /* 0x00000000000e7882 */ /* 0x000fe20000000000 */
[----:B------:R-:W-:Y:S01]  /*7bf0*/  UMOV UR15, 0x8088010 ;  /* 0x08088010000f7882 */ /* 0x000fe20000000000 */
[----:B------:R0:W-:Y:S01]  /*7c00*/  UTCQMMA gdesc[UR10], gdesc[UR12], tmem[UR7], tmem[UR18], idesc[UR19], !UPT ;  /* 0x00ff120c0a0075ea */ /* 0x0001e2000f800307 */
[----:B------:R-:W-:Y:S01]  /*7c10*/  UMOV UR30, 0x0 ;  /* 0x00000000001e7882 */ /* 0x000fe20000000000 */
[----:B------:R-:W-:Y:S01]  /*7c20*/  UMOV UR31, 0x8088010 ;  /* 0x08088010001f7882 */ /* 0x000fe20000000000 */
[----:B------:R0:W-:Y:S01]  /*7c30*/  UTCQMMA gdesc[UR32], gdesc[UR42], tmem[UR7], tmem[UR16], idesc[UR17], UPT ;  /* 0x00ff102a200075ea */ /* 0x0001e2000b800307 */
        /* <DEDUP_REMOVED lines=12> */
[----:B------:R0:W-:Y:S01]  /*7d00*/  UTCQMMA gdesc[UR58], gdesc[UR60], tmem[UR7], tmem[UR34], idesc[UR35], UPT ;  /* 0x00ff223c3a0075ea */ /* 0x0001e2000b800307 */
[----:B------:R0:W-:Y:S01]  /*7d10*/  UTCQMMA gdesc[UR62], gdesc[UR64], tmem[UR7], tmem[UR40], idesc[UR41], UPT ;  /* 0x00ff28403e0075ea */ /* 0x0001e2000b800307 */
[----:B------:R0:W-:Y:S01]  /*7d20*/  UTCBAR [UR25], URZ ;  /* 0x000000ff190073e9 */ /* 0x0001e200080000ff */
[----:B------:R-:W-:Y:S01]  /*7d30*/  NOP ;  /* 0x0000000000007918 */ /* 0x000fe20000000000 */
.L_x_6:
[----:B------:R-:W-:Y:S05]  /*7d40*/  @!P0 BRA `(.L_x_7) ;  /* 0x0000000000088947 */ /* 0x000fea0003800000 */
[----:B------:R-:W1:Y:S02]  /*7d50*/  SYNCS.PHASECHK.TRANS64.TRYWAIT P2, [UR23+0xa000], RZ ;  /* 0x00a000ffff0075a7 */ /* 0x000e640008041117 */
[----:B-1----:R-:W-:Y:S05]  /*7d60*/  @!P2 BRA `(.L_x_8) ;  /* 0x000001480098a947 */ /* 0x002fea0003800000 */
.L_x_7:
[----:B------:R-:W1:Y:S01]  /*7d70*/  S2R R99, SR_TID.X ;  /* 0x0000000000637919 */ /* 0x000e620000002100 */
[----:B------:R-:W2:Y:S01]  /*7d80*/  LDC R36, c[0x0][0x3d8] ;  /* 0x0000f600ff247b82 */ /* 0x000ea20000000800 */
[----:B------:R-:W3:Y:S01]  /*7d90*/  LDCU UR6, c[0x0][0x3d8] ;  /* 0x00007b00ff0677ac */ /* 0x000ee20008000800 */
[----:B------:R-:W-:-:S06]  /*7da0*/  PRMT R62, RZ, 0x7610, R62 ;  /* 0x00007610ff3e7816 */ /* 0x000fcc000000003e */
[----:B------:R-:W-:Y:S01]  /*7db0*/  BAR.SYNC.DEFER_BLOCKING 0x0 ;  /* 0x0000000000007b1d */ /* 0x000fe20000010000 */
[----:B------:R-:W-:Y:S01]  /*7dc0*/  PRMT R55, RZ, 0x7610, R55 ;  /* 0x00007610ff377816 */ /* 0x000fe20000000037 */
[----:B0-----:R-:W-:-:S04]  /*7dd0*/  UIMAD UR4, UR24, UR9, URZ ;  /* 0x00000009180472a4 */ /* 0x001fc8000f8e02ff */
[----:B------:R-:W0:Y:S02]  /*7de0*/  LDCU UR10, c[0x0][0x3a8] ;  /* 0x00007500ff0a77ac */ /* 0x000e240008000800 */
[----:B------:R-:W4:Y:S01]  /*7df0*/  LDC R37, c[0x0][0x3d8] ;  /* 0x0000f600ff257b82 */ /* 0x000f220000000800 */
[----:B------:R-:W0:Y:S01]  /*7e00*/  LDTM.x32 R4, tmem[UR22+0x100] ;  /* 0x00010016000479ee */ /* 0x000e2200082c0000 */
[----:B------:R-:W-:-:S06]  /*7e10*/  USHF.R.S32.HI UR5, URZ, 0x1f, UR4 ;  /* 0x0000001fff057899 */ /* 0x000fcc0008011404 */
[----:B------:R-:W5:Y:S01]  /*7e20*/  LDC R38, c[0x0][0x3d8] ;  /* 0x0000f600ff267b82 */ /* 0x000f620000000800 */
[----:B------:R-:W-:Y:S02]  /*7e30*/  PRMT R47, RZ, 0x7610, R47 ;  /* 0x00007610ff2f7816 */ /* 0x000fe4000000002f */
[----:B------:R-:W-:Y:S02]  /*7e40*/  PRMT R39, RZ, 0x7610, R39 ;  /* 0x00007610ff277816 */ /* 0x000fe40000000027 */
[----:B------:R-:W-:Y:S02]  /*7e50*/  PRMT R61, RZ, 0x7610, R61 ;  /* 0x00007610ff3d7816 */ /* 0x000fe4000000003d */
[----:B------:R-:W-:Y:S01]  /*7e60*/  PRMT R59, RZ, 0x7610, R59 ;  /* 0x00007610ff3b7816 */ /* 0x000fe2000000003b */
[----:B------:R-:W5:Y:S01]  /*7e70*/  LDC R97, c[0x0][0x3d8] ;  /* 0x0000f600ff617b82 */ /* 0x000f620000000800 */
[----:B-1----:R-:W-:Y:S02]  /*7e80*/  LOP3.LUT R0, R99, 0x1f, RZ, 0xc0, !PT ;  /* 0x0000001f63007812 */ /* 0x002fe400078ec0ff */
[----:B------:R-:W-:-:S05]  /*7e90*/  SHF.R.U32.HI R2, RZ, 0x5, R99 ;  /* 0x00000005ff027819 */ /* 0x000fca0000011663 */
[----:B------:R-:W1:Y:S01]  /*7ea0*/  LDC R98, c[0x0][0x3d8] ;  /* 0x0000f600ff627b82 */ /* 0x000e620000000800 */
[----:B0-----:R-:W-:Y:S01]  /*7eb0*/  FMUL R64, R5, UR10 ;  /* 0x0000000a05407c20 */ /* 0x001fe20008400000 */
[----:B------:R-:W-:Y:S01]  /*7ec0*/  IMAD R3, R0, UR70, RZ ;  /* 0x0000004600037c24 */ /* 0x000fe2000f8e02ff */
[----:B------:R-:W-:Y:S01]  /*7ed0*/  SGXT.U32 R2, R2, 0x2 ;  /* 0x000000020202781a */ /* 0x000fe20000000000 */
[----:B------:R-:W-:Y:S01]  /*7ee0*/  FMUL R72, R4, UR10 ;  /* 0x0000000a04487c20 */ /* 0x000fe20008400000 */
[----:B------:R-:W-:Y:S01]  /*7ef0*/  LOP3.LUT P4, RZ, R99, 0x7f, RZ, 0xc0, !PT ;  /* 0x0000007f63ff7812 */ /* 0x000fe2000788c0ff */
[----:B------:R-:W-:Y:S01]  /*7f00*/  FMUL R63, R6, UR10 ;  /* 0x0000000a063f7c20 */ /* 0x000fe20008400000 */
[----:B------:R-:W-:Y:S01]  /*7f10*/  IADD3 R212, P2, P3, R3, UR4, R212 ;  /* 0x0000000403d47c10 */ /* 0x000fe2000fb5e0d4 */
[----:B------:R-:W-:Y:S01]  /*7f20*/  UIADD3 UR4, UPT, UPT, UR39, 0x1c, URZ ;  /* 0x0000001c27047890 */ /* 0x000fe2000fffe0ff */
[----:B------:R-:W-:Y:S01]  /*7f30*/  SHF.R.S32.HI R0, RZ, 0x1f, R3 ;  /* 0x0000001fff007819 */ /* 0x000fe20000011403 */
[----:B---3--:R-:W-:Y:S01]  /*7f40*/  IMAD R3, R2, UR6, RZ ;  /* 0x0000000602037c24 */ /* 0x008fe2000f8e02ff */
[----:B------:R-:W0:Y:S01]  /*7f50*/  LDC R4, c[0x0][0x3d8] ;  /* 0x0000f600ff047b82 */ /* 0x000e220000000800 */
[----:B------:R-:W-:Y:S01]  /*7f60*/  FMUL R70, R7, UR10 ;  /* 0x0000000a07467c20 */ /* 0x000fe20008400000 */
[----:B------:R-:W-:Y:S01]  /*7f70*/  IADD3.X R0, PT, PT, R0, UR5, R213, P2, P3 ;  /* 0x0000000500007c10 */ /* 0x000fe200097e64d5 */
[----:B--2---:R-:W-:Y:S01]  /*7f80*/  IMAD R5, R36, UR4, RZ ;  /* 0x0000000424057c24 */ /* 0x004fe2000f8e02ff */
[----:B------:R-:W-:Y:S01]  /*7f90*/  IADD3 R100, P2, PT, R3, R212, RZ ;  /* 0x000000d403647210 */ /* 0x000fe20007f5e0ff */
[----:B------:R-:W-:Y:S01]  /*7fa0*/  UIADD3 UR4, UPT, UPT, UR39, 0x3c, URZ ;  /* 0x0000003c27047890 */ /* 0x000fe2000fffe0ff */
[----:B------:R-:W-:Y:S01]  /*7fb0*/  FMUL R68, R9, UR10 ;  /* 0x0000000a09447c20 */ /* 0x000fe20008400000 */
[----:B------:R-:W-:Y:S01]  /*7fc0*/  UIADD3 UR5, UPT, UPT, UR39, 0x5c, URZ ;  /* 0x0000005c27057890 */ /* 0x000fe2000fffe0ff */
[----:B------:R-:W2:Y:S01]  /*7fd0*/  LDC R2, c[0x0][0x3d8] ;  /* 0x0000f600ff027b82 */ /* 0x000ea20000000800 */
[----:B------:R-:W-:Y:S01]  /*7fe0*/  LEA.HI.X.SX32 R101, R3, R0, 0x1, P2 ;  /* 0x0000000003657211 */ /* 0x000fe200010f0eff */
[----:B------:R-:W-:Y:S01]  /*7ff0*/  FMUL R67, R10, UR10 ;  /* 0x0000000a0a437c20 */ /* 0x000fe20008400000 */
[----:B------:R-:W-:Y:S01]  /*8000*/  IADD3 R74, P2, PT, R5, R212, RZ ;  /* 0x000000d4054a7210 */ /* 0x000fe20007f5e0ff */
[----:B------:R-:W-:Y:S01]  /*8010*/  FMUL R65, R8, UR10 ;  /* 0x0000000a08417c20 */ /* 0x000fe20008400000 */
[----:B------:R-:W-:Y:S01]  /*8020*/  FMUL R82, R23, UR10 ;  /* 0x0000000a17527c20 */ /* 0x000fe20008400000 */
[----:B------:R3:W-:Y:S01]  /*8030*/  STL.64 [R1+0x250], R100 ;  /* 0x0002506401007387 */ /* 0x0007e20000100a00 */
[----:B------:R-:W-:Y:S01]  /*8040*/  LEA.HI.X.SX32 R75, R5, R0, 0x1, P2 ;  /* 0x00000000054b7211 */ /* 0x000fe200010f0eff */
[----:B----4-:R-:W-:Y:S01]  /*8050*/  IMAD R5, R37, UR4, RZ ;  /* 0x0000000425057c24 */ /* 0x010fe2000f8e02ff */
[----:B------:R-:W4:Y:S01]  /*8060*/  LDC R6, c[0x0][0x3d8] ;  /* 0x0000f600ff067b82 */ /* 0x000f220000000800 */
[----:B------:R-:W-:Y:S01]  /*8070*/  UIADD3 UR4, UPT, UPT, UR39, 0x7c, URZ ;  /* 0x0000007c27047890 */ /* 0x000fe2000fffe0ff */
[----:B------:R-:W-:Y:S01]  /*8080*/  FMUL R92, R31, UR10 ;  /* 0x0000000a1f5c7c20 */ /* 0x000fe20008400000 */
[----:B------:R-:W-:Y:S01]  /*8090*/  PRMT R58, RZ, 0x7610, R58 ;  /* 0x00007610ff3a7816 */ /* 0x000fe2000000003a */
[----:B------:R-:W-:Y:S01]  /*80a0*/  FMUL R96, R35, UR10 ;  /* 0x0000000a23607c20 */ /* 0x000fe20008400000 */
[----:B------:R-:W-:Y:S01]  /*80b0*/  PRMT R57, RZ, 0x7610, R57 ;  /* 0x00007610ff397816 */ /* 0x000fe20000000039 */
[----:B------:R-:W-:Y:S01]  /*80c0*/  FMUL R95, R34, UR10 ;  /* 0x0000000a225f7c20 */ /* 0x000fe20008400000 */
[----:B------:R-:W-:Y:S01]  /*80d0*/  PRMT R56, RZ, 0x7610, R56 ;  /* 0x00007610ff387816 */ /* 0x000fe20000000038 */
[----:B------:R-:W0:Y:S01]  /*80e0*/  @!P4 SYNCS.CCTL.IV [UR23+0xa000] ;  /* 0x00a00000ff00c9b1 */ /* 0x000e220008000017 */
[----:B------:R-:W-:Y:S01]  /*80f0*/  NOP ;  /* 0x0000000000007918 */ /* 0x000fe20000000000 */
[----:B------:R3:W4:Y:S01]  /*8100*/  @P0 LDG.E.U8 R62, desc[UR28][R100.64] ;  /* 0x0000001c643e0981 */ /* 0x000722000c1e1100 */
[----:B-----5:R-:W-:Y:S01]  /*8110*/  IMAD R7, R38, UR5, RZ ;  /* 0x0000000526077c24 */ /* 0x020fe2000f8e02ff */
[----:B------:R-:W-:Y:S01]  /*8120*/  PRMT R60, RZ, 0x7610, R60 ;  /* 0x00007610ff3c7816 */ /* 0x000fe2000000003c */
[----:B------:R-:W-:Y:S01]  /*8130*/  FMUL R94, R33, UR10 ;  /* 0x0000000a215e7c20 */ /* 0x000fe20008400000 */
[----:B------:R-:W-:Y:S01]  /*8140*/  PRMT R54, RZ, 0x7610, R54 ;  /* 0x00007610ff367816 */ /* 0x000fe20000000036 */
[----:B------:R-:W-:Y:S01]  /*8150*/  FMUL R93, R32, UR10 ;  /* 0x0000000a205d7c20 */ /* 0x000fe20008400000 */
[----:B------:R-:W5:Y:S01]  /*8160*/  LDC R9, c[0x0][0x3d8] ;  /* 0x0000f600ff097b82 */ /* 0x000f620000000800 */
[----:B------:R0:W-:Y:S01]  /*8170*/  STL.64 [R1+0x218], R74 ;  /* 0x0002184a01007387 */ /* 0x0001e20000100a00 */
[----:B------:R-:W-:Y:S01]  /*8180*/  PRMT R53, RZ, 0x7610, R53 ;  /* 0x00007610ff357816 */ /* 0x000fe20000000035 */
[----:B------:R-:W-:Y:S01]  /*8190*/  FMUL R90, R29, UR10 ;  /* 0x0000000a1d5a7c20 */ /* 0x000fe20008400000 */
[C---:B---3--:R-:W-:Y:S01]  /*81a0*/  IADD3 R100, P2, PT, R5.reuse, R212, RZ ;  /* 0x000000d405647210 */ /* 0x048fe20007f5e0ff */
[----:B------:R0:W3:Y:S01]  /*81b0*/  @P0 LDG.E.U8 R55, desc[UR28][R74.64] ;  /* 0x0000001c4a370981 */ /* 0x0000e2000c1e1100 */
[----:B------:R-:W-:Y:S01]  /*81c0*/  PRMT R51, RZ, 0x7610, R51 ;  /* 0x00007610ff337816 */ /* 0x000fe20000000033 */
[----:B------:R-:W-:Y:S01]  /*81d0*/  FMUL R91, R30, UR10 ;  /* 0x0000000a1e5b7c20 */ /* 0x000fe20008400000 */
[----:B------:R-:W-:Y:S01]  /*81e0*/  LEA.HI.X.SX32 R101, R5, R0, 0x1, P2 ;  /* 0x0000000005657211 */ /* 0x000fe200010f0eff */
[----:B--2---:R-:W-:Y:S01]  /*81f0*/  IMAD R5, R2, UR4, RZ ;  /* 0x0000000402057c24 */ /* 0x004fe2000f8e02ff */
[----:B------:R-:W2:Y:S01]  /*8200*/  LDC R10, c[0x0][0x3d8] ;  /* 0x0000f600ff0a7b82 */ /* 0x000ea20000000800 */
[----:B------:R-:W-:Y:S01]  /*8210*/  UIADD3 UR5, UPT, UPT, UR39, 0x9c, URZ ;  /* 0x0000009c27057890 */ /* 0x000fe2000fffe0ff */
[----:B------:R-:W-:Y:S01]  /*8220*/  PRMT R50, RZ, 0x7610, R50 ;  /* 0x00007610ff327816 */ /* 0x000fe20000000032 */
[----:B------:R1:W3:Y:S01]  /*8230*/  @P0 LDG.E.U8 R47, desc[UR28][R100.64] ;  /* 0x0000001c642f0981 */ /* 0x0002e2000c1e1100 */
[----:B------:R-:W-:Y:S01]  /*8240*/  PRMT R49, RZ, 0x7610, R49 ;  /* 0x00007610ff317816 */ /* 0x000fe20000000031 */
[----:B------:R-:W-:Y:S01]  /*8250*/  FMUL R88, R27, UR10 ;  /* 0x0000000a1b587c20 */ /* 0x000fe20008400000 */
[----:B------:R-:W-:Y:S01]  /*8260*/  PRMT R48, RZ, 0x7610, R48 ;  /* 0x00007610ff307816 */ /* 0x000fe20000000030 */
[----:B------:R-:W-:Y:S01]  /*8270*/  FMUL R87, R26, UR10 ;  /* 0x0000000a1a577c20 */ /* 0x000fe20008400000 */
[----:B------:R-:W2:Y:S01]  /*8280*/  LDC R2, c[0x0][0x3d8] ;  /* 0x0000f600ff027b82 */ /* 0x000ea20000000800 */
[----:B0-----:R-:W-:Y:S01]  /*8290*/  IADD3 R74, P3, PT, R7, R212, RZ ;  /* 0x000000d4074a7210 */ /* 0x001fe20007f7e0ff */
[----:B------:R1:W-:Y:S01]  /*82a0*/  STL.64 [R1+0x1d8], R100 ;  /* 0x0001d86401007387 */ /* 0x0003e20000100a00 */
[----:B------:R-:W-:Y:S01]  /*82b0*/  UIADD3 UR4, UPT, UPT, UR39, 0xbc, URZ ;  /* 0x000000bc27047890 */ /* 0x000fe2000fffe0ff */
[----:B------:R-:W-:Y:S01]  /*82c0*/  PRMT R52, RZ, 0x7610, R52 ;  /* 0x00007610ff347816 */ /* 0x000fe20000000034 */
[----:B------:R-:W-:Y:S01]  /*82d0*/  FMUL R86, R25, UR10 ;  /* 0x0000000a19567c20 */ /* 0x000fe20008400000 */
[----:B------:R-:W-:Y:S01]  /*82e0*/  LEA.HI.X.SX32 R75, R7, R0, 0x1, P3 ;  /* 0x00000000074b7211 */ /* 0x000fe200018f0eff */
[----:B------:R-:W-:Y:S01]  /*82f0*/  IMAD R7, R4, UR5, RZ ;  /* 0x0000000504077c24 */ /* 0x000fe2000f8e02ff */
[----:B------:R-:W0:Y:S01]  /*8300*/  LDC R8, c[0x0][0x3d8] ;  /* 0x0000f600ff087b82 */ /* 0x000e220000000800 */
[----:B------:R-:W-:Y:S01]  /*8310*/  PRMT R46, RZ, 0x7610, R46 ;  /* 0x00007610ff2e7816 */ /* 0x000fe2000000002e */
[----:B------:R-:W-:Y:S01]  /*8320*/  FMUL R85, R24, UR10 ;  /* 0x0000000a18557c20 */ /* 0x000fe20008400000 */
[----:B------:R4:W3:Y:S01]  /*8330*/  @P0 LDG.E.U8 R39, desc[UR28][R74.64] ;  /* 0x0000001c4a270981 */ /* 0x0008e2000c1e1100 */
[----:B------:R-:W-:Y:S01]  /*8340*/  PRMT R45, RZ, 0x7610, R45 ;  /* 0x00007610ff2d7816 */ /* 0x000fe2000000002d */
[----:B------:R-:W-:Y:S01]  /*8350*/  FMUL R84, R21, UR10 ;  /* 0x0000000a15547c20 */ /* 0x000fe20008400000 */
[C---:B-1----:R-:W-:Y:S01]  /*8360*/  IADD3 R100, P2, PT, R5.reuse, R212, RZ ;  /* 0x000000d405647210 */ /* 0x042fe20007f5e0ff */
[----:B------:R-:W-:Y:S01]  /*8370*/  FMUL R81, R20, UR10 ;  /* 0x0000000a14517c20 */ /* 0x000fe20008400000 */
[----:B------:R-:W1:Y:S01]  /*8380*/  LDC R4, c[0x0][0x3d8] ;  /* 0x0000f600ff047b82 */ /* 0x000e620000000800 */
[----:B------:R-:W-:Y:S01]  /*8390*/  PRMT R43, RZ, 0x7610, R43 ;  /* 0x00007610ff2b7816 */ /* 0x000fe2000000002b */
[----:B------:R-:W-:Y:S01]  /*83a0*/  FMUL R89, R28, UR10 ;  /* 0x0000000a1c597c20 */ /* 0x000fe20008400000 */
[----:B------:R-:W-:Y:S01]  /*83b0*/  LEA.HI.X.SX32 R101, R5, R0, 0x1, P2 ;  /* 0x0000000005657211 */ /* 0x000fe200010f0eff */
[----:B----4-:R-:W-:Y:S01]  /*83c0*/  IMAD R5, R6, UR4, RZ ;  /* 0x0000000406057c24 */ /* 0x010fe2000f8e02ff */
[----:B------:R4:W-:Y:S01]  /*83d0*/  STL.64 [R1+0x198], R74 ;  /* 0x0001984a01007387 */ /* 0x0009e20000100a00 */
[----:B------:R-:W-:Y:S01]  /*83e0*/  PRMT R42, RZ, 0x7610, R42 ;  /* 0x00007610ff2a7816 */ /* 0x000fe2000000002a */
[----:B------:R-:W-:Y:S01]  /*83f0*/  FMUL R83, R22, UR10 ;  /* 0x0000000a16537c20 */ /* 0x000fe20008400000 */
[----:B------:R-:W0:Y:S01]  /*8400*/  LDC R6, c[0x0][0x3d8] ;  /* 0x0000f600ff067b82 */ /* 0x000e220000000800 */
[----:B------:R-:W-:Y:S01]  /*8410*/  UIADD3 UR5, UPT, UPT, UR39, 0xdc, URZ ;  /* 0x000000dc27057890 */ /* 0x000fe2000fffe0ff */
[----:B------:R-:W-:Y:S01]  /*8420*/  PRMT R23, RZ, 0x7610, R23 ;  /* 0x00007610ff177816 */ /* 0x000fe20000000017 */
[----:B------:R-:W-:Y:S01]  /*8430*/  UIADD3 UR4, UPT, UPT, UR39, 0xfc, URZ ;  /* 0x000000fc27047890 */ /* 0x000fe2000fffe0ff */
[-C--:B------:R-:W-:Y:S01]  /*8440*/  IADD3 R242, P2, PT, R5, R212.reuse, RZ ;  /* 0x000000d405f27210 */ /* 0x080fe20007f5e0ff */
[----:B------:R-:W-:Y:S01]  /*8450*/  FMUL R79, R18, UR10 ;  /* 0x0000000a124f7c20 */ /* 0x000fe20008400000 */
[----:B------:R-:W-:Y:S01]  /*8460*/  PRMT R41, RZ, 0x7610, R41 ;  /* 0x00007610ff297816 */ /* 0x000fe20000000029 */
[----:B------:R-:W-:Y:S01]  /*8470*/  FMUL R77, R16, UR10 ;  /* 0x0000000a104d7c20 */ /* 0x000fe20008400000 */
[----:B------:R-:W-:Y:S01]  /*8480*/  PRMT R40, RZ, 0x7610, R40 ;  /* 0x00007610ff287816 */ /* 0x000fe20000000028 */
[----:B------:R-:W-:Y:S01]  /*8490*/  FMUL R71, R14, UR10 ;  /* 0x0000000a0e477c20 */ /* 0x000fe20008400000 */
[----:B----4-:R-:W-:Y:S01]  /*84a0*/  IADD3 R74, P3, PT, R7, R212, RZ ;  /* 0x000000d4074a7210 */ /* 0x010fe20007f7e0ff */
[----:B-----5:R-:W-:Y:S01]  /*84b0*/  IMAD R9, R9, UR5, RZ ;  /* 0x0000000509097c24 */ /* 0x020fe2000f8e02ff */
[----:B------:R-:W-:Y:S01]  /*84c0*/  PRMT R44, RZ, 0x7610, R44 ;  /* 0x00007610ff2c7816 */ /* 0x000fe2000000002c */
[----:B--2---:R-:W-:Y:S01]  /*84d0*/  IMAD R3, R2, 0x4, R3 ;  /* 0x0000000402037824 */ /* 0x004fe200078e0203 */
[-C--:B------:R-:W-:Y:S01]  /*84e0*/  LEA.HI.X.SX32 R75, R7, R0.reuse, 0x1, P3 ;  /* 0x00000000074b7211 */ /* 0x080fe200018f0eff */
[----:B------:R-:W-:Y:S01]  /*84f0*/  STL.64 [R1+0x158], R100 ;  /* 0x0001586401007387 */ /* 0x000fe20000100a00 */
[----:B------:R-:W-:Y:S01]  /*8500*/  LEA.HI.X.SX32 R243, R5, R0, 0x1, P2 ;  /* 0x0000000005f37211 */ /* 0x000fe200010f0eff */
[----:B------:R-:W-:Y:S01]  /*8510*/  IMAD R5, R10, UR4, RZ ;  /* 0x000000040a057c24 */ /* 0x000fe2000f8e02ff */
[----:B------:R-:W-:Y:S01]  /*8520*/  IADD3 R226, P3, PT, R9, R212, RZ ;  /* 0x000000d409e27210 */ /* 0x000fe20007f7e0ff */
[----:B------:R2:W-:Y:S01]  /*8530*/  STL.64 [R1+0x118], R74 ;  /* 0x0001184a01007387 */ /* 0x0005e20000100a00 */
[----:B------:R-:W4:Y:S01]  /*8540*/  LDC R2, c[0x0][0x3d8] ;  /* 0x0000f600ff027b82 */ /* 0x000f220000000800 */
[----:B------:R-:W-:Y:S01]  /*8550*/  FMUL R69, R12, UR10 ;  /* 0x0000000a0c457c20 */ /* 0x000fe20008400000 */
[----:B------:R-:W-:Y:S01]  /*8560*/  FMUL R66, R11, UR10 ;  /* 0x0000000a0b427c20 */ /* 0x000fe20008400000 */
[----:B------:R2:W5:Y:S01]  /*8570*/  @P0 LDG.E.U8 R23, desc[UR28][R74.64] ;  /* 0x0000001c4a170981 */ /* 0x000562000c1e1100 */
[----:B------:R-:W-:Y:S01]  /*8580*/  LEA.HI.X.SX32 R227, R9, R0, 0x1, P3 ;  /* 0x0000000009e37211 */ /* 0x000fe200018f0eff */
[----:B------:R-:W-:Y:S01]  /*8590*/  FMUL R76, R13, UR10 ;  /* 0x0000000a0d4c7c20 */ /* 0x000fe20008400000 */
[-C--:B------:R-:W-:Y:S01]  /*85a0*/  IADD3 R210, P3, PT, R5, R212.reuse, RZ ;  /* 0x000000d405d27210 */ /* 0x080fe20007f7e0ff */
[----:B------:R-:W-:Y:S01]  /*85b0*/  FMUL R73, R15, UR10 ;  /* 0x0000000a0f497c20 */ /* 0x000fe20008400000 */
[----:B------:R-:W-:Y:S01]  /*85c0*/  PRMT R31, RZ, 0x7610, R31 ;  /* 0x00007610ff1f7816 */ /* 0x000fe2000000001f */
[----:B------:R-:W4:Y:S01]  /*85d0*/  LDC R10, c[0x0][0x3d8] ;  /* 0x0000f600ff0a7b82 */ /* 0x000f220000000800 */
[----:B------:R-:W-:Y:S01]  /*85e0*/  FMUL R80, R17, UR10 ;  /* 0x0000000a11507c20 */ /* 0x000fe20008400000 */
[----:B------:R-:W-:Y:S01]  /*85f0*/  FMUL R78, R19, UR10 ;  /* 0x0000000a134e7c20 */ /* 0x000fe20008400000 */
[----:B--2---:R-:W-:-:S02]  /*8600*/  IADD3 R74, P2, PT, R3, R212, RZ ;  /* 0x000000d4034a7210 */ /* 0x004fc40007f5e0ff */
[----:B------:R2:W3:Y:S02]  /*8610*/  @P0 LDG.E.U8 R31, desc[UR28][R100.64] ;  /* 0x0000001c641f0981 */ /* 0x0004e4000c1e1100 */
[-C--:B------:R-:W-:Y:S01]  /*8620*/  LEA.HI.X.SX32 R75, R3, R0.reuse, 0x1, P2 ;  /* 0x00000000034b7211 */ /* 0x080fe200010f0eff */
[----:B-1----:R-:W-:Y:S02]  /*8630*/  IMAD R3, R4, 0x4, R3 ;  /* 0x0000000404037824 */ /* 0x002fe400078e0203 */
[----:B------:R-:W1:Y:S01]  /*8640*/  LDC R4, c[0x0][0x3d8] ;  /* 0x0000f600ff047b82 */ /* 0x000e620000000800 */
[----:B------:R-:W-:Y:S01]  /*8650*/  LEA.HI.X.SX32 R211, R5, R0, 0x1, P3 ;  /* 0x0000000005d37211 */ /* 0x000fe200018f0eff */
[----:B0-----:R-:W-:Y:S01]  /*8660*/  IMAD R5, R6, 0x4, R3 ;  /* 0x0000000406057824 */ /* 0x001fe200078e0203 */
[C---:B------:R-:W-:Y:S01]  /*8670*/  IADD3 R102, P2, PT, R3.reuse, R212, RZ ;  /* 0x000000d403667210 */ /* 0x040fe20007f5e0ff */
[----:B------:R0:W3:Y:S04]  /*8680*/  @P0 LDG.E.U8 R61, desc[UR28][R74.64] ;  /* 0x0000001c4a3d0981 */ /* 0x0000e8000c1e1100 */
[----:B------:R-:W4:Y:S01]  /*8690*/  LDC R6, c[0x0][0x3d8] ;  /* 0x0000f600ff067b82 */ /* 0x000f220000000800 */
[----:B------:R-:W-:Y:S01]  /*86a0*/  LEA.HI.X.SX32 R103, R3, R0, 0x1, P2 ;  /* 0x0000000003677211 */ /* 0x000fe200010f0eff */
[----:B------:R-:W-:Y:S01]  /*86b0*/  IMAD R3, R8, 0x4, R5 ;  /* 0x0000000408037824 */ /* 0x000fe200078e0205 */
[----:B------:R0:W-:Y:S01]  /*86c0*/  STL.64 [R1+0x248], R74 ;  /* 0x0002484a01007387 */ /* 0x0001e20000100a00 */
[----:B--2---:R-:W-:-:S03]  /*86d0*/  IADD3 R100, P2, PT, R5, R212, RZ ;  /* 0x000000d405647210 */ /* 0x004fc60007f5e0ff */
[----:B------:R-:W2:Y:S01]  /*86e0*/  @P0 LDG.E.U8 R60, desc[UR28][R102.64] ;  /* 0x0000001c663c0981 */ /* 0x000ea2000c1e1100 */
[----:B------:R-:W-:Y:S01]  /*86f0*/  LEA.HI.X.SX32 R101, R5, R0, 0x1, P2 ;  /* 0x0000000005657211 */ /* 0x000fe200010f0eff */
[----:B------:R-:W4:Y:S01]  /*8700*/  LDC R8, c[0x0][0x3d8] ;  /* 0x0000f600ff087b82 */ /* 0x000f220000000800 */
[C---:B0-----:R-:W-:Y:S01]  /*8710*/  IADD3 R74, P3, PT, R3.reuse, R212, RZ ;  /* 0x000000d4034a7210 */ /* 0x041fe20007f7e0ff */
[----:B------:R-:W-:Y:S03]  /*8720*/  STL.64 [R1+0x240], R102 ;  /* 0x0002406601007387 */ /* 0x000fe60000100a00 */
[----:B------:R-:W-:Y:S01]  /*8730*/  LEA.HI.X.SX32 R75, R3, R0, 0x1, P3 ;  /* 0x00000000034b7211 */ /* 0x000fe200018f0eff */
[----:B----4-:R-:W-:Y:S01]  /*8740*/  IMAD R3, R2, 0x4, R3 ;  /* 0x0000000402037824 */ /* 0x010fe200078e0203 */
[----:B------:R0:W4:Y:S01]  /*8750*/  @P0 LDG.E.U8 R59, desc[UR28][R100.64] ;  /* 0x0000001c643b0981 */ /* 0x000122000c1e1100 */
[----:B------:R-:W0:Y:S02]  /*8760*/  LDC R2, c[0x0][0x3d8] ;  /* 0x0000f600ff027b82 */ /* 0x000e240000000800 */
[----:B-1----:R-:W-:Y:S01]  /*8770*/  IMAD R5, R4, 0x4, R3 ;  /* 0x0000000404057824 */ /* 0x002fe200078e0203 */
[----:B------:R0:W-:Y:S04]  /*8780*/  STL.64 [R1+0x238], R100 ;  /* 0x0002386401007387 */ /* 0x0001e80000100a00 */
[----:B------:R1:W2:Y:S01]  /*8790*/  @P0 LDG.E.U8 R58, desc[UR28][R74.64] ;  /* 0x0000001c4a3a0981 */ /* 0x0002a2000c1e1100 */
[----:B------:R-:W0:Y:S03]  /*87a0*/  LDC R4, c[0x0][0x3d8] ;  /* 0x0000f600ff047b82 */ /* 0x000e260000000800 */
[----:B------:R1:W-:Y:S01]  /*87b0*/  STL.64 [R1+0x230], R74 ;  /* 0x0002304a01007387 */ /* 0x0003e20000100a00 */
[----:B0-----:R-:W-:-:S04]  /*87c0*/  IADD3 R100, P2, PT, R3, R212, RZ ;  /* 0x000000d403647210 */ /* 0x001fc80007f5e0ff */
[----:B------:R-:W-:Y:S01]  /*87d0*/  LEA.HI.X.SX32 R101, R3, R0, 0x1, P2 ;  /* 0x0000000003657211 */ /* 0x000fe200010f0eff */
[----:B------:R-:W-:Y:S02]  /*87e0*/  IMAD R3, R6, 0x8, R5 ;  /* 0x0000000806037824 */ /* 0x000fe400078e0205 */
[----:B------:R-:W0:Y:S01]  /*87f0*/  LDC R6, c[0x0][0x3d8] ;  /* 0x0000f600ff067b82 */ /* 0x000e220000000800 */
[C---:B-1----:R-:W-:Y:S01]  /*8800*/  IADD3 R74, P2, PT, R5.reuse, R212, RZ ;  /* 0x000000d4054a7210 */ /* 0x042fe20007f5e0ff */
[----:B------:R1:W-:Y:S03]  /*8810*/  STL.64 [R1+0x228], R100 ;  /* 0x0002286401007387 */ /* 0x0003e60000100a00 */
[----:B------:R-:W-:Y:S01]  /*8820*/  LEA.HI.X.SX32 R75, R5, R0, 0x1, P2 ;  /* 0x00000000054b7211 */ /* 0x000fe200010f0eff */
[----:B------:R1:W2:Y:S01]  /*8830*/  @P0 LDG.E.U8 R57, desc[UR28][R100.64] ;  /* 0x0000001c64390981 */ /* 0x0002a2000c1e1100 */
[----:B------:R-:W-:-:S02]  /*8840*/  IMAD R5, R10, 0x4, R3 ;  /* 0x000000040a057824 */ /* 0x000fc400078e0203 */
[----:B------:R-:W0:Y:S01]  /*8850*/  LDC R10, c[0x0][0x3d8] ;  /* 0x0000f600ff0a7b82 */ /* 0x000e220000000800 */
[----:B------:R1:W-:Y:S04]  /*8860*/  STL.64 [R1+0x220], R74 ;  /* 0x0002204a01007387 */ /* 0x0003e80000100a00 */
[----:B------:R1:W2:Y:S02]  /*8870*/  @P0 LDG.E.U8 R56, desc[UR28][R74.64] ;  /* 0x0000001c4a380981 */ /* 0x0002a4000c1e1100 */
[----:B-1----:R-:W-:-:S04]  /*8880*/  IADD3 R100, P2, PT, R3, R212, RZ ;  /* 0x000000d403647210 */ /* 0x002fc80007f5e0ff */
[----:B------:R-:W-:Y:S02]  /*8890*/  LEA.HI.X.SX32 R101, R3, R0, 0x1, P2 ;  /* 0x0000000003657211 */ /* 0x000fe400010f0eff */
[----:B------:R-:W-:-:S03]  /*88a0*/  IADD3 R74, P2, PT, R5, R212, RZ ;  /* 0x000000d4054a7210 */ /* 0x000fc60007f5e0ff */
[----:B------:R1:W2:Y:S01]  /*88b0*/  @P0 LDG.E.U8 R54, desc[UR28][R100.64] ;  /* 0x0000001c64360981 */ /* 0x0002a2000c1e1100 */
[----:B------:R-:W-:Y:S01]  /*88c0*/  LEA.HI.X.SX32 R75, R5, R0, 0x1, P2 ;  /* 0x00000000054b7211 */ /* 0x000fe200010f0eff */
[----:B------:R-:W-:Y:S02]  /*88d0*/  IMAD R5, R2, 0x4, R5 ;  /* 0x0000000402057824 */ /* 0x000fe400078e0205 */
[----:B------:R-:W0:Y:S02]  /*88e0*/  LDC R2, c[0x0][0x3d8] ;  /* 0x0000f600ff027b82 */ /* 0x000e240000000800 */
[----:B------:R-:W-:Y:S01]  /*88f0*/  IMAD R3, R4, 0x4, R5 ;  /* 0x0000000404037824 */ /* 0x000fe200078e0205 */
[C---:B------:R-:W-:Y:S01]  /*8900*/  IADD3 R102, P2, PT, R5.reuse, R212, RZ ;  /* 0x000000d405667210 */ /* 0x040fe20007f5e0ff */
[----:B------:R1:W-:Y:S03]  /*8910*/  STL.64 [R1+0x210], R100 ;  /* 0x0002106401007387 */ /* 0x0003e60000100a00 */
[----:B------:R-:W-:Y:S01]  /*8920*/  LEA.HI.X.SX32 R103, R5, R0, 0x1, P2 ;  /* 0x0000000005677211 */ /* 0x000fe200010f0eff */
[----:B------:R-:W-:Y:S01]  /*8930*/  IMAD R5, R8, 0x4, R3 ;  /* 0x0000000408057824 */ /* 0x000fe200078e0203 */
[----:B------:R-:W0:Y:S01]  /*8940*/  LDC R4, c[0x0][0x3d8] ;  /* 0x0000f600ff047b82 */ /* 0x000e220000000800 */
[----:B------:R1:W-:Y:S04]  /*8950*/  STL.64 [R1+0x208], R74 ;  /* 0x0002084a01007387 */ /* 0x0003e80000100a00 */
[----:B------:R1:W2:Y:S02]  /*8960*/  @P0 LDG.E.U8 R53, desc[UR28][R74.64] ;  /* 0x0000001c4a350981 */ /* 0x0002a4000c1e1100 */
[C---:B-1----:R-:W-:Y:S01]  /*8970*/  IADD3 R100, P2, PT, R3.reuse, R212, RZ ;  /* 0x000000d403647210 */ /* 0x042fe20007f5e0ff */
[----:B------:R-:W1:Y:S01]  /*8980*/  LDC R8, c[0x0][0x3d8] ;  /* 0x0000f600ff087b82 */ /* 0x000e620000000800 */
[----:B------:R-:W2:Y:S02]  /*8990*/  @P0 LDG.E.U8 R52, desc[UR28][R102.64] ;  /* 0x0000001c66340981 */ /* 0x000ea4000c1e1100 */
[----:B------:R-:W-:-:S02]  /*89a0*/  LEA.HI.X.SX32 R101, R3, R0, 0x1, P2 ;  /* 0x0000000003657211 */ /* 0x000fc400010f0eff */
[----:B------:R-:W-:-:S03]  /*89b0*/  IADD3 R74, P3, PT, R5, R212, RZ ;  /* 0x000000d4054a7210 */ /* 0x000fc60007f7e0ff */
[----:B------:R-:W1:Y:S01]  /*89c0*/  LDC R3, c[0x0][0x3d8] ;  /* 0x0000f600ff037b82 */ /* 0x000e620000000800 */
[----:B------:R-:W-:Y:S01]  /*89d0*/  STL.64 [R1+0x200], R102 ;  /* 0x0002006601007387 */ /* 0x000fe20000100a00 */
[----:B------:R-:W-:Y:S01]  /*89e0*/  LEA.HI.X.SX32 R75, R5, R0, 0x1, P3 ;  /* 0x00000000054b7211 */ /* 0x000fe200018f0eff */
[----:B0-----:R-:W-:Y:S02]  /*89f0*/  IMAD R5, R6, 0x4, R5 ;  /* 0x0000000406057824 */ /* 0x001fe400078e0205 */
[----:B------:R0:W-:Y:S02]  /*8a00*/  STL.64 [R1+0x1f8], R100 ;  /* 0x0001f86401007387 */ /* 0x0001e40000100a00 */
[----:B------:R-:W-:Y:S02]  /*8a10*/  IMAD R9, R2, 0x4, R5 ;  /* 0x0000000402097824 */ /* 0x000fe400078e0205 */
[----:B------:R0:W2:Y:S01]  /*8a20*/  @P0 LDG.E.U8 R51, desc[UR28][R100.64] ;  /* 0x0000001c64330981 */ /* 0x0000a2000c1e1100 */
[----:B------:R-:W1:Y:S03]  /*8a30*/  LDC R2, c[0x0][0x3d8] ;  /* 0x0000f600ff027b82 */ /* 0x000e660000000800 */
[----:B------:R0:W-:Y:S04]  /*8a40*/  STL.64 [R1+0x1f0], R74 ;  /* 0x0001f04a01007387 */ /* 0x0001e80000100a00 */
[----:B------:R0:W2:Y:S01]  /*8a50*/  @P0 LDG.E.U8 R50, desc[UR28][R74.64] ;  /* 0x0000001c4a320981 */ /* 0x0000a2000c1e1100 */
[----:B------:R-:W1:Y:S01]  /*8a60*/  LDC R6, c[0x0][0x3d8] ;  /* 0x0000f600ff067b82 */ /* 0x000e620000000800 */
[----:B0-----:R-:W-:-:S04]  /*8a70*/  IADD3 R100, P2, PT, R5, R212, RZ ;  /* 0x000000d405647210 */ /* 0x001fc80007f5e0ff */
[----:B------:R-:W-:Y:S01]  /*8a80*/  LEA.HI.X.SX32 R101, R5, R0, 0x1, P2 ;  /* 0x0000000005657211 */ /* 0x000fe200010f0eff */
[----:B------:R-:W-:Y:S01]  /*8a90*/  IMAD R5, R10, 0x8, R9 ;  /* 0x000000080a057824 */ /* 0x000fe200078e0209 */
[----:B------:R-:W-:-:S03]  /*8aa0*/  IADD3 R74, P2, PT, R9, R212, RZ ;  /* 0x000000d4094a7210 */ /* 0x000fc60007f5e0ff */
[----:B------:R0:W-:Y:S01]  /*8ab0*/  STL.64 [R1+0x1e8], R100 ;  /* 0x0001e86401007387 */ /* 0x0001e20000100a00 */
[----:B------:R-:W-:-:S03]  /*8ac0*/  LEA.HI.X.SX32 R75, R9, R0, 0x1, P2 ;  /* 0x00000000094b7211 */ /* 0x000fc600010f0eff */
[----:B------:R0:W2:Y:S01]  /*8ad0*/  @P0 LDG.E.U8 R49, desc[UR28][R100.64] ;  /* 0x0000001c64310981 */ /* 0x0000a2000c1e1100 */
[----:B------:R-:W-:Y:S02]  /*8ae0*/  IMAD R9, R4, 0x4, R5 ;  /* 0x0000000404097824 */ /* 0x000fe400078e0205 */
[----:B------:R-:W1:Y:S01]  /*8af0*/  LDC R4, c[0x0][0x3d8] ;  /* 0x0000f600ff047b82 */ /* 0x000e620000000800 */
[----:B------:R1:W2:Y:S01]  /*8b00*/  @P0 LDG.E.U8 R48, desc[UR28][R74.64] ;  /* 0x0000001c4a300981 */ /* 0x0002a2000c1e1100 */
[----:B0-----:R-:W-:Y:S01]  /*8b10*/  IADD3 R100, P2, PT, R5, R212, RZ ;  /* 0x000000d405647210 */ /* 0x001fe20007f5e0ff */
[----:B-1----:R-:W-:-:S03]  /*8b20*/  IMAD R8, R8, 0x4, R9 ;  /* 0x0000000408087824 */ /* 0x002fc600078e0209 */
[----:B------:R-:W-:Y:S02]  /*8b30*/  LEA.HI.X.SX32 R101, R5, R0, 0x1, P2 ;  /* 0x0000000005657211 */ /* 0x000fe400010f0eff */
[----:B------:R-:W0:Y:S01]  /*8b40*/  LDC R5, c[0x0][0x3d8] ;  /* 0x0000f600ff057b82 */ /* 0x000e220000000800 */
[----:B------:R1:W-:Y:S01]  /*8b50*/  STL.64 [R1+0x1e0], R74 ;  /* 0x0001e04a01007387 */ /* 0x0003e20000100a00 */
[----:B------:R-:W-:-:S03]  /*8b60*/  IMAD R3, R3, 0x4, R8 ;  /* 0x0000000403037824 */ /* 0x000fc600078e0208 */
[----:B------:R1:W2:Y:S01]  /*8b70*/  @P0 LDG.E.U8 R46, desc[UR28][R100.64] ;  /* 0x0000001c642e0981 */ /* 0x0002a2000c1e1100 */
[----:B------:R-:W-:Y:S01]  /*8b80*/  IMAD R2, R2, 0x4, R3 ;  /* 0x0000000402027824 */ /* 0x000fe200078e0203 */
[----:B-1----:R-:W-:-:S04]  /*8b90*/  IADD3 R74, P2, PT, R9, R212, RZ ;  /* 0x000000d4094a7210 */ /* 0x002fc80007f5e0ff */
[----:B------:R-:W-:Y:S02]  /*8ba0*/  LEA.HI.X.SX32 R75, R9, R0, 0x1, P2 ;  /* 0x00000000094b7211 */ /* 0x000fe400010f0eff */
[C---:B------:R-:W-:Y:S01]  /*8bb0*/  IADD3 R102, P2, PT, R8.reuse, R212, RZ ;  /* 0x000000d408667210 */ /* 0x040fe20007f5e0ff */
[----:B------:R-:W1:Y:S01]  /*8bc0*/  LDC R9, c[0x0][0x3d8] ;  /* 0x0000f600ff097b82 */ /* 0x000e620000000800 */
[----:B------:R0:W-:Y:S02]  /*8bd0*/  STL.64 [R1+0x1d0], R100 ;  /* 0x0001d06401007387 */ /* 0x0001e40000100a00 */
[----:B------:R-:W-:Y:S02]  /*8be0*/  LEA.HI.X.SX32 R103, R8, R0, 0x1, P2 ;  /* 0x0000000008677211 */ /* 0x000fe400010f0eff */
[----:B------:R0:W-:Y:S03]  /*8bf0*/  STL.64 [R1+0x1c8], R74 ;  /* 0x0001c84a01007387 */ /* 0x0001e60000100a00 */
[----:B------:R-:W1:Y:S01]  /*8c00*/  LDC R8, c[0x0][0x3d8] ;  /* 0x0000f600ff087b82 */ /* 0x000e620000000800 */
[----:B------:R0:W2:Y:S02]  /*8c10*/  @P0 LDG.E.U8 R45, desc[UR28][R74.64] ;  /* 0x0000001c4a2d0981 */ /* 0x0000a4000c1e1100 */
[----:B0-----:R-:W-:-:S02]  /*8c20*/  IADD3 R100, P2, PT, R3, R212, RZ ;  /* 0x000000d403647210 */ /* 0x001fc40007f5e0ff */
[----:B------:R-:W2:Y:S01]  /*8c30*/  @P0 LDG.E.U8 R44, desc[UR28][R102.64] ;  /* 0x0000001c662c0981 */ /* 0x000ea2000c1e1100 */
[C---:B------:R-:W-:Y:S02]  /*8c40*/  IADD3 R74, P3, PT, R2.reuse, R212, RZ ;  /* 0x000000d4024a7210 */ /* 0x040fe40007f7e0ff */
[-C--:B------:R-:W-:Y:S02]  /*8c50*/  LEA.HI.X.SX32 R101, R3, R0.reuse, 0x1, P2 ;  /* 0x0000000003657211 */ /* 0x080fe400010f0eff */
[----:B------:R-:W-:Y:S01]  /*8c60*/  LEA.HI.X.SX32 R75, R2, R0, 0x1, P3 ;  /* 0x00000000024b7211 */ /* 0x000fe200018f0eff */
[----:B------:R-:W-:Y:S02]  /*8c70*/  IMAD R2, R4, 0x4, R2 ;  /* 0x0000000404027824 */ /* 0x000fe400078e0202 */
[----:B------:R-:W0:Y:S01]  /*8c80*/  LDC R4, c[0x0][0x3d8] ;  /* 0x0000f600ff047b82 */ /* 0x000e220000000800 */
[----:B------:R-:W-:Y:S01]  /*8c90*/  STL.64 [R1+0x1c0], R102 ;  /* 0x0001c06601007387 */ /* 0x000fe20000100a00 */
[----:B------:R-:W-:-:S03]  /*8ca0*/  IMAD R3, R5, 0x4, R2 ;  /* 0x0000000405037824 */ /* 0x000fc600078e0202 */
[----:B------:R1:W-:Y:S03]  /*8cb0*/  STL.64 [R1+0x1b8], R100 ;  /* 0x0001b86401007387 */ /* 0x0003e60000100a00 */
[----:B------:R-:W5:Y:S01]  /*8cc0*/  LDC R5, c[0x0][0x3d8] ;  /* 0x0000f600ff057b82 */ /* 0x000f620000000800 */
[----:B------:R1:W2:Y:S04]  /*8cd0*/  @P0 LDG.E.U8 R43, desc[UR28][R100.64] ;  /* 0x0000001c642b0981 */ /* 0x0002a8000c1e1100 */
[----:B------:R1:W-:Y:S04]  /*8ce0*/  STL.64 [R1+0x1b0], R74 ;  /* 0x0001b04a01007387 */ /* 0x0003e80000100a00 */
[----:B------:R1:W2:Y:S02]  /*8cf0*/  @P0 LDG.E.U8 R42, desc[UR28][R74.64] ;  /* 0x0000001c4a2a0981 */ /* 0x0002a4000c1e1100 */
[----:B-1----:R-:W-:-:S04]  /*8d00*/  IADD3 R100, P2, PT, R2, R212, RZ ;  /* 0x000000d402647210 */ /* 0x002fc80007f5e0ff */
[----:B------:R-:W-:Y:S01]  /*8d10*/  LEA.HI.X.SX32 R101, R2, R0, 0x1, P2 ;  /* 0x0000000002657211 */ /* 0x000fe200010f0eff */
[----:B------:R-:W-:Y:S02]  /*8d20*/  IMAD R2, R6, 0x8, R3 ;  /* 0x0000000806027824 */ /* 0x000fe400078e0203 */
[----:B------:R-:W1:Y:S01]  /*8d30*/  LDC R6, c[0x0][0x3d8] ;  /* 0x0000f600ff067b82 */ /* 0x000e620000000800 */
[C---:B------:R-:W-:Y:S01]  /*8d40*/  IADD3 R74, P2, PT, R3.reuse, R212, RZ ;  /* 0x000000d4034a7210 */ /* 0x040fe20007f5e0ff */
[----:B------:R0:W-:Y:S03]  /*8d50*/  STL.64 [R1+0x1a8], R100 ;  /* 0x0001a86401007387 */ /* 0x0001e60000100a00 */
[----:B------:R-:W-:Y:S01]  /*8d60*/  LEA.HI.X.SX32 R75, R3, R0, 0x1, P2 ;  /* 0x00000000034b7211 */ /* 0x000fe200010f0eff */
[----:B------:R0:W2:Y:S01]  /*8d70*/  @P0 LDG.E.U8 R41, desc[UR28][R100.64] ;  /* 0x0000001c64290981 */ /* 0x0000a2000c1e1100 */
[----:B------:R-:W-:Y:S01]  /*8d80*/  IMAD R3, R9, 0x4, R2 ;  /* 0x0000000409037824 */ /* 0x000fe200078e0202 */
[----:B------:R-:W-:Y:S01]  /*8d90*/  PRMT R38, RZ, 0x7610, R38 ;  /* 0x00007610ff267816 */ /* 0x000fe20000000026 */
[----:B------:R-:W1:Y:S01]  /*8da0*/  LDC R9, c[0x0][0x3d8] ;  /* 0x0000f600ff097b82 */ /* 0x000e620000000800 */
[----:B------:R0:W-:Y:S04]  /*8db0*/  STL.64 [R1+0x1a0], R74 ;  /* 0x0001a04a01007387 */ /* 0x0001e80000100a00 */
[----:B------:R0:W2:Y:S02]  /*8dc0*/  @P0 LDG.E.U8 R40, desc[UR28][R74.64] ;  /* 0x0000001c4a280981 */ /* 0x0000a4000c1e1100 */
[----:B0-----:R-:W-:-:S04]  /*8dd0*/  IADD3 R100, P2, PT, R2, R212, RZ ;  /* 0x000000d402647210 */ /* 0x001fc80007f5e0ff */
[----:B------:R-:W-:Y:S02]  /*8de0*/  LEA.HI.X.SX32 R101, R2, R0, 0x1, P2 ;  /* 0x0000000002657211 */ /* 0x000fe400010f0eff */
[----:B------:R-:W-:-:S03]  /*8df0*/  IADD3 R74, P2, PT, R3, R212, RZ ;  /* 0x000000d4034a7210 */ /* 0x000fc60007f5e0ff */
[----:B------:R0:W2:Y:S01]  /*8e00*/  @P0 LDG.E.U8 R38, desc[UR28][R100.64] ;  /* 0x0000001c64260981 */ /* 0x0000a2000c1e1100 */
[----:B------:R-:W-:Y:S01]  /*8e10*/  LEA.HI.X.SX32 R75, R3, R0, 0x1, P2 ;  /* 0x00000000034b7211 */ /* 0x000fe200010f0eff */
[----:B------:R-:W-:Y:S02]  /*8e20*/  IMAD R3, R4, 0x4, R3 ;  /* 0x0000000404037824 */ /* 0x000fe400078e0203 */
[----:B------:R-:W3:Y:S02]  /*8e30*/  LDC R4, c[0x0][0x3d8] ;  /* 0x0000f600ff047b82 */ /* 0x000ee40000000800 */
[----:B-----5:R-:W-:Y:S01]  /*8e40*/  IMAD R2, R5, 0x4, R3 ;  /* 0x0000000405027824 */ /* 0x020fe200078e0203 */
[----:B------:R-:W-:Y:S02]  /*8e50*/  IADD3 R102, P2, PT, R3, R212, RZ ;  /* 0x000000d403667210 */ /* 0x000fe40007f5e0ff */
[----:B------:R-:W-:-:S03]  /*8e60*/  PRMT R37, RZ, 0x7610, R37 ;  /* 0x00007610ff257816 */ /* 0x000fc60000000025 */
[----:B------:R-:W5:Y:S01]  /*8e70*/  LDC R5, c[0x0][0x3d8] ;  /* 0x0000f600ff057b82 */ /* 0x000f620000000800 */
[----:B------:R-:W-:Y:S01]  /*8e80*/  LEA.HI.X.SX32 R103, R3, R0, 0x1, P2 ;  /* 0x0000000003677211 */ /* 0x000fe200010f0eff */
[----:B------:R-:W-:Y:S01]  /*8e90*/  IMAD R3, R8, 0x4, R2 ;  /* 0x0000000408037824 */ /* 0x000fe200078e0202 */
[----:B------:R0:W-:Y:S04]  /*8ea0*/  STL.64 [R1+0x190], R100 ;  /* 0x0001906401007387 */ /* 0x0001e80000100a00 */
[----:B------:R1:W-:Y:S01]  /*8eb0*/  STL.64 [R1+0x188], R74 ;  /* 0x0001884a01007387 */ /* 0x0003e20000100a00 */
[----:B------:R-:W-:Y:S01]  /*8ec0*/  PRMT R35, RZ, 0x7610, R35 ;  /* 0x00007610ff237816 */ /* 0x000fe20000000023 */
[----:B------:R-:W4:Y:S02]  /*8ed0*/  LDC R8, c[0x0][0x3d8] ;  /* 0x0000f600ff087b82 */ /* 0x000f240000000800 */
[----:B------:R1:W2:Y:S01]  /*8ee0*/  @P0 LDG.E.U8 R37, desc[UR28][R74.64] ;  /* 0x0000001c4a250981 */ /* 0x0002a2000c1e1100 */
[----:B0-----:R-:W-:-:S02]  /*8ef0*/  IADD3 R100, P2, PT, R2, R212, RZ ;  /* 0x000000d402647210 */ /* 0x001fc40007f5e0ff */
[C---:B-1----:R-:W-:Y:S02]  /*8f00*/  IADD3 R74, P3, PT, R3.reuse, R212, RZ ;  /* 0x000000d4034a7210 */ /* 0x042fe40007f7e0ff */
[-C--:B------:R-:W-:Y:S02]  /*8f10*/  LEA.HI.X.SX32 R101, R2, R0.reuse, 0x1, P2 ;  /* 0x0000000002657211 */ /* 0x080fe400010f0eff */
[----:B------:R-:W-:Y:S01]  /*8f20*/  LEA.HI.X.SX32 R75, R3, R0, 0x1, P3 ;  /* 0x00000000034b7211 */ /* 0x000fe200018f0eff */
[----:B------:R-:W-:Y:S02]  /*8f30*/  IMAD R3, R6, 0x4, R3 ;  /* 0x0000000406037824 */ /* 0x000fe400078e0203 */
[----:B------:R-:W0:Y:S01]  /*8f40*/  LDC R6, c[0x0][0x3d8] ;  /* 0x0000f600ff067b82 */ /* 0x000e220000000800 */
[----:B------:R-:W-:Y:S01]  /*8f50*/  STL.64 [R1+0x180], R102 ;  /* 0x0001806601007387 */ /* 0x000fe20000100a00 */
[----:B------:R-:W-:Y:S01]  /*8f60*/  PRMT R34, RZ, 0x7610, R34 ;  /* 0x00007610ff227816 */ /* 0x000fe20000000022 */
[----:B---3--:R-:W-:-:S02]  /*8f70*/  IMAD R2, R4, 0x4, R3 ;  /* 0x0000000404027824 */ /* 0x008fc400078e0203 */
[----:B------:R1:W-:Y:S01]  /*8f80*/  STL.64 [R1+0x178], R100 ;  /* 0x0001786401007387 */ /* 0x0003e20000100a00 */
[----:B------:R-:W-:Y:S02]  /*8f90*/  PRMT R33, RZ, 0x7610, R33 ;  /* 0x00007610ff217816 */ /* 0x000fe40000000021 */
[----:B------:R-:W3:Y:S01]  /*8fa0*/  LDC R4, c[0x0][0x3d8] ;  /* 0x0000f600ff047b82 */ /* 0x000ee20000000800 */
[----:B------:R1:W2:Y:S04]  /*8fb0*/  @P0 LDG.E.U8 R35, desc[UR28][R100.64] ;  /* 0x0000001c64230981 */ /* 0x0002a8000c1e1100 */
[----:B------:R4:W-:Y:S04]  /*8fc0*/  STL.64 [R1+0x170], R74 ;  /* 0x0001704a01007387 */ /* 0x0009e80000100a00 */
[----:B------:R4:W2:Y:S01]  /*8fd0*/  @P0 LDG.E.U8 R34, desc[UR28][R74.64] ;  /* 0x0000001c4a220981 */ /* 0x0008a2000c1e1100 */
[----:B-1----:R-:W-:-:S04]  /*8fe0*/  IADD3 R100, P2, PT, R3, R212, RZ ;  /* 0x000000d403647210 */ /* 0x002fc80007f5e0ff */
[----:B------:R-:W-:Y:S01]  /*8ff0*/  LEA.HI.X.SX32 R101, R3, R0, 0x1, P2 ;  /* 0x0000000003657211 */ /* 0x000fe200010f0eff */
[----:B-----5:R-:W-:Y:S01]  /*9000*/  IMAD R3, R5, 0x8, R2 ;  /* 0x0000000805037824 */ /* 0x020fe200078e0202 */
[----:B------:R-:W-:Y:S01]  /*9010*/  PRMT R32, RZ, 0x7610, R32 ;  /* 0x00007610ff207816 */ /* 0x000fe20000000020 */
[----:B------:R-:W1:Y:S01]  /*9020*/  LDC R5, c[0x0][0x3d8] ;  /* 0x0000f600ff057b82 */ /* 0x000e620000000800 */
[C---:B----4-:R-:W-:Y:S01]  /*9030*/  IADD3 R74, P2, PT, R2.reuse, R212, RZ ;  /* 0x000000d4024a7210 */ /* 0x050fe20007f5e0ff */
[----:B------:R4:W-:Y:S03]  /*9040*/  STL.64 [R1+0x168], R100 ;  /* 0x0001686401007387 */ /* 0x0009e60000100a00 */
[----:B------:R-:W-:Y:S01]  /*9050*/  LEA.HI.X.SX32 R75, R2, R0, 0x1, P2 ;  /* 0x00000000024b7211 */ /* 0x000fe200010f0eff */
[----:B------:R4:W5:Y:S01]  /*9060*/  @P0 LDG.E.U8 R33, desc[UR28][R100.64] ;  /* 0x0000001c64210981 */ /* 0x000962000c1e1100 */
[----:B------:R-:W-:Y:S01]  /*9070*/  IMAD R2, R9, 0x4, R3 ;  /* 0x0000000409027824 */ /* 0x000fe200078e0203 */
[----:B------:R-:W-:Y:S01]  /*9080*/  PRMT R36, RZ, 0x7610, R36 ;  /* 0x00007610ff247816 */ /* 0x000fe20000000024 */
[----:B------:R-:W1:Y:S01]  /*9090*/  LDC R9, c[0x0][0x3d8] ;  /* 0x0000f600ff097b82 */ /* 0x000e620000000800 */
[----:B------:R0:W-:Y:S04]  /*90a0*/  STL.64 [R1+0x160], R74 ;  /* 0x0001604a01007387 */ /* 0x0001e80000100a00 */
[----:B------:R0:W2:Y:S01]  /*90b0*/  @P0 LDG.E.U8 R32, desc[UR28][R74.64] ;  /* 0x0000001c4a200981 */ /* 0x0000a2000c1e1100 */
[----:B----4-:R-:W-:-:S03]  /*90c0*/  IADD3 R100, P2, PT, R3, R212, RZ ;  /* 0x000000d403647210 */ /* 0x010fc60007f5e0ff */
[----:B------:R4:W2:Y:S01]  /*90d0*/  @P0 LDG.E.U8 R36, desc[UR28][R102.64] ;  /* 0x0000001c66240981 */ /* 0x0008a2000c1e1100 */
[----:B------:R-:W-:Y:S02]  /*90e0*/  LEA.HI.X.SX32 R101, R3, R0, 0x1, P2 ;  /* 0x0000000003657211 */ /* 0x000fe400010f0eff */
[----:B0-----:R-:W-:-:S04]  /*90f0*/  IADD3 R74, P2, PT, R2, R212, RZ ;  /* 0x000000d4024a7210 */ /* 0x001fc80007f5e0ff */
[----:B------:R-:W-:Y:S01]  /*9100*/  LEA.HI.X.SX32 R75, R2, R0, 0x1, P2 ;  /* 0x00000000024b7211 */ /* 0x000fe200010f0eff */
[----:B------:R-:W-:Y:S02]  /*9110*/  IMAD R2, R6, 0x4, R2 ;  /* 0x0000000406027824 */ /* 0x000fe400078e0202 */
[----:B------:R-:W0:Y:S02]  /*9120*/  LDC R6, c[0x0][0x3d8] ;  /* 0x0000f600ff067b82 */ /* 0x000e240000000800 */
[----:B---3--:R-:W-:Y:S01]  /*9130*/  IMAD R3, R4, 0x4, R2 ;  /* 0x0000000404037824 */ /* 0x008fe200078e0202 */
[----:B----4-:R-:W-:Y:S02]  /*9140*/  IADD3 R102, P2, PT, R2, R212, RZ ;  /* 0x000000d402667210 */ /* 0x010fe40007f5e0ff */
[----:B------:R-:W-:-:S03]  /*9150*/  PRMT R30, RZ, 0x7610, R30 ;  /* 0x00007610ff1e7816 */ /* 0x000fc6000000001e */
[----:B------:R-:W3:Y:S01]  /*9160*/  LDC R4, c[0x0][0x3d8] ;  /* 0x0000f600ff047b82 */ /* 0x000ee20000000800 */
[----:B------:R-:W-:Y:S02]  /*9170*/  PRMT R29, RZ, 0x7610, R29 ;  /* 0x00007610ff1d7816 */ /* 0x000fe4000000001d */
[----:B------:R-:W-:Y:S01]  /*9180*/  LEA.HI.X.SX32 R103, R2, R0, 0x1, P2 ;  /* 0x0000000002677211 */ /* 0x000fe200010f0eff */
[----:B------:R-:W-:Y:S01]  /*9190*/  IMAD R2, R8, 0x4, R3 ;  /* 0x0000000408027824 */ /* 0x000fe200078e0203 */
[----:B------:R4:W-:Y:S01]  /*91a0*/  STL.64 [R1+0x150], R100 ;  /* 0x0001506401007387 */ /* 0x0009e20000100a00 */
[----:B------:R-:W-:Y:S02]  /*91b0*/  PRMT R27, RZ, 0x7610, R27 ;  /* 0x00007610ff1b7816 */ /* 0x000fe4000000001b */
[----:B------:R-:W-:Y:S01]  /*91c0*/  PRMT R26, RZ, 0x7610, R26 ;  /* 0x00007610ff1a7816 */ /* 0x000fe2000000001a */
[----:B------:R4:W2:Y:S01]  /*91d0*/  @P0 LDG.E.U8 R30, desc[UR28][R100.64] ;  /* 0x0000001c641e0981 */ /* 0x0008a2000c1e1100 */
[----:B------:R-:W-:Y:S01]  /*91e0*/  PRMT R25, RZ, 0x7610, R25 ;  /* 0x00007610ff197816 */ /* 0x000fe20000000019 */
[----:B------:R-:W3:Y:S02]  /*91f0*/  LDC R8, c[0x0][0x3d8] ;  /* 0x0000f600ff087b82 */ /* 0x000ee40000000800 */
[----:B------:R1:W-:Y:S04]  /*9200*/  STL.64 [R1+0x148], R74 ;  /* 0x0001484a01007387 */ /* 0x0003e80000100a00 */
[----:B------:R1:W2:Y:S01]  /*9210*/  @P0 LDG.E.U8 R29, desc[UR28][R74.64] ;  /* 0x0000001c4a1d0981 */ /* 0x0002a2000c1e1100 */
[----:B----4-:R-:W-:-:S04]  /*9220*/  IADD3 R100, P2, PT, R3, R212, RZ ;  /* 0x000000d403647210 */ /* 0x010fc80007f5e0ff */
[----:B------:R-:W-:Y:S02]  /*9230*/  LEA.HI.X.SX32 R101, R3, R0, 0x1, P2 ;  /* 0x0000000003657211 */ /* 0x000fe400010f0eff */
[C---:B-1----:R-:W-:Y:S01]  /*9240*/  IADD3 R74, P3, PT, R2.reuse, R212, RZ ;  /* 0x000000d4024a7210 */ /* 0x042fe20007f7e0ff */
[----:B------:R-:W-:Y:S03]  /*9250*/  STL.64 [R1+0x140], R102 ;  /* 0x0001406601007387 */ /* 0x000fe60000100a00 */
[----:B------:R-:W-:Y:S01]  /*9260*/  LEA.HI.X.SX32 R75, R2, R0, 0x1, P3 ;  /* 0x00000000024b7211 */ /* 0x000fe200018f0eff */
[----:B------:R-:W-:Y:S01]  /*9270*/  IMAD R2, R5, 0x4, R2 ;  /* 0x0000000405027824 */ /* 0x000fe200078e0202 */
[----:B------:R1:W4:Y:S01]  /*9280*/  @P0 LDG.E.U8 R27, desc[UR28][R100.64] ;  /* 0x0000001c641b0981 */ /* 0x000322000c1e1100 */
[----:B------:R-:W3:Y:S02]  /*9290*/  LDC R5, c[0x0][0x3d8] ;  /* 0x0000f600ff057b82 */ /* 0x000ee40000000800 */
[----:B0-----:R-:W-:Y:S01]  /*92a0*/  IMAD R3, R6, 0x4, R2 ;  /* 0x0000000406037824 */ /* 0x001fe200078e0202 */
[----:B------:R1:W-:Y:S04]  /*92b0*/  STL.64 [R1+0x138], R100 ;  /* 0x0001386401007387 */ /* 0x0003e80000100a00 */
[----:B------:R0:W2:Y:S01]  /*92c0*/  @P0 LDG.E.U8 R26, desc[UR28][R74.64] ;  /* 0x0000001c4a1a0981 */ /* 0x0000a2000c1e1100 */
[----:B------:R-:W3:Y:S03]  /*92d0*/  LDC R6, c[0x0][0x3d8] ;  /* 0x0000f600ff067b82 */ /* 0x000ee60000000800 */
[----:B------:R0:W-:Y:S01]  /*92e0*/  STL.64 [R1+0x130], R74 ;  /* 0x0001304a01007387 */ /* 0x0001e20000100a00 */
[----:B-1----:R-:W-:-:S04]  /*92f0*/  IADD3 R100, P2, PT, R2, R212, RZ ;  /* 0x000000d402647210 */ /* 0x002fc80007f5e0ff */
[----:B------:R-:W-:Y:S01]  /*9300*/  LEA.HI.X.SX32 R101, R2, R0, 0x1, P2 ;  /* 0x0000000002657211 */ /* 0x000fe200010f0eff */
[----:B---3--:R-:W-:Y:S01]  /*9310*/  IMAD R2, R4, 0x8, R3 ;  /* 0x0000000804027824 */ /* 0x008fe200078e0203 */
[----:B------:R-:W-:Y:S01]  /*9320*/  PRMT R24, RZ, 0x7610, R24 ;  /* 0x00007610ff187816 */ /* 0x000fe20000000018 */
[----:B------:R-:W1:Y:S01]  /*9330*/  LDC R4, c[0x0][0x3d8] ;  /* 0x0000f600ff047b82 */ /* 0x000e620000000800 */
[C---:B0-----:R-:W-:Y:S01]  /*9340*/  IADD3 R74, P2, PT, R3.reuse, R212, RZ ;  /* 0x000000d4034a7210 */ /* 0x041fe20007f5e0ff */
[----:B------:R0:W-:Y:S03]  /*9350*/  STL.64 [R1+0x128], R100 ;  /* 0x0001286401007387 */ /* 0x0001e60000100a00 */
[----:B------:R-:W-:Y:S01]  /*9360*/  LEA.HI.X.SX32 R75, R3, R0, 0x1, P2 ;  /* 0x00000000034b7211 */ /* 0x000fe200010f0eff */
[----:B------:R0:W3:Y:S01]  /*9370*/  @P0 LDG.E.U8 R25, desc[UR28][R100.64] ;  /* 0x0000001c64190981 */ /* 0x0000e2000c1e1100 */
[----:B------:R-:W-:Y:S01]  /*9380*/  IMAD R3, R9, 0x4, R2 ;  /* 0x0000000409037824 */ /* 0x000fe200078e0202 */
[----:B------:R-:W-:Y:S01]  /*9390*/  PRMT R21, RZ, 0x7610, R21 ;  /* 0x00007610ff157816 */ /* 0x000fe20000000015 */
[----:B------:R-:W1:Y:S01]  /*93a0*/  LDC R9, c[0x0][0x3d8] ;  /* 0x0000f600ff097b82 */ /* 0x000e620000000800 */
[----:B------:R0:W-:Y:S04]  /*93b0*/  STL.64 [R1+0x120], R74 ;  /* 0x0001204a01007387 */ /* 0x0001e80000100a00 */
[----:B------:R0:W2:Y:S02]  /*93c0*/  @P0 LDG.E.U8 R24, desc[UR28][R74.64] ;  /* 0x0000001c4a180981 */ /* 0x0000a4000c1e1100 */
[----:B0-----:R-:W-:-:S04]  /*93d0*/  IADD3 R100, P2, PT, R2, R212, RZ ;  /* 0x000000d402647210 */ /* 0x001fc80007f5e0ff */
[----:B------:R-:W-:Y:S02]  /*93e0*/  LEA.HI.X.SX32 R101, R2, R0, 0x1, P2 ;  /* 0x0000000002657211 */ /* 0x000fe400010f0eff */
[----:B------:R-:W-:-:S04]  /*93f0*/  IADD3 R74, P2, PT, R3, R212, RZ ;  /* 0x000000d4034a7210 */ /* 0x000fc80007f5e0ff */
[----:B------:R-:W-:Y:S01]  /*9400*/  LEA.HI.X.SX32 R75, R3, R0, 0x1, P2 ;  /* 0x00000000034b7211 */ /* 0x000fe200010f0eff */
[----:B------:R-:W-:Y:S01]  /*9410*/  IMAD R3, R5, 0x4, R3 ;  /* 0x0000000405037824 */ /* 0x000fe200078e0203 */
[----:B------:R-:W-:Y:S01]  /*9420*/  STL.64 [R1+0x110], R100 ;  /* 0x0001106401007387 */ /* 0x000fe20000100a00 */
[----:B------:R-:W0:Y:S02]  /*9430*/  LDC R5, c[0x0][0x3d8] ;  /* 0x0000f600ff057b82 */ /* 0x000e240000000800 */
[----:B------:R-:W-:Y:S01]  /*9440*/  IMAD R2, R6, 0x4, R3 ;  /* 0x0000000406027824 */ /* 0x000fe200078e0203 */
[----:B------:R1:W-:Y:S04]  /*9450*/  STL.64 [R1+0x108], R74 ;  /* 0x0001084a01007387 */ /* 0x0003e80000100a00 */
[----:B------:R1:W2:Y:S01]  /*9460*/  @P0 LDG.E.U8 R21, desc[UR28][R74.64] ;  /* 0x0000001c4a150981 */ /* 0x0002a2000c1e1100 */
[----:B------:R-:W0:Y:S01]  /*9470*/  LDC R6, c[0x0][0x3d8] ;  /* 0x0000f600ff067b82 */ /* 0x000e220000000800 */
[----:B-1----:R-:W-:-:S04]  /*9480*/  IADD3 R74, P2, PT, R3, R212, RZ ;  /* 0x000000d4034a7210 */ /* 0x002fc80007f5e0ff */
[----:B------:R-:W-:Y:S01]  /*9490*/  LEA.HI.X.SX32 R75, R3, R0, 0x1, P2 ;  /* 0x00000000034b7211 */ /* 0x000fe200010f0eff */
[----:B------:R-:W-:Y:S01]  /*94a0*/  IMAD R3, R8, 0x4, R2 ;  /* 0x0000000408037824 */ /* 0x000fe200078e0202 */
[C---:B------:R-:W-:Y:S01]  /*94b0*/  IADD3 R250, P2, PT, R2.reuse, R212, RZ ;  /* 0x000000d402fa7210 */ /* 0x040fe20007f5e0ff */
[----:B------:R-:W1:Y:S03]  /*94c0*/  LDC R8, c[0x0][0x3d8] ;  /* 0x0000f600ff087b82 */ /* 0x000e660000000800 */
[----:B------:R-:W-:Y:S02]  /*94d0*/  LEA.HI.X.SX32 R251, R2, R0, 0x1, P2 ;  /* 0x0000000002fb7211 */ /* 0x000fe400010f0eff */
[----:B------:R-:W-:-:S04]  /*94e0*/  IADD3 R248, P2, PT, R3, R212, RZ ;  /* 0x000000d403f87210 */ /* 0x000fc80007f5e0ff */
[----:B------:R-:W-:Y:S01]  /*94f0*/  LEA.HI.X.SX32 R249, R3, R0, 0x1, P2 ;  /* 0x0000000003f97211 */ /* 0x000fe200010f0eff */
[----:B------:R-:W-:Y:S02]  /*9500*/  IMAD R3, R4, 0x4, R3 ;  /* 0x0000000404037824 */ /* 0x000fe400078e0203 */
[----:B------:R-:W1:Y:S02]  /*9510*/  LDC R4, c[0x0][0x3d8] ;  /* 0x0000f600ff047b82 */ /* 0x000e640000000800 */
[----:B0-----:R-:W-:Y:S01]  /*9520*/  IMAD R2, R5, 0x4, R3 ;  /* 0x0000000405027824 */ /* 0x001fe200078e0203 */
[----:B------:R-:W-:-:S05]  /*9530*/  IADD3 R246, P2, PT, R3, R212, RZ ;  /* 0x000000d403f67210 */ /* 0x000fca0007f5e0ff */
[----:B------:R-:W0:Y:S01]  /*9540*/  LDC R5, c[0x0][0x3d8] ;  /* 0x0000f600ff057b82 */ /* 0x000e220000000800 */
[----:B------:R-:W-:Y:S01]  /*9550*/  LEA.HI.X.SX32 R247, R3, R0, 0x1, P2 ;  /* 0x0000000003f77211 */ /* 0x000fe200010f0eff */
[----:B------:R-:W-:Y:S01]  /*9560*/  IMAD R3, R6, 0x8, R2 ;  /* 0x0000000806037824 */ /* 0x000fe200078e0202 */
[----:B------:R-:W-:-:S04]  /*9570*/  IADD3 R244, P2, PT, R2, R212, RZ ;  /* 0x000000d402f47210 */ /* 0x000fc80007f5e0ff */
[----:B------:R-:W-:Y:S01]  /*9580*/  LEA.HI.X.SX32 R245, R2, R0, 0x1, P2 ;  /* 0x0000000002f57211 */ /* 0x000fe200010f0eff */
[----:B------:R-:W-:Y:S01]  /*9590*/  IMAD R2, R9, 0x4, R3 ;  /* 0x0000000409027824 */ /* 0x000fe200078e0203 */
[C---:B------:R-:W-:Y:S01]  /*95a0*/  IADD3 R240, P2, PT, R3.reuse, R212, RZ ;  /* 0x000000d403f07210 */ /* 0x040fe20007f5e0ff */
[----:B------:R-:W0:Y:S03]  /*95b0*/  LDC R6, c[0x0][0x3d8] ;  /* 0x0000f600ff067b82 */ /* 0x000e260000000800 */
[----:B------:R-:W-:Y:S02]  /*95c0*/  LEA.HI.X.SX32 R241, R3, R0, 0x1, P2 ;  /* 0x0000000003f17211 */ /* 0x000fe400010f0eff */
[----:B------:R-:W-:Y:S01]  /*95d0*/  IADD3 R238, P2, PT, R2, R212, RZ ;  /* 0x000000d402ee7210 */ /* 0x000fe20007f5e0ff */
[----:B-1----:R-:W-:Y:S02]  /*95e0*/  IMAD R3, R4, 0x4, R2 ;  /* 0x0000000404037824 */ /* 0x002fe400078e0202 */
[----:B------:R-:W1:Y:S01]  /*95f0*/  LDC R4, c[0x0][0x3d8] ;  /* 0x0000f600ff047b82 */ /* 0x000e620000000800 */
[----:B------:R-:W-:-:S02]  /*9600*/  LEA.HI.X.SX32 R239, R2, R0, 0x1, P2 ;  /* 0x0000000002ef7211 */ /* 0x000fc400010f0eff */
[----:B------:R-:W-:Y:S01]  /*9610*/  IADD3 R236, P2, PT, R3, R212, RZ ;  /* 0x000000d403ec7210 */ /* 0x000fe20007f5e0ff */
[----:B0-----:R-:W-:Y:S01]  /*9620*/  IMAD R2, R5, 0x4, R3 ;  /* 0x0000000405027824 */ /* 0x001fe200078e0203 */
[----:B------:R-:W-:-:S03]  /*9630*/  PRMT R20, RZ, 0x7610, R20 ;  /* 0x00007610ff147816 */ /* 0x000fc60000000014 */
[----:B------:R-:W0:Y:S01]  /*9640*/  LDC R5, c[0x0][0x3d8] ;  /* 0x0000f600ff057b82 */ /* 0x000e220000000800 */
[----:B------:R-:W-:Y:S01]  /*9650*/  LEA.HI.X.SX32 R237, R3, R0, 0x1, P2 ;  /* 0x0000000003ed7211 */ /* 0x000fe200010f0eff */
[----:B------:R-:W-:Y:S01]  /*9660*/  IMAD R3, R8, 0x4, R2 ;  /* 0x0000000408037824 */ /* 0x000fe200078e0202 */
[C---:B------:R-:W-:Y:S01]  /*9670*/  IADD3 R234, P2, PT, R2.reuse, R212, RZ ;  /* 0x000000d402ea7210 */ /* 0x040fe20007f5e0ff */
[----:B------:R1:W-:Y:S03]  /*9680*/  STL.64 [R1+0x100], R74 ;  /* 0x0001004a01007387 */ /* 0x0003e60000100a00 */
[----:B------:R-:W-:Y:S01]  /*9690*/  LEA.HI.X.SX32 R235, R2, R0, 0x1, P2 ;  /* 0x0000000002eb7211 */ /* 0x000fe200010f0eff */
[----:B------:R1:W2:Y:S01]  /*96a0*/  @P0 LDG.E.U8 R20, desc[UR28][R74.64] ;  /* 0x0000001c4a140981 */ /* 0x0002a2000c1e1100 */
[----:B------:R-:W-:-:S04]  /*96b0*/  IADD3 R232, P2, PT, R3, R212, RZ ;  /* 0x000000d403e87210 */ /* 0x000fc80007f5e0ff */
[----:B------:R-:W-:Y:S01]  /*96c0*/  LEA.HI.X.SX32 R233, R3, R0, 0x1, P2 ;  /* 0x0000000003e97211 */ /* 0x000fe200010f0eff */
[----:B-1----:R-:W1:Y:S01]  /*96d0*/  LDC R74, c[0x0][0x3d8] ;  /* 0x0000f600ff4a7b82 */ /* 0x002e620000000800 */
[----:B------:R-:W-:-:S07]  /*96e0*/  IMAD R3, R6, 0x4, R3 ;  /* 0x0000000406037824 */ /* 0x000fce00078e0203 */
[----:B------:R-:W5:Y:S01]  /*96f0*/  LDC R75, c[0x0][0x3d8] ;  /* 0x0000f600ff4b7b82 */ /* 0x000f620000000800 */
[----:B------:R-:W-:Y:S01]  /*9700*/  IMAD R2, R4, 0x4, R3 ;  /* 0x0000000404027824 */ /* 0x000fe200078e0203 */
[----:B------:R-:W-:-:S06]  /*9710*/  IADD3 R230, P2, PT, R3, R212, RZ ;  /* 0x000000d403e67210 */ /* 0x000fcc0007f5e0ff */
[----:B------:R-:W5:Y:S01]  /*9720*/  LDC R4, c[0x0][0x3d8] ;  /* 0x0000f600ff047b82 */ /* 0x000f620000000800 */
[----:B------:R-:W-:Y:S01]  /*9730*/  LEA.HI.X.SX32 R231, R3, R0, 0x1, P2 ;  /* 0x0000000003e77211 */ /* 0x000fe200010f0eff */
[----:B0-----:R-:W-:Y:S01]  /*9740*/  IMAD R3, R5, 0x8, R2 ;  /* 0x0000000805037824 */ /* 0x001fe200078e0202 */
[----:B------:R-:W-:-:S04]  /*9750*/  IADD3 R228, P3, PT, R2, R212, RZ ;  /* 0x000000d402e47210 */ /* 0x000fc80007f7e0ff */
[----:B------:R-:W-:Y:S01]  /*9760*/  LEA.HI.X.SX32 R229, R2, R0, 0x1, P3 ;  /* 0x0000000002e57211 */ /* 0x000fe200018f0eff */
[----:B-1----:R-:W-:Y:S01]  /*9770*/  IMAD R2, R74, 0x4, R3 ;  /* 0x000000044a027824 */ /* 0x002fe200078e0203 */
[C---:B------:R-:W-:Y:S01]  /*9780*/  IADD3 R224, P2, PT, R3.reuse, R212, RZ ;  /* 0x000000d403e07210 */ /* 0x040fe20007f5e0ff */
[----:B------:R-:W0:Y:S03]  /*9790*/  LDC R74, c[0x0][0x3d8] ;  /* 0x0000f600ff4a7b82 */ /* 0x000e260000000800 */
[----:B------:R-:W-:Y:S02]  /*97a0*/  LEA.HI.X.SX32 R225, R3, R0, 0x1, P2 ;  /* 0x0000000003e17211 */ /* 0x000fe400010f0eff */
[----:B------:R-:W-:Y:S01]  /*97b0*/  IADD3 R222, P2, PT, R2, R212, RZ ;  /* 0x000000d402de7210 */ /* 0x000fe20007f5e0ff */
[----:B-----5:R-:W-:-:S03]  /*97c0*/  IMAD R3, R75, 0x4, R2 ;  /* 0x000000044b037824 */ /* 0x020fc600078e0202 */
[----:B------:R-:W-:Y:S02]  /*97d0*/  LEA.HI.X.SX32 R223, R2, R0, 0x1, P2 ;  /* 0x0000000002df7211 */ /* 0x000fe400010f0eff */
[----:B------:R-:W-:Y:S01]  /*97e0*/  IADD3 R220, P2, PT, R3, R212, RZ ;  /* 0x000000d403dc7210 */ /* 0x000fe20007f5e0ff */
[----:B------:R-:W-:-:S03]  /*97f0*/  IMAD R2, R4, 0x4, R3 ;  /* 0x0000000404027824 */ /* 0x000fc600078e0203 */
[----:B------:R-:W-:Y:S01]  /*9800*/  LEA.HI.X.SX32 R221, R3, R0, 0x1, P2 ;  /* 0x0000000003dd7211 */ /* 0x000fe200010f0eff */
[----:B------:R-:W-:Y:S01]  /*9810*/  IMAD R3, R97, 0x4, R2 ;  /* 0x0000000461037824 */ /* 0x000fe200078e0202 */
[C---:B------:R-:W-:Y:S02]  /*9820*/  IADD3 R218, P2, PT, R2.reuse, R212, RZ ;  /* 0x000000d402da7210 */ /* 0x040fe40007f5e0ff */
[----:B------:R-:W-:Y:S02]  /*9830*/  PRMT R28, RZ, 0x7610, R28 ;  /* 0x00007610ff1c7816 */ /* 0x000fe4000000001c */
[----:B------:R-:W-:Y:S01]  /*9840*/  LEA.HI.X.SX32 R219, R2, R0, 0x1, P2 ;  /* 0x0000000002db7211 */ /* 0x000fe200010f0eff */
[----:B------:R-:W-:Y:S01]  /*9850*/  IMAD R2, R98, 0x4, R3 ;  /* 0x0000000462027824 */ /* 0x000fe200078e0203 */
[C---:B------:R-:W-:Y:S02]  /*9860*/  IADD3 R216, P2, PT, R3.reuse, R212, RZ ;  /* 0x000000d403d87210 */ /* 0x040fe40007f5e0ff */
[----:B------:R-:W-:Y:S01]  /*9870*/  PRMT R22, RZ, 0x7610, R22 ;  /* 0x00007610ff167816 */ /* 0x000fe20000000016 */
[----:B------:R-:W5:Y:S01]  /*9880*/  @P0 LDG.E.U8 R28, desc[UR28][R102.64] ;  /* 0x0000001c661c0981 */ /* 0x000f62000c1e1100 */
[----:B------:R-:W-:Y:S01]  /*9890*/  LEA.HI.X.SX32 R217, R3, R0, 0x1, P2 ;  /* 0x0000000003d97211 */ /* 0x000fe200010f0eff */
[----:B0-----:R-:W-:Y:S01]  /*98a0*/  IMAD R3, R74, 0x4, R2 ;  /* 0x000000044a037824 */ /* 0x001fe200078e0202 */
[----:B------:R-:W-:-:S02]  /*98b0*/  PRMT R18, RZ, 0x7610, R18 ;  /* 0x00007610ff127816 */ /* 0x000fc40000000012 */
[----:B------:R-:W-:Y:S01]  /*98c0*/  PRMT R16, RZ, 0x7610, R16 ;  /* 0x00007610ff107816 */ /* 0x000fe20000000010 */
[----:B------:R-:W2:Y:S01]  /*98d0*/  @P0 LDG.E.U8 R22, desc[UR28][R100.64] ;  /* 0x0000001c64160981 */ /* 0x000ea2000c1e1100 */
[----:B------:R-:W-:Y:S02]  /*98e0*/  PRMT R14, RZ, 0x7610, R14 ;  /* 0x00007610ff0e7816 */ /* 0x000fe4000000000e */
[----:B------:R-:W-:Y:S01]  /*98f0*/  PRMT R12, RZ, 0x7610, R12 ;  /* 0x00007610ff0c7816 */ /* 0x000fe2000000000c */
[----:B------:R-:W2:Y:S01]  /*9900*/  @P0 LDG.E.U8 R18, desc[UR28][R248.64] ;  /* 0x0000001cf8120981 */ /* 0x000ea2000c1e1100 */
[-C--:B------:R-:W-:Y:S02]  /*9910*/  IADD3 R214, P2, PT, R2, R212.reuse, RZ ;  /* 0x000000d402d67210 */ /* 0x080fe40007f5e0ff */
[----:B------:R-:W-:Y:S01]  /*9920*/  PRMT R10, RZ, 0x7610, R10 ;  /* 0x00007610ff0a7816 */ /* 0x000fe2000000000a */
[----:B------:R-:W2:Y:S01]  /*9930*/  @P0 LDG.E.U8 R16, desc[UR28][R244.64] ;  /* 0x0000001cf4100981 */ /* 0x000ea2000c1e1100 */
[----:B------:R-:W-:-:S02]  /*9940*/  IADD3 R212, P3, PT, R3, R212, RZ ;  /* 0x000000d403d47210 */ /* 0x000fc40007f7e0ff */
[----:B------:R-:W-:Y:S01]  /*9950*/  PRMT R8, RZ, 0x7610, R8 ;  /* 0x00007610ff087816 */ /* 0x000fe20000000008 */
[----:B------:R-:W2:Y:S01]  /*9960*/  @P0 LDG.E.U8 R14, desc[UR28][R240.64] ;  /* 0x0000001cf00e0981 */ /* 0x000ea2000c1e1100 */
[----:B------:R-:W-:Y:S02]  /*9970*/  PRMT R6, RZ, 0x7610, R6 ;  /* 0x00007610ff067816 */ /* 0x000fe40000000006 */
[----:B------:R-:W-:Y:S01]  /*9980*/  PRMT R5, RZ, 0x7610, R5 ;  /* 0x00007610ff057816 */ /* 0x000fe20000000005 */
[----:B------:R-:W2:Y:S01]  /*9990*/  @P0 LDG.E.U8 R12, desc[UR28][R236.64] ;  /* 0x0000001cec0c0981 */ /* 0x000ea2000c1e1100 */
[----:B------:R-:W-:Y:S02]  /*99a0*/  PRMT R4, RZ, 0x7610, R4 ;  /* 0x00007610ff047816 */ /* 0x000fe40000000004 */
[-C--:B------:R-:W-:Y:S01]  /*99b0*/  LEA.HI.X.SX32 R215, R2, R0.reuse, 0x1, P2 ;  /* 0x0000000002d77211 */ /* 0x080fe200010f0eff */
[----:B------:R-:W2:Y:S01]  /*99c0*/  @P0 LDG.E.U8 R10, desc[UR28][R232.64] ;  /* 0x0000001ce80a0981 */ /* 0x000ea2000c1e1100 */
[----:B------:R-:W-:-:S02]  /*99d0*/  LEA.HI.X.SX32 R213, R3, R0, 0x1, P3 ;  /* 0x0000000003d57211 */ /* 0x000fc400018f0eff */
[----:B------:R-:W-:Y:S01]  /*99e0*/  PRMT R0, RZ, 0x7610, R0 ;  /* 0x00007610ff007816 */ /* 0x000fe20000000000 */
[----:B------:R-:W2:Y:S04]  /*99f0*/  @P0 LDG.E.U8 R8, desc[UR28][R228.64] ;  /* 0x0000001ce4080981 */ /* 0x000ea8000c1e1100 */
[----:B------:R-:W2:Y:S04]  /*9a00*/  @P0 LDG.E.U8 R6, desc[UR28][R224.64] ;  /* 0x0000001ce0060981 */ /* 0x000ea8000c1e1100 */
[----:B------:R-:W2:Y:S04]  /*9a10*/  @P0 LDG.E.U8 R5, desc[UR28][R220.64] ;  /* 0x0000001cdc050981 */ /* 0x000ea8000c1e1100 */
[----:B------:R-:W2:Y:S04]  /*9a20*/  @P0 LDG.E.U8 R4, desc[UR28][R216.64] ;  /* 0x0000001cd8040981 */ /* 0x000ea8000c1e1100 */
[----:B------:R-:W2:Y:S01]  /*9a30*/  @P0 LDG.E.U8 R0, desc[UR28][R212.64] ;  /* 0x0000001cd4000981 */ /* 0x000ea2000c1e1100 */
[----:B------:R-:W-:-:S02]  /*9a40*/  PRMT R7, RZ, 0x7610, R7 ;  /* 0x00007610ff077816 */ /* 0x000fc40000000007 */
[----:B------:R-:W-:Y:S02]  /*9a50*/  PRMT R11, RZ, 0x7610, R11 ;  /* 0x00007610ff0b7816 */ /* 0x000fe4000000000b */
[----:B------:R-:W-:Y:S02]  /*9a60*/  PRMT R9, RZ, 0x7610, R9 ;  /* 0x00007610ff097816 */ /* 0x000fe40000000009 */
[----:B------:R-:W2:Y:S01]  /*9a70*/  @P0 LDG.E.U8 R7, desc[UR28][R226.64] ;  /* 0x0000001ce2070981 */ /* 0x000ea2000c1e1100 */
[----:B------:R-:W-:Y:S02]  /*9a80*/  PRMT R15, RZ, 0x7610, R15 ;  /* 0x00007610ff0f7816 */ /* 0x000fe4000000000f */
[----:B------:R-:W-:Y:S01]  /*9a90*/  PRMT R148, RZ, 0x7610, R148 ;  /* 0x00007610ff947816 */ /* 0x000fe20000000094 */
[----:B------:R-:W2:Y:S01]  /*9aa0*/  @P0 LDG.E.U8 R11, desc[UR28][R234.64] ;  /* 0x0000001cea0b0981 */ /* 0x000ea2000c1e1100 */
[----:B------:R-:W-:Y:S02]  /*9ab0*/  PRMT R19, RZ, 0x7610, R19 ;  /* 0x00007610ff137816 */ /* 0x000fe40000000013 */
[----:B------:R-:W-:Y:S01]  /*9ac0*/  PRMT R17, RZ, 0x7610, R17 ;  /* 0x00007610ff117816 */ /* 0x000fe20000000011 */
[----:B------:R-:W2:Y:S01]  /*9ad0*/  @P0 LDG.E.U8 R9, desc[UR28][R230.64] ;  /* 0x0000001ce6090981 */ /* 0x000ea2000c1e1100 */
[----:B------:R-:W-:-:S02]  /*9ae0*/  PRMT R13, RZ, 0x7610, R13 ;  /* 0x00007610ff0d7816 */ /* 0x000fc4000000000d */
[----:B------:R-:W-:Y:S01]  /*9af0*/  PRMT R132, RZ, 0x7610, R132 ;  /* 0x00007610ff847816 */ /* 0x000fe20000000084 */
[----:B------:R-:W2:Y:S01]  /*9b00*/  @P0 LDG.E.U8 R15, desc[UR28][R242.64] ;  /* 0x0000001cf20f0981 */ /* 0x000ea2000c1e1100 */
[----:B------:R-:W-:Y:S02]  /*9b10*/  PRMT R142, RZ, 0x7610, R142 ;  /* 0x00007610ff8e7816 */ /* 0x000fe4000000008e */
[----:B------:R-:W-:Y:S01]  /*9b20*/  PRMT R141, RZ, 0x7610, R141 ;  /* 0x00007610ff8d7816 */ /* 0x000fe2000000008d */
[----:B------:R-:W2:Y:S04]  /*9b30*/  @P0 LDG.E.U8 R148, desc[UR28][R210.64] ;  /* 0x0000001cd2940981 */ /* 0x000ea8000c1e1100 */
[----:B------:R-:W2:Y:S04]  /*9b40*/  @P0 LDG.E.U8 R19, desc[UR28][R250.64] ;  /* 0x0000001cfa130981 */ /* 0x000ea8000c1e1100 */
[----:B------:R-:W2:Y:S04]  /*9b50*/  @P0 LDG.E.U8 R17, desc[UR28][R246.64] ;  /* 0x0000001cf6110981 */ /* 0x000ea8000c1e1100 */
[----:B------:R-:W2:Y:S04]  /*9b60*/  @P0 LDG.E.U8 R13, desc[UR28][R238.64] ;  /* 0x0000001cee0d0981 */ /* 0x000ea8000c1e1100 */
[----:B------:R-:W2:Y:S04]  /*9b70*/  @P0 LDG.E.U8 R132, desc[UR28][R222.64] ;  /* 0x0000001cde840981 */ /* 0x000ea8000c1e1100 */
[----:B------:R-:W2:Y:S04]  /*9b80*/  @P0 LDG.E.U8 R142, desc[UR28][R218.64] ;  /* 0x0000001cda8e0981 */ /* 0x000ea8000c1e1100 */
[----:B------:R-:W2:Y:S01]  /*9b90*/  @P0 LDG.E.U8 R141, desc[UR28][R214.64] ;  /* 0x0000001cd68d0981 */ /* 0x000ea2000c1e1100 */
[----:B------:R-:W-:Y:S01]  /*9ba0*/  UISETP.GT.AND UP2, UPT, UR71, -0x1, UPT ;  /* 0xffffffff4700788c */ /* 0x000fe2000bf44270 */
[----:B------:R-:W-:-:S02]  /*9bb0*/  ISETP.GT.AND P5, PT, R197, RZ, PT ;  /* 0x000000ffc500720c */ /* 0x000fc40003fa4270 */
[----:B------:R-:W-:-:S03]  /*9bc0*/  ISETP.GT.AND P4, PT, R197, 0x1, PT ;  /* 0x00000001c500780c */ /* 0x000fc60003f84270 */
[----:B------:R-:W-:Y:S02]  /*9bd0*/  PLOP3.LUT P2, PT, PT, PT, UP2, 0x80, 0x8 ;  /* 0x000000000008781c */ /* 0x000fe40003f4f028 */
[C---:B------:R-:W-:Y:S02]  /*9be0*/  ISETP.GT.AND P3, PT, R197.reuse, 0x2, PT ;  /* 0x00000002c500780c */ /* 0x040fe40003f64270 */
[----:B------:R-:W-:Y:S02]  /*9bf0*/  FSEL R64, R64, -INF , P5 ;  /* 0xff80000040407808 */ /* 0x000fe40002800000 */
[----:B------:R-:W-:Y:S02]  /*9c00*/  ISETP.GT.AND P5, PT, R197, 0x3, PT ;  /* 0x00000003c500780c */ /* 0x000fe40003fa4270 */
[----:B------:R-:W-:Y:S02]  /*9c10*/  FSEL R63, R63, -INF , P4 ;  /* 0xff8000003f3f7808 */ /* 0x000fe40002000000 */
[----:B------:R-:W-:-:S02]  /*9c20*/  FSEL R72, R72, -INF , P2 ;  /* 0xff80000048487808 */ /* 0x000fc40001000000 */
[C---:B------:R-:W-:Y:S02]  /*9c30*/  ISETP.GT.AND P4, PT, R197.reuse, 0x4, PT ;  /* 0x00000004c500780c */ /* 0x040fe40003f84270 */
[----:B------:R-:W-:Y:S02]  /*9c40*/  FSEL R3, R70, -INF , P3 ;  /* 0xff80000046037808 */ /* 0x000fe40001800000 */
[----:B------:R-:W-:Y:S02]  /*9c50*/  ISETP.GT.AND P3, PT, R197, 0x5, PT ;  /* 0x00000005c500780c */ /* 0x000fe40003f64270 */
[----:B------:R-:W-:Y:S02]  /*9c60*/  FSEL R65, R65, -INF , P5 ;  /* 0xff80000041417808 */ /* 0x000fe40002800000 */
[----:B------:R-:W-:Y:S02]  /*9c70*/  FMNMX3 R2, R72, R64, R63, !PT ;  /* 0x0000004048027276 */ /* 0x000fe4000780003f */
[----:B------:R-:W-:-:S02]  /*9c80*/  ISETP.GT.AND P5, PT, R197, 0x6, PT ;  /* 0x00000006c500780c */ /* 0x000fc40003fa4270 */
[----:B------:R-:W-:Y:S02]  /*9c90*/  FSEL R68, R68, -INF , P4 ;  /* 0xff80000044447808 */ /* 0x000fe40002000000 */
[----:B------:R-:W-:Y:S02]  /*9ca0*/  ISETP.GT.AND P4, PT, R197, 0x7, PT ;  /* 0x00000007c500780c */ /* 0x000fe40003f84270 */
[----:B------:R-:W-:Y:S02]  /*9cb0*/  FSEL R67, R67, -INF , P3 ;  /* 0xff80000043437808 */ /* 0x000fe40001800000 */
[----:B------:R-:W-:Y:S02]  /*9cc0*/  FMNMX3 R2, R2, R3, R65, !PT ;  /* 0x0000000302027276 */ /* 0x000fe40007800041 */
[----:B------:R-:W-:Y:S02]  /*9cd0*/  ISETP.GT.AND P3, PT, R197, 0x8, PT ;  /* 0x00000008c500780c */ /* 0x000fe40003f64270 */
[----:B------:R-:W-:-:S02]  /*9ce0*/  FSEL R66, R66, -INF , P5 ;  /* 0xff80000042427808 */ /* 0x000fc40002800000 */
[----:B------:R-:W-:Y:S02]  /*9cf0*/  ISETP.GT.AND P5, PT, R197, 0x9, PT ;  /* 0x00000009c500780c */ /* 0x000fe40003fa4270 */
[----:B------:R-:W-:Y:S02]  /*9d00*/  FSEL R69, R69, -INF , P4 ;  /* 0xff80000045457808 */ /* 0x000fe40002000000 */
[----:B------:R-:W-:Y:S02]  /*9d10*/  FMNMX3 R2, R2, R68, R67, !PT ;  /* 0x0000004402027276 */ /* 0x000fe40007800043 */
[----:B------:R-:W-:Y:S02]  /*9d20*/  FSEL R76, R76, -INF , P3 ;  /* 0xff8000004c4c7808 */ /* 0x000fe40001800000 */
[C---:B------:R-:W-:Y:S02]  /*9d30*/  ISETP.GT.AND P4, PT, R197.reuse, 0xa, PT ;  /* 0x0000000ac500780c */ /* 0x040fe40003f84270 */
[----:B------:R-:W-:-:S02]  /*9d40*/  ISETP.GT.AND P3, PT, R197, 0xb, PT ;  /* 0x0000000bc500780c */ /* 0x000fc40003f64270 */
[----:B------:R-:W-:Y:S02]  /*9d50*/  FSEL R71, R71, -INF , P5 ;  /* 0xff80000047477808 */ /* 0x000fe40002800000 */
[----:B------:R-:W-:Y:S02]  /*9d60*/  FMNMX3 R2, R2, R66, R69, !PT ;  /* 0x0000004202027276 */ /* 0x000fe40007800045 */
[C---:B------:R-:W-:Y:S02]  /*9d70*/  ISETP.GT.AND P2, PT, R197.reuse, 0xc, PT ;  /* 0x0000000cc500780c */ /* 0x040fe40003f44270 */
[----:B------:R-:W-:Y:S02]  /*9d80*/  ISETP.GT.AND P5, PT, R197, 0xd, PT ;  /* 0x0000000dc500780c */ /* 0x000fe40003fa4270 */
[----:B------:R-:W-:Y:S02]  /*9d90*/  FSEL R70, R73, -INF , P4 ;  /* 0xff80000049467808 */ /* 0x000fe40002000000 */
[----:B------:R-:W-:-:S02]  /*9da0*/  FSEL R77, R77, -INF , P3 ;  /* 0xff8000004d4d7808 */ /* 0x000fc40001800000 */
[----:B------:R-:W-:Y:S02]  /*9db0*/  FMNMX3 R2, R2, R76, R71, !PT ;  /* 0x0000004c02027276 */ /* 0x000fe40007800047 */
[C---:B------:R-:W-:Y:S02]  /*9dc0*/  ISETP.GT.AND P4, PT, R197.reuse, 0xe, PT ;  /* 0x0000000ec500780c */ /* 0x040fe40003f84270 */
[----:B------:R-:W-:Y:S02]  /*9dd0*/  ISETP.GT.AND P3, PT, R197, 0xf, PT ;  /* 0x0000000fc500780c */ /* 0x000fe40003f64270 */
[----:B------:R-:W-:Y:S02]  /*9de0*/  FSEL R80, R80, -INF , P2 ;  /* 0xff80000050507808 */ /* 0x000fe40001000000 */
[----:B------:R-:W-:Y:S02]  /*9df0*/  FSEL R79, R79, -INF , P5 ;  /* 0xff8000004f4f7808 */ /* 0x000fe40002800000 */
[----:B------:R-:W-:-:S02]  /*9e00*/  FMNMX3 R2, R2, R70, R77, !PT ;  /* 0x0000004602027276 */ /* 0x000fc4000780004d */
[C---:B------:R-:W-:Y:S02]  /*9e10*/  ISETP.GT.AND P2, PT, R197.reuse, 0x10, PT ;  /* 0x00000010c500780c */ /* 0x040fe40003f44270 */
[----:B------:R-:W-:Y:S02]  /*9e20*/  ISETP.GT.AND P5, PT, R197, 0x11, PT ;  /* 0x00000011c500780c */ /* 0x000fe40003fa4270 */
[----:B------:R-:W-:Y:S02]  /*9e30*/  FSEL R78, R78, -INF , P4 ;  /* 0xff8000004e4e7808 */ /* 0x000fe40002000000 */
[----:B------:R-:W-:Y:S02]  /*9e40*/  FSEL R81, R81, -INF , P3 ;  /* 0xff80000051517808 */ /* 0x000fe40001800000 */
[----:B------:R-:W-:Y:S02]  /*9e50*/  FMNMX3 R2, R2, R80, R79, !PT ;  /* 0x0000005002027276 */ /* 0x000fe4000780004f */
[----:B------:R-:W-:-:S02]  /*9e60*/  ISETP.GT.AND P4, PT, R197, 0x12, PT ;  /* 0x00000012c500780c */ /* 0x000fc40003f84270 */
[----:B------:R-:W-:Y:S02]  /*9e70*/  ISETP.GT.AND P3, PT, R197, 0x13, PT ;  /* 0x00000013c500780c */ /* 0x000fe40003f64270 */
[----:B------:R-:W-:Y:S02]  /*9e80*/  FSEL R84, R84, -INF , P2 ;  /* 0xff80000054547808 */ /* 0x000fe40001000000 */
[----:B------:R-:W-:Y:S02]  /*9e90*/  FSEL R83, R83, -INF , P5 ;  /* 0xff80000053537808 */ /* 0x000fe40002800000 */
[----:B------:R-:W-:Y:S02]  /*9ea0*/  FMNMX3 R2, R2, R78, R81, !PT ;  /* 0x0000004e02027276 */ /* 0x000fe40007800051 */
[C---:B------:R-:W-:Y:S02]  /*9eb0*/  ISETP.GT.AND P2, PT, R197.reuse, 0x14, PT ;  /* 0x00000014c500780c */ /* 0x040fe40003f44270 */
[----:B------:R-:W-:-:S02]  /*9ec0*/  ISETP.GT.AND P5, PT, R197, 0x15, PT ;  /* 0x00000015c500780c */ /* 0x000fc40003fa4270 */
[----:B------:R-:W-:Y:S02]  /*9ed0*/  FSEL R82, R82, -INF , P4 ;  /* 0xff80000052527808 */ /* 0x000fe40002000000 */
[----:B------:R-:W-:Y:S02]  /*9ee0*/  FSEL R85, R85, -INF , P3 ;  /* 0xff80000055557808 */ /* 0x000fe40001800000 */
[----:B------:R-:W-:Y:S02]  /*9ef0*/  FMNMX3 R2, R2, R84, R83, !PT ;  /* 0x0000005402027276 */ /* 0x000fe40007800053 */
[C---:B------:R-:W-:Y:S02]  /*9f00*/  ISETP.GT.AND P4, PT, R197.reuse, 0x16, PT ;  /* 0x00000016c500780c */ /* 0x040fe40003f84270 */
[----:B------:R-:W-:Y:S02]  /*9f10*/  ISETP.GT.AND P3, PT, R197, 0x17, PT ;  /* 0x00000017c500780c */ /* 0x000fe40003f64270 */
[----:B------:R-:W-:-:S02]  /*9f20*/  FSEL R86, R86, -INF , P2 ;  /* 0xff80000056567808 */ /* 0x000fc40001000000 */
        /* <DEDUP_REMOVED lines=18> */
[----:B------:R-:W-:Y:S02]  /*a050*/  FSEL R94, R94, -INF , P2 ;  /* 0xff8000005e5e7808 */ /* 0x000fe40001000000 */
[----:B------:R-:W-:Y:S02]  /*a060*/  FSEL R95, R95, -INF , P5 ;  /* 0xff8000005f5f7808 */ /* 0x000fe40002800000 */
[----:B------:R-:W-:Y:S02]  /*a070*/  FMNMX3 R2, R2, R92, R93, !PT ;  /* 0x0000005c02027276 */ /* 0x000fe4000780005d */
[----:B------:R-:W-:Y:S02]  /*a080*/  FSEL R96, R96, -INF , P3 ;  /* 0xff80000060607808 */ /* 0x000fe40001800000 */
[----:B------:R-:W-:-:S04]  /*a090*/  FMNMX3 R2, R2, R94, R95, !PT ;  /* 0x0000005e02027276 */ /* 0x000fc8000780005f */
[----:B------:R-:W-:-:S05]  /*a0a0*/  FMNMX3 R2, R2, -INF , R96, !PT ;  /* 0xff80000002027876 */ /* 0x000fca0007800060 */
[--C-:B------:R-:W-:Y:S01]  /*a0b0*/  FADD R72, R72, -R2.reuse ;  /* 0x8000000248487221 */ /* 0x100fe20000000000 */
[--C-:B------:R-:W-:Y:S01]  /*a0c0*/  FADD R64, R64, -R2.reuse ;  /* 0x8000000240407221 */ /* 0x100fe20000000000 */
[--C-:B------:R-:W-:Y:S02]  /*a0d0*/  FADD R63, R63, -R2.reuse ;  /* 0x800000023f3f7221 */ /* 0x100fe40000000000 */
[----:B------:R-:W-:Y:S01]  /*a0e0*/  FMUL R72, R72, 1.4426950216293334961 ;  /* 0x3fb8aa3b48487820 */ /* 0x000fe20000400000 */
[----:B------:R-:W-:Y:S01]  /*a0f0*/  FMUL R64, R64, 1.4426950216293334961 ;  /* 0x3fb8aa3b40407820 */ /* 0x000fe20000400000 */
[----:B------:R-:W-:Y:S01]  /*a100*/  FMUL R63, R63, 1.4426950216293334961 ;  /* 0x3fb8aa3b3f3f7820 */ /* 0x000fe20000400000 */
[--C-:B------:R-:W-:Y:S01]  /*a110*/  FADD R3, R3, -R2.reuse ;  /* 0x8000000203037221 */ /* 0x100fe20000000000 */
[----:B------:R-:W-:Y:S01]  /*a120*/  MUFU.EX2 R153, R72 ;  /* 0x0000004800997308 */ /* 0x000fe20000000800 */
[----:B------:R-:W-:Y:S02]  /*a130*/  FADD R65, R65, -R2 ;  /* 0x8000000241417221 */ /* 0x000fe40000000000 */
[----:B------:R-:W-:-:S05]  /*a140*/  FMUL R3, R3, 1.4426950216293334961 ;  /* 0x3fb8aa3b03037820 */ /* 0x000fca0000400000 */
[----:B------:R-:W0:Y:S01]  /*a150*/  MUFU.EX2 R147, R64 ;  /* 0x0000004000937308 */ /* 0x000e220000000800 */
[----:B------:R-:W-:Y:S01]  /*a160*/  FMUL R65, R65, 1.4426950216293334961 ;  /* 0x3fb8aa3b41417820 */ /* 0x000fe20000400000 */
[----:B------:R-:W-:-:S06]  /*a170*/  FADD R68, R68, -R2 ;  /* 0x8000000244447221 */ /* 0x000fcc0000000000 */
[----:B------:R-:W1:Y:S01]  /*a180*/  MUFU.EX2 R75, R63 ;  /* 0x0000003f004b7308 */ /* 0x000e620000000800 */
[----:B------:R-:W-:Y:S01]  /*a190*/  FMUL R68, R68, 1.4426950216293334961 ;  /* 0x3fb8aa3b44447820 */ /* 0x000fe20000400000 */
[----:B------:R-:W-:-:S06]  /*a1a0*/  FADD R67, R67, -R2 ;  /* 0x8000000243437221 */ /* 0x000fcc0000000000 */
[----:B------:R0:W1:Y:S01]  /*a1b0*/  MUFU.EX2 R74, R3 ;  /* 0x00000003004a7308 */ /* 0x0000620000000800 */
[----:B------:R-:W-:Y:S01]  /*a1c0*/  FMUL R67, R67, 1.4426950216293334961 ;  /* 0x3fb8aa3b43437820 */ /* 0x000fe20000400000 */
[----:B------:R-:W-:-:S06]  /*a1d0*/  FADD R66, R66, -R2 ;  /* 0x8000000242427221 */ /* 0x000fcc0000000000 */
[----:B------:R-:W3:Y:S01]  /*a1e0*/  MUFU.EX2 R146, R65 ;  /* 0x0000004100927308 */ /* 0x000ee20000000800 */
[----:B0-----:R-:W-:Y:S01]  /*a1f0*/  FADD R3, R153, R147 ;  /* 0x0000009399037221 */ /* 0x001fe20000000000 */
[----:B------:R-:W-:Y:S01]  /*a200*/  FMUL R66, R66, 1.4426950216293334961 ;  /* 0x3fb8aa3b42427820 */ /* 0x000fe20000400000 */
[----:B------:R-:W-:-:S05]  /*a210*/  FADD R69, R69, -R2 ;  /* 0x8000000245457221 */ /* 0x000fca0000000000 */
[----:B------:R-:W0:Y:S01]  /*a220*/  MUFU.EX2 R145, R68 ;  /* 0x0000004400917308 */ /* 0x000e220000000800 */
[----:B-1----:R-:W-:Y:S01]  /*a230*/  FADD R3, R75, R3 ;  /* 0x000000034b037221 */ /* 0x002fe20000000000 */
[----:B------:R-:W-:Y:S01]  /*a240*/  FMUL R69, R69, 1.4426950216293334961 ;  /* 0x3fb8aa3b45457820 */ /* 0x000fe20000400000 */
[----:B------:R-:W-:-:S05]  /*a250*/  FADD R76, R76, -R2 ;  /* 0x800000024c4c7221 */ /* 0x000fca0000000000 */
[----:B------:R-:W1:Y:S01]  /*a260*/  MUFU.EX2 R73, R67 ;  /* 0x0000004300497308 */ /* 0x000e620000000800 */
[----:B------:R-:W-:Y:S01]  /*a270*/  FADD R3, R74, R3 ;  /* 0x000000034a037221 */ /* 0x000fe20000000000 */
[----:B------:R-:W-:Y:S01]  /*a280*/  FADD R71, R71, -R2 ;  /* 0x8000000247477221 */ /* 0x000fe20000000000 */
[----:B------:R-:W-:-:S05]  /*a290*/  FMUL R76, R76, 1.4426950216293334961 ;  /* 0x3fb8aa3b4c4c7820 */ /* 0x000fca0000400000 */
[----:B------:R-:W1:Y:S01]  /*a2a0*/  MUFU.EX2 R72, R66 ;  /* 0x0000004200487308 */ /* 0x000e620000000800 */
[----:B---3--:R-:W-:Y:S01]  /*a2b0*/  FADD R3, R146, R3 ;  /* 0x0000000392037221 */ /* 0x008fe20000000000 */
[----:B------:R-:W-:Y:S01]  /*a2c0*/  FMUL R71, R71, 1.4426950216293334961 ;  /* 0x3fb8aa3b47477820 */ /* 0x000fe20000400000 */
[----:B------:R-:W-:-:S05]  /*a2d0*/  FADD R70, R70, -R2 ;  /* 0x8000000246467221 */ /* 0x000fca0000000000 */
        /* <DEDUP_REMOVED lines=38> */
[----:B------:R-:W-:Y:S01]  /*a540*/  SHF.R.S32.HI R78, RZ, 0x2, R99 ;  /* 0x00000002ff4e7819 */ /* 0x000fe20000011463 */
[C---:B------:R-:W-:Y:S01]  /*a550*/  IMAD.SHL.U32 R79, R99.reuse, 0x20, RZ ;  /* 0x00000020634f7824 */ /* 0x040fe200078e00ff */
[----:B------:R-:W-:-:S04]  /*a560*/  LOP3.LUT R99, R99, 0x7f, RZ, 0xc0, !PT ;  /* 0x0000007f63637812 */ /* 0x000fc800078ec0ff */
[----:B------:R-:W1:Y:S01]  /*a570*/  MUFU.EX2 R67, R67 ;  /* 0x0000004300437308 */ /* 0x000e620000000800 */
[----:B------:R-:W-:Y:S01]  /*a580*/  FMUL R85, R85, 1.4426950216293334961 ;  /* 0x3fb8aa3b55557820 */ /* 0x000fe20000400000 */
[--C-:B------:R-:W-:Y:S01]  /*a590*/  FADD R86, R86, -R2.reuse ;  /* 0x8000000256567221 */ /* 0x100fe20000000000 */
[----:B------:R-:W-:Y:S01]  /*a5a0*/  FADD R3, R68, R3 ;  /* 0x0000000344037221 */ /* 0x000fe20000000000 */
[----:B------:R-:W-:-:S04]  /*a5b0*/  FADD R87, R87, -R2 ;  /* 0x8000000257577221 */ /* 0x000fc80000000000 */
[----:B------:R-:W1:Y:S01]  /*a5c0*/  MUFU.EX2 R66, R66 ;  /* 0x0000004200427308 */ /* 0x000e620000000800 */
[----:B------:R-:W-:Y:S01]  /*a5d0*/  FMUL R86, R86, 1.4426950216293334961 ;  /* 0x3fb8aa3b56567820 */ /* 0x000fe20000400000 */
[----:B------:R-:W-:Y:S01]  /*a5e0*/  STS.U8 [R99+UR23+0x8000], R62 ;  /* 0x0080003e63007988 */ /* 0x000fe20008000017 */
[----:B---3--:R-:W-:Y:S01]  /*a5f0*/  FADD R3, R138, R3 ;  /* 0x000000038a037221 */ /* 0x008fe20000000000 */
[----:B------:R-:W-:Y:S01]  /*a600*/  FMUL R65, R87, 1.4426950216293334961 ;  /* 0x3fb8aa3b57417820 */ /* 0x000fe20000400000 */
[----:B------:R-:W-:Y:S01]  /*a610*/  FADD R88, R88, -R2 ;  /* 0x8000000258587221 */ /* 0x000fe20000000000 */
[----:B--2---:R-:W-:Y:S02]  /*a620*/  STS.U8 [R99+UR23+0x8100], R60 ;  /* 0x0081003c63007988 */ /* 0x004fe40008000017 */
[----:B------:R-:W2:Y:S02]  /*a630*/  MUFU.EX2 R134, R85 ;  /* 0x0000005500867308 */ /* 0x000ea40000000800 */
[----:B------:R-:W-:Y:S01]  /*a640*/  STS.U8 [R99+UR23+0x8200], R58 ;  /* 0x0082003a63007988 */ /* 0x000fe20008000017 */
[----:B0-----:R-:W-:-:S03]  /*a650*/  FADD R3, R137, R3 ;  /* 0x0000000389037221 */ /* 0x001fc60000000000 */
[----:B------:R-:W-:Y:S02]  /*a660*/  STS.U8 [R99+UR23+0x8300], R56 ;  /* 0x0083003863007988 */ /* 0x000fe40008000017 */
[----:B------:R-:W0:Y:S02]  /*a670*/  MUFU.EX2 R133, R86 ;  /* 0x0000005600857308 */ /* 0x000e240000000800 */
[----:B------:R-:W-:Y:S01]  /*a680*/  STS.U8 [R99+UR23+0x8400], R54 ;  /* 0x0084003663007988 */ /* 0x000fe20008000017 */
[----:B------:R-:W-:-:S03]  /*a690*/  FMUL R64, R88, 1.4426950216293334961 ;  /* 0x3fb8aa3b58407820 */ /* 0x000fc60000400000 */
[----:B------:R-:W-:Y:S01]  /*a6a0*/  STS.U8 [R99+UR23+0x8500], R52 ;  /* 0x0085003463007988 */ /* 0x000fe20008000017 */
[--C-:B------:R-:W-:Y:S01]  /*a6b0*/  FADD R89, R89, -R2.reuse ;  /* 0x8000000259597221 */ /* 0x100fe20000000000 */
[----:B------:R-:W3:Y:S02]  /*a6c0*/  MUFU.EX2 R65, R65 ;  /* 0x0000004100417308 */ /* 0x000ee40000000800 */
[----:B------:R-:W-:Y:S01]  /*a6d0*/  STS.U8 [R99+UR23+0x8600], R50 ;  /* 0x0086003263007988 */ /* 0x000fe20008000017 */
[----:B------:R-:W-:Y:S01]  /*a6e0*/  FADD R63, R90, -R2 ;  /* 0x800000025a3f7221 */ /* 0x000fe20000000000 */
[----:B-1----:R-:W-:Y:S02]  /*a6f0*/  FADD R3, R67, R3 ;  /* 0x0000000343037221 */ /* 0x002fe40000000000 */
[----:B------:R-:W-:Y:S04]  /*a700*/  STS.U8 [R99+UR23+0x8700], R48 ;  /* 0x0087003063007988 */ /* 0x000fe80008000017 */
[----:B------:R-:W-:Y:S01]  /*a710*/  STS.U8 [R99+UR23+0x8800], R46 ;  /* 0x0088002e63007988 */ /* 0x000fe20008000017 */
[----:B------:R-:W1:Y:S03]  /*a720*/  MUFU.EX2 R64, R64 ;  /* 0x0000004000407308 */ /* 0x000e660000000800 */
[----:B------:R-:W-:Y:S01]  /*a730*/  STS.U8 [R99+UR23+0x8900], R44 ;  /* 0x0089002c63007988 */ /* 0x000fe20008000017 */
[----:B------:R-:W-:-:S03]  /*a740*/  FMUL R89, R89, 1.4426950216293334961 ;  /* 0x3fb8aa3b59597820 */ /* 0x000fc60000400000 */
[----:B------:R-:W-:Y:S01]  /*a750*/  STS.U8 [R99+UR23+0x8a00], R42 ;  /* 0x008a002a63007988 */ /* 0x000fe20008000017 */
[----:B------:R-:W-:Y:S01]  /*a760*/  FMUL R135, R63, 1.4426950216293334961 ;  /* 0x3fb8aa3b3f877820 */ /* 0x000fe20000400000 */
[----:B------:R-:W-:Y:S02]  /*a770*/  FADD R3, R66, R3 ;  /* 0x0000000342037221 */ /* 0x000fe40000000000 */
[----:B------:R-:W-:Y:S01]  /*a780*/  STS.U8 [R99+UR23+0x8b00], R40 ;  /* 0x008b002863007988 */ /* 0x000fe20008000017 */
[----:B------:R-:W-:-:S03]  /*a790*/  FADD R63, R91, -R2 ;  /* 0x800000025b3f7221 */ /* 0x000fc60000000000 */
[----:B------:R-:W-:Y:S01]  /*a7a0*/  STS.U8 [R99+UR23+0x8c00], R38 ;  /* 0x008c002663007988 */ /* 0x000fe20008000017 */
[----:B------:R-:W0:Y:S03]  /*a7b0*/  MUFU.EX2 R136, R89 ;  /* 0x0000005900887308 */ /* 0x000e260000000800 */
[----:B------:R-:W-:Y:S01]  /*a7c0*/  STS.U8 [R99+UR23+0x8d00], R36 ;  /* 0x008d002463007988 */ /* 0x000fe20008000017 */
[----:B--2---:R-:W-:-:S03]  /*a7d0*/  FADD R3, R134, R3 ;  /* 0x0000000386037221 */ /* 0x004fc60000000000 */
[----:B------:R-:W-:Y:S01]  /*a7e0*/  STS.U8 [R99+UR23+0x8e00], R34 ;  /* 0x008e002263007988 */ /* 0x000fe20008000017 */
[----:B------:R-:W-:-:S03]  /*a7f0*/  FMUL R63, R63, 1.4426950216293334961 ;  /* 0x3fb8aa3b3f3f7820 */ /* 0x000fc60000400000 */
[----:B------:R-:W-:Y:S01]  /*a800*/  STS.U8 [R99+UR23+0x8f00], R32 ;  /* 0x008f002063007988 */ /* 0x000fe20008000017 */
[----:B------:R-:W-:-:S03]  /*a810*/  FADD R76, R92, -R2 ;  /* 0x800000025c4c7221 */ /* 0x000fc60000000000 */
[----:B------:R-:W-:Y:S01]  /*a820*/  STS.U8 [R99+UR23+0x9000], R30 ;  /* 0x0090001e63007988 */ /* 0x000fe20008000017 */
[----:B------:R-:W2:Y:S03]  /*a830*/  MUFU.EX2 R135, R135 ;  /* 0x0000008700877308 */ /* 0x000ea60000000800 */
[----:B-----5:R-:W-:Y:S01]  /*a840*/  STS.U8 [R99+UR23+0x9100], R28 ;  /* 0x0091001c63007988 */ /* 0x020fe20008000017 */
[----:B0-----:R-:W-:-:S03]  /*a850*/  FADD R3, R133, R3 ;  /* 0x0000000385037221 */ /* 0x001fc60000000000 */
[----:B------:R-:W-:Y:S04]  /*a860*/  STS.U8 [R99+UR23+0x9200], R26 ;  /* 0x0092001a63007988 */ /* 0x000fe80008000017 */
[----:B------:R-:W-:Y:S01]  /*a870*/  STS.U8 [R99+UR23+0x9300], R24 ;  /* 0x0093001863007988 */ /* 0x000fe20008000017 */
[----:B------:R-:W-:-:S03]  /*a880*/  FMUL R77, R76, 1.4426950216293334961 ;  /* 0x3fb8aa3b4c4d7820 */ /* 0x000fc60000400000 */
[----:B------:R-:W-:Y:S01]  /*a890*/  STS.U8 [R99+UR23+0x9400], R22 ;  /* 0x0094001663007988 */ /* 0x000fe20008000017 */
[----:B------:R-:W0:Y:S03]  /*a8a0*/  MUFU.EX2 R63, R63 ;  /* 0x0000003f003f7308 */ /* 0x000e260000000800 */
[----:B------:R-:W-:Y:S01]  /*a8b0*/  STS.U8 [R99+UR23+0x9500], R20 ;  /* 0x0095001463007988 */ /* 0x000fe20008000017 */
[----:B---3--:R-:W-:-:S03]  /*a8c0*/  FADD R76, R65, R3 ;  /* 0x00000003414c7221 */ /* 0x008fc60000000000 */
[----:B------:R-:W-:Y:S04]  /*a8d0*/  STS.U8 [R99+UR23+0x9600], R18 ;  /* 0x0096001263007988 */ /* 0x000fe80008000017 */
[----:B------:R-:W-:Y:S01]  /*a8e0*/  STS.U8 [R99+UR23+0x9700], R16 ;  /* 0x0097001063007988 */ /* 0x000fe20008000017 */
[----:B------:R1:W3:Y:S03]  /*a8f0*/  MUFU.EX2 R3, R77 ;  /* 0x0000004d00037308 */ /* 0x0002e60000000800 */
[----:B------:R-:W-:Y:S04]  /*a900*/  STS.U8 [R99+UR23+0x9800], R14 ;  /* 0x0098000e63007988 */ /* 0x000fe80008000017 */
[----:B------:R-:W-:Y:S04]  /*a910*/  STS.U8 [R99+UR23+0x9900], R12 ;  /* 0x0099000c63007988 */ /* 0x000fe80008000017 */
[----:B------:R-:W-:Y:S01]  /*a920*/  STS.U8 [R99+UR23+0x9a00], R10 ;  /* 0x009a000a63007988 */ /* 0x000fe20008000017 */
[----:B-1----:R-:W-:-:S03]  /*a930*/  FADD R77, R64, R76 ;  /* 0x0000004c404d7221 */ /* 0x002fc60000000000 */
[----:B------:R-:W-:Y:S04]  /*a940*/  STS.U8 [R99+UR23+0x9b00], R8 ;  /* 0x009b000863007988 */ /* 0x000fe80008000017 */
[----:B------:R-:W-:Y:S04]  /*a950*/  STS.U8 [R99+UR23+0x9c00], R6 ;  /* 0x009c000663007988 */ /* 0x000fe80008000017 */
[----:B------:R-:W-:Y:S01]  /*a960*/  STS.U8 [R99+UR23+0x9d00], R5 ;  /* 0x009d000563007988 */ /* 0x000fe20008000017 */
[----:B------:R-:W-:-:S03]  /*a970*/  FADD R77, R136, R77 ;  /* 0x0000004d884d7221 */ /* 0x000fc60000000000 */
[----:B------:R-:W-:Y:S04]  /*a980*/  STS.U8 [R99+UR23+0x9e00], R4 ;  /* 0x009e000463007988 */ /* 0x000fe80008000017 */
[----:B------:R1:W-:Y:S01]  /*a990*/  STS.U8 [R99+UR23+0x9f00], R0 ;  /* 0x009f000063007988 */ /* 0x0003e20008000017 */
[----:B------:R-:W-:Y:S01]  /*a9a0*/  F2FP.SATFINITE.E4M3.F32.PACK_AB_MERGE_C R152, R74, R75, RZ ;  /* 0x0000004b4a98723e */ /* 0x000fe200048070ff */
[----:B--2---:R-:W-:Y:S01]  /*a9b0*/  FADD R74, R135, R77 ;  /* 0x0000004d874a7221 */ /* 0x004fe20000000000 */
[----:B-1----:R-:W-:-:S04]  /*a9c0*/  FADD R0, R93, -R2 ;  /* 0x800000025d007221 */ /* 0x002fc80000000000 */
[----:B------:R-:W-:Y:S01]  /*a9d0*/  FMUL R14, R0, 1.4426950216293334961 ;  /* 0x3fb8aa3b000e7820 */ /* 0x000fe20000400000 */
[----:B------:R-:W-:Y:S01]  /*a9e0*/  FADD R0, R94, -R2 ;  /* 0x800000025e007221 */ /* 0x000fe20000000000 */
[----:B------:R-:W-:Y:S01]  /*a9f0*/  F2FP.SATFINITE.E4M3.F32.PACK_AB_MERGE_C R150, R68, R69, RZ ;  /* 0x000000454496723e */ /* 0x000fe200048070ff */
[----:B0-----:R-:W-:Y:S02]  /*aa00*/  FADD R68, R63, R74 ;  /* 0x0000004a3f447221 */ /* 0x001fe40000000000 */
[----:B------:R-:W-:Y:S01]  /*aa10*/  FMUL R12, R0, 1.4426950216293334961 ;  /* 0x3fb8aa3b000c7820 */ /* 0x000fe20000400000 */
[----:B------:R-:W-:Y:S01]  /*aa20*/  FADD R0, R95, -R2 ;  /* 0x800000025f007221 */ /* 0x000fe20000000000 */
[----:B------:R-:W-:Y:S02]  /*aa30*/  F2FP.SATFINITE.E4M3.F32.PACK_AB_MERGE_C R64, R64, R65, RZ ;  /* 0x000000414040723e */ /* 0x000fe400048070ff */
[C---:B---3--:R-:W-:Y:S01]  /*aa40*/  F2FP.SATFINITE.E4M3.F32.PACK_AB_MERGE_C R65, R3.reuse, R63, RZ ;  /* 0x0000003f0341723e */ /* 0x048fe200048070ff */
[----:B------:R-:W-:Y:S01]  /*aa50*/  FADD R63, R3, R68 ;  /* 0x00000044033f7221 */ /* 0x000fe20000000000 */
[----:B------:R-:W-:Y:S01]  /*aa60*/  FMUL R3, R0, 1.4426950216293334961 ;  /* 0x3fb8aa3b00037820 */ /* 0x000fe20000400000 */
[----:B------:R-:W-:Y:S01]  /*aa70*/  FADD R0, R96, -R2 ;  /* 0x8000000260007221 */ /* 0x000fe20000000000 */
[----:B------:R-:W0:Y:S03]  /*aa80*/  MUFU.EX2 R14, R14 ;  /* 0x0000000e000e7308 */ /* 0x000e260000000800 */
[----:B------:R-:W-:-:S05]  /*aa90*/  FMUL R0, R0, 1.4426950216293334961 ;  /* 0x3fb8aa3b00007820 */ /* 0x000fca0000400000 */
[----:B------:R-:W1:Y:S08]  /*aaa0*/  MUFU.EX2 R12, R12 ;  /* 0x0000000c000c7308 */ /* 0x000e700000000800 */
[----:B------:R-:W-:Y:S08]  /*aab0*/  MUFU.EX2 R3, R3 ;  /* 0x0000000300037308 */ /* 0x000ff00000000800 */
[----:B------:R-:W2:Y:S01]  /*aac0*/  MUFU.EX2 R196, R0 ;  /* 0x0000000000c47308 */ /* 0x000ea20000000800 */
[----:B------:R-:W-:Y:S01]  /*aad0*/  SGXT R78, R78, 0x1 ;  /* 0x000000014e4e781a */ /* 0x000fe20000000200 */
[----:B0-----:R-:W-:-:S03]  /*aae0*/  FADD R4, R14, R63 ;  /* 0x0000003f0e047221 */ /* 0x001fc60000000000 */
[----:B------:R-:W-:Y:S01]  /*aaf0*/  LOP3.LUT R76, R78, 0x90, RZ, 0xc0, !PT ;  /* 0x000000904e4c7812 */ /* 0x000fe200078ec0ff */
[----:B------:R2:W-:Y:S01]  /*ab00*/  STS.U8 [R208+UR23+0x9b80], R7 ;  /* 0x009b8007d0007988 */ /* 0x0005e20008000017 */
[----:B------:R-:W-:Y:S01]  /*ab10*/  F2FP.SATFINITE.E4M3.F32.PACK_AB_MERGE_C R149, R72, R73, RZ ;  /* 0x000000494895723e */ /* 0x000fe200048070ff */
[----:B-1----:R-:W-:Y:S01]  /*ab20*/  FADD R4, R12, R4 ;  /* 0x000000040c047221 */ /* 0x002fe20000000000 */
[----:B------:R-:W-:Y:S02]  /*ab30*/  F2FP.SATFINITE.E4M3.F32.PACK_AB_MERGE_C R151, R70, R71, RZ ;  /* 0x000000474697723e */ /* 0x000fe400048070ff */
[----:B------:R-:W-:Y:S02]  /*ab40*/  LOP3.LUT R154, R76, 0xf60, R79, 0xf8, !PT ;  /* 0x00000f604c9a7812 */ /* 0x000fe400078ef84f */
[----:B------:R-:W-:Y:S01]  /*ab50*/  F2FP.SATFINITE.E4M3.F32.PACK_AB_MERGE_C R66, R66, R67, RZ ;  /* 0x000000434242723e */ /* 0x000fe200048070ff */
[----:B------:R0:W-:Y:S01]  /*ab60*/  STS.U8 [R208+UR23+0x9980], R11 ;  /* 0x0099800bd0007988 */ /* 0x0001e20008000017 */
[----:B--2---:R-:W-:-:S03]  /*ab70*/  F2FP.SATFINITE.E4M3.F32.PACK_AB_MERGE_C R7, R196, R3, RZ ;  /* 0x00000003c407723e */ /* 0x004fc600048070ff */
[----:B------:R1:W-:Y:S01]  /*ab80*/  STS.U8 [R208+UR23+0x9a80], R9 ;  /* 0x009a8009d0007988 */ /* 0x0003e20008000017 */
[----:B------:R-:W-:Y:S01]  /*ab90*/  F2FP.SATFINITE.E4M3.F32.PACK_AB_MERGE_C R8, R147, R153, R152 ;  /* 0x000000999308723e */ /* 0x000fe20004807098 */
[----:B------:R-:W-:Y:S01]  /*aba0*/  FADD R202, R3, R4 ;  /* 0x0000000403ca7221 */ /* 0x000fe20000000000 */
[----:B------:R-:W-:Y:S01]  /*abb0*/  F2FP.SATFINITE.E4M3.F32.PACK_AB_MERGE_C R10, R143, R144, R151 ;  /* 0x000000908f0a723e */ /* 0x000fe20004807097 */
[----:B------:R-:W-:Y:S01]  /*abc0*/  STS.U8 [R208+UR23+0x8080], R61 ;  /* 0x0080803dd0007988 */ /* 0x000fe20008000017 */
[----:B------:R-:W-:Y:S02]  /*abd0*/  F2FP.SATFINITE.E4M3.F32.PACK_AB_MERGE_C R5, R133, R134, R64 ;  /* 0x000000868505723e */ /* 0x000fe40004807040 */
[----:B0-----:R-:W-:Y:S01]  /*abe0*/  F2FP.SATFINITE.E4M3.F32.PACK_AB_MERGE_C R11, R139, R140, R150 ;  /* 0x0000008c8b0b723e */ /* 0x001fe20004807096 */
[----:B------:R-:W-:Y:S01]  /*abf0*/  STS.U8 [R208+UR23+0x8180], R59 ;  /* 0x0081803bd0007988 */ /* 0x000fe20008000017 */
[----:B------:R-:W-:Y:S02]  /*ac00*/  F2FP.SATFINITE.E4M3.F32.PACK_AB_MERGE_C R4, R137, R138, R66 ;  /* 0x0000008a8904723e */ /* 0x000fe40004807042 */
[----:B-1----:R-:W-:Y:S01]  /*ac10*/  F2FP.SATFINITE.E4M3.F32.PACK_AB_MERGE_C R9, R145, R146, R149 ;  /* 0x000000929109723e */ /* 0x002fe20004807095 */
[----:B------:R-:W-:Y:S01]  /*ac20*/  STS.U8 [R208+UR23+0x8280], R57 ;  /* 0x00828039d0007988 */ /* 0x000fe20008000017 */
[----:B------:R-:W-:-:S02]  /*ac30*/  F2FP.SATFINITE.E4M3.F32.PACK_AB_MERGE_C R6, R135, R136, R65 ;  /* 0x000000888706723e */ /* 0x000fc40004807041 */
[----:B------:R-:W-:Y:S01]  /*ac40*/  F2FP.SATFINITE.E4M3.F32.PACK_AB_MERGE_C R7, R12, R14, R7 ;  /* 0x0000000e0c07723e */ /* 0x000fe20004807007 */
[----:B------:R-:W-:Y:S01]  /*ac50*/  STS.U8 [R208+UR23+0x8380], R55 ;  /* 0x00838037d0007988 */ /* 0x000fe20008000017 */
[----:B------:R-:W-:-:S03]  /*ac60*/  LOP3.LUT R16, R154, 0x10, RZ, 0x3c, !PT ;  /* 0x000000109a107812 */ /* 0x000fc600078e3cff */
        /* <DEDUP_REMOVED lines=25> */
[----:B------:R-:W-:Y:S01]  /*ae00*/  STS.128 [R154+UR23+0xe000], R8 ;  /* 0x00e000089a007988 */ /* 0x000fe20008000c17 */
[----:B------:R-:W-:Y:S03]  /*ae10*/  LDTM.x64 R68, tmem[UR22] ;  /* 0x00000016004479ee */ /* 0x000fe60008340000 */
[----:B------:R-:W-:Y:S04]  /*ae20*/  STL [R1+0x46c], R16 ;  /* 0x00046c1001007387 */ /* 0x000fe80000100800 */
[----:B------:R0:W-:Y:S02]  /*ae30*/  STS.128 [R16+UR23+0xe000], R4 ;  /* 0x00e0000410007988 */ /* 0x0001e40008000c17 */
[----:B0-----:R-:W-:Y:S01]  /*ae40*/  LDTM.x64 R4, tmem[UR22+0x40] ;  /* 0x00004016000479ee */ /* 0x001fe20008340000 */
[----:B------:R-:W0:Y:S01]  /*ae50*/  LDTM.x64 R132, tmem[UR22+0x80] ;  /* 0x00008016008479ee */ /* 0x000e220008340000 */
[----:B------:R-:W-:-:S04]  /*ae60*/  FADD R0, -R2, -INF ;  /* 0xff80000002007421 */ /* 0x000fc80000000100 */
[----:B------:R-:W-:Y:S01]  /*ae70*/  FMUL R0, R0, 1.4426950216293334961 ;  /* 0x3fb8aa3b00007820 */ /* 0x000fe20000400000 */
[----:B0-----:R-:W-:Y:S04]  /*ae80*/  STL.64 [R1], R132 ;  /* 0x0000008401007387 */ /* 0x001fe80000100a00 */
[----:B------:R-:W-:Y:S04]  /*ae90*/  STL.64 [R1+0x8], R134 ;  /* 0x0000088601007387 */ /* 0x000fe80000100a00 */
        /* <DEDUP_REMOVED lines=13> */
[----:B------:R-:W-:Y:S01]  /*af70*/  STL.64 [R1+0x78], R162 ;  /* 0x000078a201007387 */ /* 0x000fe20000100a00 */
[----:B------:R-:W0:Y:S03]  /*af80*/  MUFU.EX2 R0, R0 ;  /* 0x0000000000007308 */ /* 0x000e260000000800 */
        /* <DEDUP_REMOVED lines=15> */
[----:B------:R1:W-:Y:S01]  /*b080*/  STL.64 [R1+0xf8], R194 ;  /* 0x0000f8c201007387 */ /* 0x0003e20000100a00 */
[C---:B0-----:R-:W-:Y:S01]  /*b090*/  FMUL R68, R0.reuse, R68 ;  /* 0x0000004400447220 */ /* 0x041fe20000400000 */
[C---:B------:R-:W-:Y:S01]  /*b0a0*/  FMUL R69, R0.reuse, R69 ;  /* 0x0000004500457220 */ /* 0x040fe20000400000 */
[C---:B------:R-:W-:Y:S01]  /*b0b0*/  FMUL R70, R0.reuse, R70 ;  /* 0x0000004600467220 */ /* 0x040fe20000400000 */
[C---:B------:R-:W-:Y:S01]  /*b0c0*/  FMUL R71, R0.reuse, R71 ;  /* 0x0000004700477220 */ /* 0x040fe20000400000 */
[C---:B------:R-:W-:Y:S01]  /*b0d0*/  FMUL R72, R0.reuse, R72 ;  /* 0x0000004800487220 */ /* 0x040fe20000400000 */
[C---:B------:R-:W-:Y:S01]  /*b0e0*/  FMUL R73, R0.reuse, R73 ;  /* 0x0000004900497220 */ /* 0x040fe20000400000 */
[C---:B------:R-:W-:Y:S01]  /*b0f0*/  FMUL R74, R0.reuse, R74 ;  /* 0x0000004a004a7220 */ /* 0x040fe20000400000 */
[C---:B------:R-:W-:Y:S01]  /*b100*/  FMUL R75, R0.reuse, R75 ;  /* 0x0000004b004b7220 */ /* 0x040fe20000400000 */
[----:B-1----:R-:W0:Y:S01]  /*b110*/  LDTM.x64 R132, tmem[UR22+0xc0] ;  /* 0x0000c016008479ee */ /* 0x002e220008340000 */
[----:B------:R-:W-:Y:S01]  /*b120*/  NOP ;  /* 0x0000000000007918 */ /* 0x000fe20000000000 */
[C---:B------:R-:W-:Y:S01]  /*b130*/  FMUL R76, R0.reuse, R76 ;  /* 0x0000004c004c7220 */ /* 0x040fe20000400000 */
        /* <DEDUP_REMOVED lines=118> */
[----:B------:R-:W-:Y:S01]  /*b8a0*/  FMUL R67, R0, R67 ;  /* 0x0000004300437220 */ /* 0x000fe20000400000 */
[----:B0-----:R-:W-:Y:S06]  /*b8b0*/  @!P0 BRA `(.L_x_9) ;  /* 0x0000000000088947 */ /* 0x001fec0003800000 */
[----:B------:R0:W-:Y:S01]  /*b8c0*/  STTM.x64 tmem[UR22], R68 ;  /* 0x00000044000079ed */ /* 0x0001e20008340016 */
[----:B------:R0:W-:Y:S02]  /*b8d0*/  STTM.x64 tmem[UR22+0x40], R4 ;  /* 0x00004004000079ed */ /* 0x0001e40008340016 */
.L_x_9:
[----:B0-----:R-:W2:Y:S04]  /*b8e0*/  LDL.LU R65, [R1+0x4] ;  /* 0x0000040001417983 */ /* 0x001ea80000300800 */
[----:B------:R-:W3:Y:S04]  /*b8f0*/  LDL.LU R64, [R1+0x8] ;  /* 0x0000080001407983 */ /* 0x000ee80000300800 */
[----:B------:R-:W4:Y:S04]  /*b900*/  LDL.LU R63, [R1+0xc] ;  /* 0x00000c00013f7983 */ /* 0x000f280000300800 */
[----:B------:R-:W5:Y:S04]  /*b910*/  LDL.LU R62, [R1+0x10] ;  /* 0x00001000013e7983 */ /* 0x000f680000300800 */
[----:B------:R-:W5:Y:S04]  /*b920*/  LDL.LU R61, [R1+0x14] ;  /* 0x00001400013d7983 */ /* 0x000f680000300800 */
[----:B------:R-:W5:Y:S04]  /*b930*/  LDL.LU R60, [R1+0x18] ;  /* 0x00001800013c7983 */ /* 0x000f680000300800 */
[----:B------:R-:W5:Y:S04]  /*b940*/  LDL.LU R59, [R1+0x1c] ;  /* 0x00001c00013b7983 */ /* 0x000f680000300800 */
[----:B------:R-:W5:Y:S04]  /*b950*/  LDL.LU R66, [R1] ;  /* 0x0000000001427983 */ /* 0x000f680000300800 */
[----:B------:R-:W5:Y:S04]  /*b960*/  LDL.LU R58, [R1+0x20] ;  /* 0x00002000013a7983 */ /* 0x000f680000300800 */
        /* <DEDUP_REMOVED lines=54> */
[----:B------:R-:W5:Y:S01]  /*bcd0*/  LDL.LU R3, [R1+0xfc] ;  /* 0x0000fc0001037983 */ /* 0x000f620000300800 */
[C---:B------:R-:W-:Y:S01]  /*bce0*/  FMUL R67, R0.reuse, R195 ;  /* 0x000000c300437220 */ /* 0x040fe20000400000 */
[C---:B--2---:R-:W-:Y:S01]  /*bcf0*/  FMUL R69, R0.reuse, R65 ;  /* 0x0000004100457220 */ /* 0x044fe20000400000 */
[C---:B------:R-:W-:Y:S01]  /*bd00*/  FMUL R65, R0.reuse, R193 ;  /* 0x000000c100417220 */ /* 0x040fe20000400000 */
[C---:B---3--:R-:W-:Y:S01]  /*bd10*/  FMUL R70, R0.reuse, R64 ;  /* 0x0000004000467220 */ /* 0x048fe20000400000 */
[C---:B------:R-:W-:Y:S01]  /*bd20*/  FMUL R64, R0.reuse, R192 ;  /* 0x000000c000407220 */ /* 0x040fe20000400000 */
[C---:B----4-:R-:W-:Y:S01]  /*bd30*/  FMUL R71, R0.reuse, R63 ;  /* 0x0000003f00477220 */ /* 0x050fe20000400000 */
[C---:B------:R-:W-:Y:S01]  /*bd40*/  FMUL R63, R0.reuse, R191 ;  /* 0x000000bf003f7220 */ /* 0x040fe20000400000 */
[C---:B-----5:R-:W-:Y:S01]  /*bd50*/  FMUL R72, R0.reuse, R62 ;  /* 0x0000003e00487220 */ /* 0x060fe20000400000 */
        /* <DEDUP_REMOVED lines=120> */
[----:B------:R-:W-:Y:S06]  /*c4e0*/  @!P0 BRA `(.L_x_10) ;  /* 0x00000000000c8947 */ /* 0x000fec0003800000 */
[----:B------:R0:W-:Y:S01]  /*c4f0*/  STTM.x64 tmem[UR22+0x80], R68 ;  /* 0x00008044000079ed */ /* 0x0001e20008340016 */
[----:B------:R-:W-:Y:S05]  /*c500*/  @!P0 BRA `(.L_x_10) ;  /* 0x0000000000048947 */ /* 0x000fea0003800000 */
[----:B------:R1:W-:Y:S02]  /*c510*/  STTM.x64 tmem[UR22+0xc0], R4 ;  /* 0x0000c004000079ed */ /* 0x0003e40008340016 */
.L_x_10:
[----:B------:R-:W2:Y:S02]  /*c520*/  FENCE.VIEW.ASYNC.T ;  /* 0x00000000000073c6 */ /* 0x000ea40000000200 */
[----:B--2---:R-:W-:Y:S01]  /*c530*/  BAR.SYNC.DEFER_BLOCKING 0x0 ;  /* 0x0000000000007b1d */ /* 0x004fe20000010000 */
[----:B------:R-:W-:Y:S01]  /*c540*/  FADD R3, R196, R202 ;  /* 0x000000cac4037221 */ /* 0x000fe20000000000 */
[----:B------:R-:W-:-:S03]  /*c550*/  UIADD3 UR67, UPT, UPT, UR23, 0xf000, URZ ;  /* 0x0000f00017437890 */ /* 0x000fc6000fffe0ff */
[----:B------:R-:W-:Y:S01]  /*c560*/  FADD R3, R0, R3 ;  /* 0x0000000300037221 */ /* 0x000fe20000000000 */
[----:B------:R-:W-:Y:S01]  /*c570*/  FSEL R0, R2, -INF , P0 ;  /* 0xff80000002007808 */ /* 0x000fe20000000000 */
[----:B------:R-:W2:Y:S03]  /*c580*/  LDCU UR69, c[0x0][0x3c4] ;  /* 0x00007880ff4577ac */ /* 0x000ea60008000800 */
[----:B------:R-:W-:Y:S01]  /*c590*/  FSEL R2, R3, 1, P0 ;  /* 0x3f80000003027808 */ /* 0x000fe20000000000 */
[----:B------:R-:W-:-:S04]  /*c5a0*/  UMOV UR13, 0xc0004010 ;  /* 0xc0004010000d7882 */ /* 0x000fc80000000000 */
[----:B------:R3:W-:Y:S01]  /*c5b0*/  STL [R1+0x44c], R2 ;  /* 0x00044c0201007387 */ /* 0x0007e20000100800 */
[----:B------:R4:W-:Y:S06]  /*c5c0*/  MEMBAR.ALL.CTA ;  /* 0x0000000000007992 */ /* 0x0009ec0000008000 */
[----:B----4-:R-:W4:Y:S02]  /*c5d0*/  FENCE.VIEW.ASYNC.S ;  /* 0x00000000000073c6 */ /* 0x010f240000000000 */
[----:B----4-:R-:W-:Y:S06]  /*c5e0*/  BAR.SYNC.DEFER_BLOCKING 0x0 ;  /* 0x0000000000007b1d */ /* 0x010fec0000010000 */
[----:B--23--:R-:W-:Y:S05]  /*c5f0*/  @!P1 BRA `(.L_x_11) ;  /* 0x0000000000589947 */ /* 0x00cfea0003800000 */
[----:B------:R-:W-:Y:S01]  /*c600*/  UIADD3 UR4, UPT, UPT, UR23, 0xe000, URZ ;  /* 0x0000e00017047890 */ /* 0x000fe2000fffe0ff */
[----:B------:R-:W-:Y:S01]  /*c610*/  BSSY.RECONVERGENT B0, `(.L_x_12) ;  /* 0x0000013000007945 */ /* 0x000fe20003800200 */
[----:B------:R-:W-:Y:S02]  /*c620*/  UIADD3 UR5, UPT, UPT, UR23, 0x8000, URZ ;  /* 0x0000800017057890 */ /* 0x000fe4000fffe0ff */
[----:B------:R-:W-:Y:S02]  /*c630*/  USHF.R.U32.HI UR4, URZ, 0x4, UR4 ;  /* 0x00000004ff047899 */ /* 0x000fe40008011604 */
[----:B------:R-:W-:Y:S01]  /*c640*/  USHF.R.U32.HI UR5, URZ, 0x4, UR5 ;  /* 0x00000004ff057899 */ /* 0x000fe20008011605 */
[----:B------:R-:W-:Y:S01]  /*c650*/  ELECT P0, URZ, PT ;  /* 0x0000000000ff782f */ /* 0x000fe20003800000 */
[----:B------:R-:W-:Y:S02]  /*c660*/  USGXT.U32 UR12, UR4, 0xe ;  /* 0x0000000e040c789a */ /* 0x000fe40008000000 */
[----:B------:R-:W-:Y:S01]  /*c670*/  USGXT.U32 UR10, UR5, 0xe ;  /* 0x0000000e050a789a */ /* 0x000fe20008000000 */
[----:B------:R-:W-:Y:S01]  /*c680*/  UMOV UR14, 0x0 ;  /* 0x00000000000e7882 */ /* 0x000fe20000000000 */
[----:B------:R-:W-:Y:S01]  /*c690*/  UMOV UR15, 0x8400010 ;  /* 0x08400010000f7882 */ /* 0x000fe20000000000 */
[----:B------:R-:W-:-:S02]  /*c6a0*/  UMOV UR5, UR13 ;  /* 0x0000000d00057c82 */ /* 0x000fc40008000000 */
[----:B------:R-:W-:Y:S01]  /*c6b0*/  UMOV UR4, UR12 ;  /* 0x0000000c00047c82 */ /* 0x000fe20008000000 */
[----:B------:R-:W-:-:S03]  /*c6c0*/  UMOV UR11, 0xc0004010 ;  /* 0xc0004010000b7882 */ /* 0x000fc60000000000 */
[----:B------:R2:W-:Y:S01]  /*c6d0*/  UTCQMMA gdesc[UR4], gdesc[UR10], tmem[UR66], tmem[UR14], idesc[UR15], UPT ;  /* 0x00ff0e0a040075ea */ /* 0x0005e2000b800342 */
[----:B------:R-:W-:Y:S05]  /*c6e0*/  @!P0 BRA `(.L_x_13) ;  /* 0x0000000000148947 */ /* 0x000fea0003800000 */
[----:B--2---:R-:W-:Y:S01]  /*c6f0*/  UMOV UR4, UR67 ;  /* 0x0000004300047c82 */ /* 0x004fe20008000000 */
[----:B------:R-:W-:Y:S02]  /*c700*/  UMOV UR5, URZ ;  /* 0x000000ff00057c82 */ /* 0x000fe40008000000 */
[----:B------:R-:W-:Y:S02]  /*c710*/  UMOV UR4, UR4 ;  /* 0x0000000400047c82 */ /* 0x000fe40008000000 */
[----:B------:R3:W-:Y:S01]  /*c720*/  UTCBAR [UR4], URZ ;  /* 0x000000ff040073e9 */ /* 0x0007e200080000ff */
[----:B------:R-:W-:Y:S02]  /*c730*/  NOP ;  /* 0x0000000000007918 */ /* 0x000fe40000000000 */
.L_x_13:
[----:B--23--:R-:W-:Y:S05]  /*c740*/  BSYNC.RECONVERGENT B0 ;  /* 0x0000000000007941 */ /* 0x00cfea0003800200 */
.L_x_12:
[----:B------:R-:W-:Y:S05]  /*c750*/  BRA `(.L_x_14) ;  /* 0x0000000000147947 */ /* 0x000fea0003800000 */
.L_x_11:
[----:B------:R-:W-:-:S09]  /*c760*/  UISETP.GE.AND UP2, UPT, UR71, URZ, UPT ;  /* 0x000000ff4700728c */ /* 0x000fd2000bf46270 */
[----:B------:R-:W-:Y:S05]  /*c770*/  BRA.U !UP2, `(.L_x_15) ;  /* 0x000000690ad87547 */ /* 0x000fea000b800000 */
[----:B------:R-:W-:-:S04]  /*c780*/  UIADD3 UR4, UPT, UPT, UR23, 0xe000, URZ ;  /* 0x0000e00017047890 */ /* 0x000fc8000fffe0ff */
[----:B------:R-:W-:-:S04]  /*c790*/  USHF.R.U32.HI UR4, URZ, 0x4, UR4 ;  /* 0x00000004ff047899 */ /* 0x000fc80008011604 */
[----:B------:R-:W-:-:S12]  /*c7a0*/  USGXT.U32 UR12, UR4, 0xe ;  /* 0x0000000e040c789a */ /* 0x000fd80008000000 */
.L_x_14:
[----:B------:R-:W-:Y:S01]  /*c7b0*/  USHF.R.U32.HI UR16, URZ, 0x4, UR8 ;  /* 0x00000004ff107899 */ /* 0x000fe20008011608 */
[----:B-1----:R-:W-:Y:S01]  /*c7c0*/  IMAD.MOV.U32 R36, RZ, RZ, RZ ;  /* 0x000000ffff247224 */ /* 0x002fe200078e00ff */
[----:B------:R-:W-:Y:S01]  /*c7d0*/  USHF.R.U32.HI UR14, URZ, 0x4, UR23 ;  /* 0x00000004ff0e7899 */ /* 0x000fe20008011617 */
[----:B------:R-:W-:Y:S01]  /*c7e0*/  IMAD.MOV.U32 R3, RZ, RZ, RZ ;  /* 0x000000ffff037224 */ /* 0x000fe200078e00ff */
[----:B------:R-:W-:Y:S01]  /*c7f0*/  UIADD3 UR8, UPT, UPT, UR23, 0xc000, URZ ;  /* 0x0000c00017087890 */ /* 0x000fe2000fffe0ff */
[----:B------:R-:W-:Y:S01]  /*c800*/  IMAD.MOV.U32 R196, RZ, RZ, RZ ;  /* 0x000000ffffc47224 */ /* 0x000fe200078e00ff */
[----:B------:R-:W-:Y:S02]  /*c810*/  USGXT.U32 UR16, UR16, 0xe ;  /* 0x0000000e1010789a */ /* 0x000fe40008000000 */
[----:B------:R-:W-:Y:S02]  /*c820*/  USGXT.U32 UR14, UR14, 0xe ;  /* 0x0000000e0e0e789a */ /* 0x000fe40008000000 */
[----:B------:R-:W-:-:S02]  /*c830*/  USHF.R.U32.HI UR26, URZ, 0x4, UR8 ;  /* 0x00000004ff1a7899 */ /* 0x000fc40008011608 */
[----:B------:R-:W-:Y:S02]  /*c840*/  UIADD3 UR10, UP3, UPT, UR16, 0x2, URZ ;  /* 0x00000002100a7890 */ /* 0x000fe4000ff7e0ff */
[----:B------:R-:W-:Y:S01]  /*c850*/  UIADD3 UR8, UP4, UPT, UR14, 0x100, URZ ;  /* 0x000001000e087890 */ /* 0x000fe2000ff9e0ff */
[----:B------:R-:W-:Y:S01]  /*c860*/  UMOV UR4, URZ ;  /* 0x000000ff00047c82 */ /* 0x000fe20008000000 */
[----:B------:R-:W-:Y:S01]  /*c870*/  UMOV UR5, URZ ;  /* 0x000000ff00057c82 */ /* 0x000fe20008000000 */
[----:B------:R-:W-:Y:S02]  /*c880*/  UIADD3.X UR11, UPT, UPT, UR4, 0x40004040, URZ, UP3, !UPT ;  /* 0x40004040040b7890 */ /* 0x000fe40009ffe4ff */
[----:B------:R-:W-:Y:S02]  /*c890*/  UIADD3.X UR9, UPT, UPT, UR5, 0x40004040, URZ, UP4, !UPT ;  /* 0x4000404005097890 */ /* 0x000fe4000a7fe4ff */
[----:B------:R-:W-:Y:S02]  /*c8a0*/  UIADD3 UR30, UP6, UPT, UR8, 0x100, URZ ;  /* 0x00000100081e7890 */ /* 0x000fe4000ffde0ff */
[----:B------:R-:W-:-:S02]  /*c8b0*/  UIADD3 UR32, UP3, UPT, UR8, 0x200, URZ ;  /* 0x0000020008207890 */ /* 0x000fc4000ff7e0ff */
[----:B------:R-:W-:Y:S02]  /*c8c0*/  USHF.L.U32 UR70, UR70, 0x5, URZ ;  /* 0x0000000546467899 */ /* 0x000fe400080006ff */
[----:B------:R-:W-:Y:S02]  /*c8d0*/  USHF.L.U32 UR69, UR69, 0x5, URZ ;  /* 0x0000000545457899 */ /* 0x000fe400080006ff */
[----:B------:R-:W-:Y:S02]  /*c8e0*/  UIADD3.X UR31, UPT, UPT, UR9, URZ, URZ, UP6, !UPT ;  /* 0x000000ff091f7290 */ /* 0x000fe4000b7fe4ff */
[----:B------:R-:W-:Y:S02]  /*c8f0*/  UIADD3.X UR33, UPT, UPT, UR9, URZ, URZ, UP3, !UPT ;  /* 0x000000ff09217290 */ /* 0x000fe40009ffe4ff */
[----:B------:R-:W-:Y:S02]  /*c900*/  UIADD3 UR34, UP4, UPT, UR8, 0x300, URZ ;  /* 0x0000030008227890 */ /* 0x000fe4000ff9e0ff */
[----:B------:R-:W-:-:S02]  /*c910*/  UIADD3 UR36, UP5, UPT, UR8, 0x400, URZ ;  /* 0x0000040008247890 */ /* 0x000fc4000ffbe0ff */
[----:B------:R-:W-:Y:S02]  /*c920*/  UIADD3 UR38, UP6, UPT, UR8, 0x500, URZ ;  /* 0x0000050008267890 */ /* 0x000fe4000ffde0ff */
[----:B------:R-:W-:Y:S02]  /*c930*/  UIADD3 UR40, UP3, UPT, UR8, 0x600, URZ ;  /* 0x0000060008287890 */ /* 0x000fe4000ff7e0ff */
[----:B------:R-:W-:Y:S02]  /*c940*/  UISETP.NE.U32.AND UP2, UPT, UR39, URZ, UPT ;  /* 0x000000ff2700728c */ /* 0x000fe4000bf45070 */
[----:B------:R-:W-:Y:S01]  /*c950*/  UIADD3 UR71, UPT, UPT, UR71, 0x60, URZ ;  /* 0x0000006047477890 */ /* 0x000fe2000fffe0ff */
[----:B------:R-:W-:Y:S01]  /*c960*/  UMOV UR68, 0x1 ;  /* 0x0000000100447882 */ /* 0x000fe20000000000 */
[----:B------:R-:W-:Y:S01]  /*c970*/  UMOV UR6, URZ ;  /* 0x000000ff00067c82 */ /* 0x000fe20008000000 */
[----:B------:R-:W1:Y:S01]  /*c980*/  LDCU UR72, c[0x0][0x3a8] ;  /* 0x00007500ff4877ac */ /* 0x000e620008000800 */
[----:B------:R-:W-:Y:S01]  /*c990*/  UMOV UR25, UR69 ;  /* 0x0000004500197c82 */ /* 0x000fe20008000000 */
[----:B------:R-:W-:-:S02]  /*c9a0*/  USGXT.U32 UR26, UR26, 0xe ;  /* 0x0000000e1a1a789a */ /* 0x000fc40008000000 */
[----:B------:R-:W-:Y:S02]  /*c9b0*/  UIADD3.X UR35, UPT, UPT, UR9, URZ, URZ, UP4, !UPT ;  /* 0x000000ff09237290 */ /* 0x000fe4000a7fe4ff */
[----:B------:R-:W-:Y:S02]  /*c9c0*/  UIADD3.X UR37, UPT, UPT, UR9, URZ, URZ, UP5, !UPT ;  /* 0x000000ff09257290 */ /* 0x000fe4000affe4ff */
[----:B------:R-:W-:Y:S02]  /*c9d0*/  UIADD3.X UR39, UPT, UPT, UR9, URZ, URZ, UP6, !UPT ;  /* 0x000000ff09277290 */ /* 0x000fe4000b7fe4ff */
[----:B------:R-:W-:Y:S02]  /*c9e0*/  UIADD3.X UR41, UPT, UPT, UR9, URZ, URZ, UP3, !UPT ;  /* 0x000000ff09297290 */ /* 0x000fe40009ffe4ff */
[----:B------:R-:W-:Y:S02]  /*c9f0*/  UIADD3.64 UR42, UPT, UPT, UR10, 0x2, URZ ;  /* 0x000000020a2a7897 */ /* 0x000fe4000fffe0ff */
[----:B------:R-:W-:-:S02]  /*ca00*/  UIADD3.64 UR44, UPT, UPT, UR10, 0x4, URZ ;  /* 0x000000040a2c7897 */ /* 0x000fc4000fffe0ff */
[----:B------:R-:W-:Y:S02]  /*ca10*/  UIADD3.64 UR46, UPT, UPT, UR10, 0xfe, URZ ;  /* 0x000000fe0a2e7897 */ /* 0x000fe4000fffe0ff */
[----:B------:R-:W-:Y:S02]  /*ca20*/  UIADD3.64 UR48, UPT, UPT, UR10, 0x100, URZ ;  /* 0x000001000a307897 */ /* 0x000fe4000fffe0ff */
[----:B------:R-:W-:Y:S02]  /*ca30*/  UIADD3.64 UR50, UPT, UPT, UR10, 0x102, URZ ;  /* 0x000001020a327897 */ /* 0x000fe4000fffe0ff */
[----:B------:R-:W-:Y:S01]  /*ca40*/  UIADD3.64 UR52, UPT, UPT, UR10, 0x104, URZ ;  /* 0x000001040a347897 */ /* 0x000fe2000fffe0ff */
[----:B-1----:R-:W-:-:S11]  /*ca50*/  UMOV UR73, UR70 ;  /* 0x0000004600497c82 */ /* 0x002fd60008000000 */
.L_x_20:
[----:B------:R-:W2:Y:S04]  /*ca60*/  LDL.64 R12, [R1+0x3d0] ;  /* 0x0003d000010c7983 */ /* 0x000ea80000100a00 */
[----:B------:R-:W3:Y:S04]  /*ca70*/  LDL.64 R10, [R1+0x350] ;  /* 0x00035000010a7983 */ /* 0x000ee80000100a00 */
[----:B------:R-:W4:Y:S04]  /*ca80*/  LDL.64 R20, [R1+0x3c8] ;  /* 0x0003c80001147983 */ /* 0x000f280000100a00 */
[----:B------:R-:W5:Y:S04]  /*ca90*/  LDL.64 R18, [R1+0x348] ;  /* 0x0003480001127983 */ /* 0x000f680000100a00 */
[----:B------:R-:W5:Y:S01]  /*caa0*/  LDL.64 R26, [R1+0x2d0] ;  /* 0x0002d000011a7983 */ /* 0x000f620000100a00 */
[----:B------:R-:W-:-:S03]  /*cab0*/  USHF.R.S32.HI UR4, URZ, 0x1f, UR25 ;  /* 0x0000001fff047899 */ /* 0x000fc60008011419 */
[----:B------:R-:W5:Y:S01]  /*cac0*/  LDL.64 R16, [R1+0x2c8] ;  /* 0x0002c80001107983 */ /* 0x000f620000100a00 */
[----:B-1----:R-:W-:Y:S02]  /*cad0*/  IADD3 R4, P0, PT, R200, UR25, RZ ;  /* 0x00000019c8047c10 */ /* 0x002fe4000ff1e0ff */
[----:B------:R-:W-:Y:S01]  /*cae0*/  IADD3 R6, P1, PT, R198, UR25, RZ ;  /* 0x00000019c6067c10 */ /* 0x000fe2000ff3e0ff */
[----:B------:R-:W5:Y:S01]  /*caf0*/  LDL.64 R24, [R1+0x440] ;  /* 0x0004400001187983 */ /* 0x000f620000100a00 */
[----:B------:R-:W-:Y:S02]  /*cb00*/  IADD3.X R5, PT, PT, R201, UR4, RZ, P0, !PT ;  /* 0x00000004c9057c10 */ /* 0x000fe400087fe4ff */
[----:B------:R-:W-:Y:S01]  /*cb10*/  IADD3.X R7, PT, PT, R199, UR4, RZ, P1, !PT ;  /* 0x00000004c7077c10 */ /* 0x000fe20008ffe4ff */
[----:B------:R-:W5:Y:S04]  /*cb20*/  LDL.64 R14, [R1+0x438] ;  /* 0x00043800010e7983 */ /* 0x000f680000100a00 */
[----:B------:R-:W5:Y:S04]  /*cb30*/  LDL.64 R22, [R1+0x3c0] ;  /* 0x0003c00001167983 */ /* 0x000f680000100a00 */
[----:B0-----:R3:W5:Y:S04]  /*cb40*/  LDG.E.U8 R69, desc[UR28][R6.64] ;  /* 0x0000001c06457981 */ /* 0x001768000c1e1100 */
[----:B------:R4:W5:Y:S04]  /*cb50*/  LDG.E.U8 R71, desc[UR28][R4.64] ;  /* 0x0000001c04477981 */ /* 0x000968000c1e1100 */
[----:B------:R-:W5:Y:S04]  /*cb60*/  LDL.64 R40, [R1+0x420] ;  /* 0x0004200001287983 */ /* 0x000f680000100a00 */
        /* <DEDUP_REMOVED lines=13> */
[----:B------:R-:W5:Y:S01]  /*cc40*/  LDL.64 R62, [R1+0x270] ;  /* 0x00027000013e7983 */ /* 0x000f620000100a00 */
[----:B--2---:R-:W-:-:S04]  /*cc50*/  IADD3 R8, P0, PT, R12, UR25, RZ ;  /* 0x000000190c087c10 */ /* 0x004fc8000ff1e0ff */
[----:B------:R-:W-:Y:S02]  /*cc60*/  IADD3.X R9, PT, PT, R13, UR4, RZ, P0, !PT ;  /* 0x000000040d097c10 */ /* 0x000fe400087fe4ff */
[----:B------:R-:W2:Y:S01]  /*cc70*/  LDL.64 R12, [R1+0x3b8] ;  /* 0x0003b800010c7983 */ /* 0x000ea20000100a00 */
[----:B---3--:R-:W-:Y:S02]  /*cc80*/  IADD3 R6, P0, PT, R10, UR25, RZ ;  /* 0x000000190a067c10 */ /* 0x008fe4000ff1e0ff */
[----:B----4-:R-:W-:Y:S01]  /*cc90*/  IADD3 R4, P1, PT, R20, UR25, RZ ;  /* 0x0000001914047c10 */ /* 0x010fe2000ff3e0ff */
[----:B------:R5:W3:Y:S01]  /*cca0*/  LDG.E.U8 R70, desc[UR28][R8.64] ;  /* 0x0000001c08467981 */ /* 0x000ae2000c1e1100 */
[----:B------:R-:W-:-:S03]  /*ccb0*/  IADD3.X R7, PT, PT, R11, UR4, RZ, P0, !PT ;  /* 0x000000040b077c10 */ /* 0x000fc600087fe4ff */
[----:B------:R-:W4:Y:S01]  /*ccc0*/  LDL.64 R10, [R1+0x338] ;  /* 0x00033800010a7983 */ /* 0x000f220000100a00 */
[----:B------:R-:W-:-:S03]  /*ccd0*/  IADD3.X R5, PT, PT, R21, UR4, RZ, P1, !PT ;  /* 0x0000000415057c10 */ /* 0x000fc60008ffe4ff */
[----:B------:R-:W3:Y:S01]  /*cce0*/  LDL.64 R20, [R1+0x340] ;  /* 0x0003400001147983 */ /* 0x000ee20000100a00 */
[----:B-----5:R-:W-:-:S03]  /*ccf0*/  IADD3 R8, P1, PT, R18, UR25, RZ ;  /* 0x0000001912087c10 */ /* 0x020fc6000ff3e0ff */
[----:B------:R0:W5:Y:S01]  /*cd00*/  LDG.E.U8 R68, desc[UR28][R4.64] ;  /* 0x0000001c04447981 */ /* 0x000162000c1e1100 */
[----:B------:R-:W-:-:S03]  /*cd10*/  IADD3.X R9, PT, PT, R19, UR4, RZ, P1, !PT ;  /* 0x0000000413097c10 */ /* 0x000fc60008ffe4ff */
[----:B------:R-:W5:Y:S04]  /*cd20*/  LDL.64 R18, [R1+0x2c0] ;  /* 0x0002c00001127983 */ /* 0x000f680000100a00 */
[----:B------:R1:W5:Y:S01]  /*cd30*/  LDG.E.U8 R67, desc[UR28][R6.64] ;  /* 0x0000001c06437981 */ /* 0x000362000c1e1100 */
[----:B0-----:R-:W-:-:S03]  /*cd40*/  IADD3 R4, P0, PT, R26, UR25, RZ ;  /* 0x000000191a047c10 */ /* 0x001fc6000ff1e0ff */
[----:B------:R0:W5:Y:S01]  /*cd50*/  LDG.E.U8 R66, desc[UR28][R8.64] ;  /* 0x0000001c08427981 */ /* 0x000162000c1e1100 */
[----:B------:R-:W-:-:S03]  /*cd60*/  IADD3.X R5, PT, PT, R27, UR4, RZ, P0, !PT ;  /* 0x000000041b057c10 */ /* 0x000fc600087fe4ff */
[----:B------:R-:W5:Y:S01]  /*cd70*/  LDL.64 R26, [R1+0x2b8] ;  /* 0x0002b800011a7983 */ /* 0x000f620000100a00 */
[----:B-1----:R-:W-:-:S03]  /*cd80*/  IADD3 R6, P1, PT, R16, UR25, RZ ;  /* 0x0000001910067c10 */ /* 0x002fc6000ff3e0ff */
[----:B------:R1:W5:Y:S01]  /*cd90*/  LDG.E.U8 R35, desc[UR28][R4.64] ;  /* 0x0000001c04237981 */ /* 0x000362000c1e1100 */
[----:B0-----:R-:W-:Y:S02]  /*cda0*/  IADD3 R8, P0, PT, R24, UR25, RZ ;  /* 0x0000001918087c10 */ /* 0x001fe4000ff1e0ff */
[----:B------:R-:W-:Y:S02]  /*cdb0*/  IADD3.X R7, PT, PT, R17, UR4, RZ, P1, !PT ;  /* 0x0000000411077c10 */ /* 0x000fe40008ffe4ff */
[----:B------:R-:W5:Y:S01]  /*cdc0*/  LDL.64 R16, [R1+0x430] ;  /* 0x0004300001107983 */ /* 0x000f620000100a00 */
[----:B------:R-:W-:Y:S02]  /*cdd0*/  IADD3.X R9, PT, PT, R25, UR4, RZ, P0, !PT ;  /* 0x0000000419097c10 */ /* 0x000fe400087fe4ff */
[----:B-1----:R-:W-:Y:S01]  /*cde0*/  IADD3 R4, P1, PT, R14, UR25, RZ ;  /* 0x000000190e047c10 */ /* 0x002fe2000ff3e0ff */
[----:B------:R-:W5:Y:S04]  /*cdf0*/  LDL.64 R24, [R1+0x428] ;  /* 0x0004280001187983 */ /* 0x000f680000100a00 */
[----:B------:R0:W5:Y:S01]  /*ce00*/  LDG.E.U8 R34, desc[UR28][R6.64] ;  /* 0x0000001c06227981 */ /* 0x000162000c1e1100 */
[----:B------:R-:W-:-:S03]  /*ce10*/  IADD3.X R5, PT, PT, R15, UR4, RZ, P1, !PT ;  /* 0x000000040f057c10 */ /* 0x000fc60008ffe4ff */
[----:B------:R-:W5:Y:S04]  /*ce20*/  LDL.64 R14, [R1+0x3b0] ;  /* 0x0003b000010e7983 */ /* 0x000f680000100a00 */
[----:B------:R2:W5:Y:S01]  /*ce30*/  LDG.E.U8 R33, desc[UR28][R8.64] ;  /* 0x0000001c08217981 */ /* 0x000562000c1e1100 */
[----:B0-----:R-:W-:-:S03]  /*ce40*/  IADD3 R6, P0, PT, R22, UR25, RZ ;  /* 0x0000001916067c10 */ /* 0x001fc6000ff1e0ff */
[----:B------:R-:W5:Y:S01]  /*ce50*/  LDG.E.U8 R32, desc[UR28][R4.64] ;  /* 0x0000001c04207981 */ /* 0x000f62000c1e1100 */
[----:B------:R-:W-:-:S03]  /*ce60*/  IADD3.X R7, PT, PT, R23, UR4, RZ, P0, !PT ;  /* 0x0000000417077c10 */ /* 0x000fc600087fe4ff */
[----:B------:R-:W5:Y:S04]  /*ce70*/  LDL.64 R22, [R1+0x3a8] ;  /* 0x0003a80001167983 */ /* 0x000f680000100a00 */
[----:B------:R4:W5:Y:S01]  /*ce80*/  LDG.E.U8 R31, desc[UR28][R6.64] ;  /* 0x0000001c061f7981 */ /* 0x000962000c1e1100 */
[----:B--2---:R-:W-:-:S04]  /*ce90*/  IADD3 R8, P1, PT, R12, UR25, RZ ;  /* 0x000000190c087c10 */ /* 0x004fc8000ff3e0ff */
[----:B------:R-:W-:Y:S02]  /*cea0*/  IADD3.X R9, PT, PT, R13, UR4, RZ, P1, !PT ;  /* 0x000000040d097c10 */ /* 0x000fe40008ffe4ff */
[----:B------:R-:W2:Y:S01]  /*ceb0*/  LDL.64 R12, [R1+0x330] ;  /* 0x00033000010c7983 */ /* 0x000ea20000100a00 */
[----:B----4-:R-:W-:-:S03]  /*cec0*/  IADD3 R6, P1, PT, R10, UR25, RZ ;  /* 0x000000190a067c10 */ /* 0x010fc6000ff3e0ff */
[----:B------:R5:W4:Y:S01]  /*ced0*/  LDG.E.U8 R30, desc[UR28][R8.64] ;  /* 0x0000001c081e7981 */ /* 0x000b22000c1e1100 */
[----:B------:R-:W-:-:S03]  /*cee0*/  IADD3.X R7, PT, PT, R11, UR4, RZ, P1, !PT ;  /* 0x000000040b077c10 */ /* 0x000fc60008ffe4ff */
[----:B------:R-:W4:Y:S01]  /*cef0*/  LDL.64 R10, [R1+0x2b0] ;  /* 0x0002b000010a7983 */ /* 0x000f220000100a00 */
[----:B---3--:R-:W-:-:S03]  /*cf00*/  IADD3 R4, P0, PT, R20, UR25, RZ ;  /* 0x0000001914047c10 */ /* 0x008fc6000ff1e0ff */
[----:B------:R-:W3:Y:S01]  /*cf10*/  LDG.E.U8 R28, desc[UR28][R6.64] ;  /* 0x0000001c061c7981 */ /* 0x000ee2000c1e1100 */
[----:B------:R-:W-:Y:S02]  /*cf20*/  IADD3.X R5, PT, PT, R21, UR4, RZ, P0, !PT ;  /* 0x0000000415057c10 */ /* 0x000fe400087fe4ff */
[----:B-----5:R-:W-:Y:S01]  /*cf30*/  IADD3 R8, P0, PT, R18, UR25, RZ ;  /* 0x0000001912087c10 */ /* 0x020fe2000ff1e0ff */
[----:B------:R-:W5:Y:S03]  /*cf40*/  LDL.64 R20, [R1+0x328] ;  /* 0x0003280001147983 */ /* 0x000f660000100a00 */
[----:B------:R-:W-:Y:S01]  /*cf50*/  IADD3.X R9, PT, PT, R19, UR4, RZ, P0, !PT ;  /* 0x0000000413097c10 */ /* 0x000fe200087fe4ff */
[----:B------:R0:W3:Y:S04]  /*cf60*/  LDG.E.U8 R29, desc[UR28][R4.64] ;  /* 0x0000001c041d7981 */ /* 0x0000e8000c1e1100 */
[----:B------:R-:W3:Y:S01]  /*cf70*/  LDL.64 R18, [R1+0x2a8] ;  /* 0x0002a80001127983 */ /* 0x000ee20000100a00 */
[----:B0-----:R-:W-:-:S04]  /*cf80*/  IADD3 R4, P1, PT, R26, UR25, RZ ;  /* 0x000000191a047c10 */ /* 0x001fc8000ff3e0ff */
[----:B------:R-:W-:Y:S02]  /*cf90*/  IADD3.X R5, PT, PT, R27, UR4, RZ, P1, !PT ;  /* 0x000000041b057c10 */ /* 0x000fe40008ffe4ff */
[----:B------:R-:W-:Y:S01]  /*cfa0*/  IADD3 R6, P0, PT, R16, UR25, RZ ;  /* 0x0000001910067c10 */ /* 0x000fe2000ff1e0ff */
[----:B------:R0:W3:Y:S03]  /*cfb0*/  LDG.E.U8 R27, desc[UR28][R8.64] ;  /* 0x0000001c081b7981 */ /* 0x0000e6000c1e1100 */
[----:B------:R-:W-:Y:S01]  /*cfc0*/  IADD3.X R7, PT, PT, R17, UR4, RZ, P0, !PT ;  /* 0x0000000411077c10 */ /* 0x000fe200087fe4ff */
[----:B------:R1:W3:Y:S04]  /*cfd0*/  LDG.E.U8 R26, desc[UR28][R4.64] ;  /* 0x0000001c041a7981 */ /* 0x0002e8000c1e1100 */
[----:B------:R-:W3:Y:S01]  /*cfe0*/  LDL.64 R16, [R1+0x418] ;  /* 0x0004180001107983 */ /* 0x000ee20000100a00 */
[----:B0-----:R-:W-:-:S02]  /*cff0*/  IADD3 R8, P1, PT, R24, UR25, RZ ;  /* 0x0000001918087c10 */ /* 0x001fc4000ff3e0ff */
[----:B-1----:R-:W-:Y:S02]  /*d000*/  IADD3 R4, P0, PT, R14, UR25, RZ ;  /* 0x000000190e047c10 */ /* 0x002fe4000ff1e0ff */
[----:B------:R-:W-:Y:S02]  /*d010*/  IADD3.X R9, PT, PT, R25, UR4, RZ, P1, !PT ;  /* 0x0000000419097c10 */ /* 0x000fe40008ffe4ff */
[----:B------:R0:W3:Y:S01]  /*d020*/  LDG.E.U8 R25, desc[UR28][R6.64] ;  /* 0x0000001c06197981 */ /* 0x0000e2000c1e1100 */
[----:B------:R-:W-:-:S03]  /*d030*/  IADD3.X R5, PT, PT, R15, UR4, RZ, P0, !PT ;  /* 0x000000040f057c10 */ /* 0x000fc600087fe4ff */
[----:B------:R-:W3:Y:S04]  /*d040*/  LDL.64 R14, [R1+0x398] ;  /* 0x00039800010e7983 */ /* 0x000ee80000100a00 */
[----:B------:R2:W3:Y:S01]  /*d050*/  LDG.E.U8 R24, desc[UR28][R8.64] ;  /* 0x0000001c08187981 */ /* 0x0004e2000c1e1100 */
[----:B0-----:R-:W-:-:S04]  /*d060*/  IADD3 R6, P1, PT, R22, UR25, RZ ;  /* 0x0000001916067c10 */ /* 0x001fc8000ff3e0ff */
[----:B------:R-:W-:Y:S02]  /*d070*/  IADD3.X R7, PT, PT, R23, UR4, RZ, P1, !PT ;  /* 0x0000000417077c10 */ /* 0x000fe40008ffe4ff */
[----:B------:R-:W3:Y:S04]  /*d080*/  LDG.E.U8 R23, desc[UR28][R4.64] ;  /* 0x0000001c04177981 */ /* 0x000ee8000c1e1100 */
[----:B------:R4:W3:Y:S01]  /*d090*/  LDG.E.U8 R22, desc[UR28][R6.64] ;  /* 0x0000001c06167981 */ /* 0x0008e2000c1e1100 */
[----:B--2---:R-:W-:-:S04]  /*d0a0*/  IADD3 R8, P0, PT, R12, UR25, RZ ;  /* 0x000000190c087c10 */ /* 0x004fc8000ff1e0ff */
[----:B------:R-:W-:Y:S02]  /*d0b0*/  IADD3.X R9, PT, PT, R13, UR4, RZ, P0, !PT ;  /* 0x000000040d097c10 */ /* 0x000fe400087fe4ff */
[----:B------:R-:W2:Y:S01]  /*d0c0*/  LDL.64 R12, [R1+0x318] ;  /* 0x00031800010c7983 */ /* 0x000ea20000100a00 */
[----:B----4-:R-:W-:-:S04]  /*d0d0*/  IADD3 R6, P0, PT, R10, UR25, RZ ;  /* 0x000000190a067c10 */ /* 0x010fc8000ff1e0ff */
[----:B------:R-:W-:Y:S02]  /*d0e0*/  IADD3.X R7, PT, PT, R11, UR4, RZ, P0, !PT ;  /* 0x000000040b077c10 */ /* 0x000fe400087fe4ff */
[----:B------:R-:W4:Y:S01]  /*d0f0*/  LDL.64 R10, [R1+0x298] ;  /* 0x00029800010a7983 */ /* 0x000f220000100a00 */
[----:B-----5:R-:W-:-:S04]  /*d100*/  IADD3 R4, P1, PT, R20, UR25, RZ ;  /* 0x0000001914047c10 */ /* 0x020fc8000ff3e0ff */
[----:B------:R-:W-:Y:S02]  /*d110*/  IADD3.X R5, PT, PT, R21, UR4, RZ, P1, !PT ;  /* 0x0000000415057c10 */ /* 0x000fe40008ffe4ff */
[----:B------:R3:W5:Y:S04]  /*d120*/  LDG.E.U8 R21, desc[UR28][R8.64] ;  /* 0x0000001c08157981 */ /* 0x000768000c1e1100 */
[----:B------:R0:W5:Y:S01]  /*d130*/  LDG.E.U8 R20, desc[UR28][R4.64] ;  /* 0x0000001c04147981 */ /* 0x000162000c1e1100 */
[----:B---3--:R-:W-:Y:S02]  /*d140*/  IADD3 R8, P1, PT, R18, UR25, RZ ;  /* 0x0000001912087c10 */ /* 0x008fe4000ff3e0ff */
[----:B0-----:R-:W-:Y:S02]  /*d150*/  IADD3 R4, P0, PT, R40, UR25, RZ ;  /* 0x0000001928047c10 */ /* 0x001fe4000ff1e0ff */
[----:B------:R-:W-:-:S02]  /*d160*/  IADD3.X R9, PT, PT, R19, UR4, RZ, P1, !PT ;  /* 0x0000000413097c10 */ /* 0x000fc40008ffe4ff */
[----:B------:R0:W3:Y:S01]  /*d170*/  LDG.E.U8 R19, desc[UR28][R6.64] ;  /* 0x0000001c06137981 */ /* 0x0000e2000c1e1100 */
[----:B------:R-:W-:-:S03]  /*d180*/  IADD3.X R5, PT, PT, R41, UR4, RZ, P0, !PT ;  /* 0x0000000429057c10 */ /* 0x000fc600087fe4ff */
[----:B------:R1:W3:Y:S04]  /*d190*/  LDG.E.U8 R18, desc[UR28][R8.64] ;  /* 0x0000001c08127981 */ /* 0x0002e8000c1e1100 */
[----:B------:R-:W3:Y:S01]  /*d1a0*/  LDL.64 R40, [R1+0x408] ;  /* 0x0004080001287983 */ /* 0x000ee20000100a00 */
[----:B0-----:R-:W-:Y:S02]  /*d1b0*/  IADD3 R6, P1, PT, R16, UR25, RZ ;  /* 0x0000001910067c10 */ /* 0x001fe4000ff3e0ff */
[----:B-1----:R-:W-:Y:S02]  /*d1c0*/  IADD3 R8, P0, PT, R38, UR25, RZ ;  /* 0x0000001926087c10 */ /* 0x002fe4000ff1e0ff */
[----:B------:R-:W-:Y:S02]  /*d1d0*/  IADD3.X R7, PT, PT, R17, UR4, RZ, P1, !PT ;  /* 0x0000000411077c10 */ /* 0x000fe40008ffe4ff */
[----:B------:R0:W5:Y:S01]  /*d1e0*/  LDG.E.U8 R17, desc[UR28][R4.64] ;  /* 0x0000001c04117981 */ /* 0x000162000c1e1100 */
[----:B------:R-:W-:-:S03]  /*d1f0*/  IADD3.X R9, PT, PT, R39, UR4, RZ, P0, !PT ;  /* 0x0000000427097c10 */ /* 0x000fc600087fe4ff */
[----:B------:R1:W5:Y:S04]  /*d200*/  LDG.E.U8 R16, desc[UR28][R6.64] ;  /* 0x0000001c06107981 */ /* 0x000368000c1e1100 */
[----:B------:R-:W5:Y:S01]  /*d210*/  LDL.64 R38, [R1+0x388] ;  /* 0x0003880001267983 */ /* 0x000f620000100a00 */
[----:B0-----:R-:W-:Y:S02]  /*d220*/  IADD3 R4, P1, PT, R14, UR25, RZ ;  /* 0x000000190e047c10 */ /* 0x001fe4000ff3e0ff */
[----:B-1----:R-:W-:Y:S02]  /*d230*/  IADD3 R6, P0, PT, R42, UR25, RZ ;  /* 0x000000192a067c10 */ /* 0x002fe4000ff1e0ff */
[----:B------:R-:W-:Y:S02]  /*d240*/  IADD3.X R5, PT, PT, R15, UR4, RZ, P1, !PT ;  /* 0x000000040f057c10 */ /* 0x000fe40008ffe4ff */
[----:B------:R-:W5:Y:S01]  /*d250*/  LDG.E.U8 R15, desc[UR28][R8.64] ;  /* 0x0000001c080f7981 */ /* 0x000f62000c1e1100 */
[----:B------:R-:W-:-:S03]  /*d260*/  IADD3.X R7, PT, PT, R43, UR4, RZ, P0, !PT ;  /* 0x000000042b077c10 */ /* 0x000fc600087fe4ff */
[----:B------:R-:W5:Y:S04]  /*d270*/  LDL.64 R42, [R1+0x308] ;  /* 0x00030800012a7983 */ /* 0x000f680000100a00 */
[----:B------:R0:W5:Y:S02]  /*d280*/  LDG.E.U8 R14, desc[UR28][R4.64] ;  /* 0x0000001c040e7981 */ /* 0x000164000c1e1100 */
[----:B0-----:R-:W-:-:S04]  /*d290*/  IADD3 R4, P0, PT, R50, UR25, RZ ;  /* 0x0000001932047c10 */ /* 0x001fc8000ff1e0ff */
[----:B------:R-:W-:Y:S02]  /*d2a0*/  IADD3.X R5, PT, PT, R51, UR4, RZ, P0, !PT ;  /* 0x0000000433057c10 */ /* 0x000fe400087fe4ff */
[----:B------:R-:W5:Y:S01]  /*d2b0*/  LDL.64 R50, [R1+0x400] ;  /* 0x0004000001327983 */ /* 0x000f620000100a00 */
[----:B--2---:R-:W-:-:S04]  /*d2c0*/  IADD3 R8, P1, PT, R12, UR25, RZ ;  /* 0x000000190c087c10 */ /* 0x004fc8000ff3e0ff */
[----:B------:R-:W-:Y:S02]  /*d2d0*/  IADD3.X R9, PT, PT, R13, UR4, RZ, P1, !PT ;  /* 0x000000040d097c10 */ /* 0x000fe40008ffe4ff */
[----:B------:R4:W2:Y:S04]  /*d2e0*/  LDG.E.U8 R13, desc[UR28][R6.64] ;  /* 0x0000001c060d7981 */ /* 0x0008a8000c1e1100 */
[----:B------:R0:W2:Y:S01]  /*d2f0*/  LDG.E.U8 R12, desc[UR28][R8.64] ;  /* 0x0000001c080c7981 */ /* 0x0000a2000c1e1100 */
[----:B----4-:R-:W-:-:S04]  /*d300*/  IADD3 R6, P1, PT, R10, UR25, RZ ;  /* 0x000000190a067c10 */ /* 0x010fc8000ff3e0ff */
[----:B------:R-:W-:Y:S02]  /*d310*/  IADD3.X R7, PT, PT, R11, UR4, RZ, P1, !PT ;  /* 0x000000040b077c10 */ /* 0x000fe40008ffe4ff */
[----:B0-----:R-:W-:Y:S01]  /*d320*/  IADD3 R8, P0, PT, R48, UR25, RZ ;  /* 0x0000001930087c10 */ /* 0x001fe2000ff1e0ff */
[----:B------:R-:W4:Y:S03]  /*d330*/  LDG.E.U8 R11, desc[UR28][R4.64] ;  /* 0x0000001c040b7981 */ /* 0x000f26000c1e1100 */
[----:B------:R-:W-:Y:S01]  /*d340*/  IADD3.X R9, PT, PT, R49, UR4, RZ, P0, !PT ;  /* 0x0000000431097c10 */ /* 0x000fe200087fe4ff */
[----:B------:R0:W2:Y:S04]  /*d350*/  LDG.E.U8 R10, desc[UR28][R6.64] ;  /* 0x0000001c060a7981 */ /* 0x0000a8000c1e1100 */
[----:B------:R-:W2:Y:S04]  /*d360*/  LDL.64 R48, [R1+0x380] ;  /* 0x0003800001307983 */ /* 0x000ea80000100a00 */
[----:B------:R-:W4:Y:S01]  /*d370*/  LDG.E.U8 R9, desc[UR28][R8.64] ;  /* 0x0000001c08097981 */ /* 0x000f22000c1e1100 */
[----:B0-----:R-:W-:-:S04]  /*d380*/  IADD3 R6, P0, PT, R46, UR25, RZ ;  /* 0x000000192e067c10 */ /* 0x001fc8000ff1e0ff */
[----:B------:R-:W-:Y:S02]  /*d390*/  IADD3.X R7, PT, PT, R47, UR4, RZ, P0, !PT ;  /* 0x000000042f077c10 */ /* 0x000fe400087fe4ff */
[----:B------:R-:W4:Y:S01]  /*d3a0*/  LDL.64 R46, [R1+0x378] ;  /* 0x00037800012e7983 */ /* 0x000f220000100a00 */
[----:B---3--:R-:W-:-:S03]  /*d3b0*/  IADD3 R4, P1, PT, R40, UR25, RZ ;  /* 0x0000001928047c10 */ /* 0x008fc6000ff3e0ff */
[----:B------:R-:W3:Y:S01]  /*d3c0*/  LDG.E.U8 R7, desc[UR28][R6.64] ;  /* 0x0000001c06077981 */ /* 0x000ee2000c1e1100 */
[----:B------:R-:W-:-:S05]  /*d3d0*/  IADD3.X R5, PT, PT, R41, UR4, RZ, P1, !PT ;  /* 0x0000000429057c10 */ /* 0x000fca0008ffe4ff */
[----:B------:R0:W3:Y:S01]  /*d3e0*/  LDG.E.U8 R8, desc[UR28][R4.64] ;  /* 0x0000001c04087981 */ /* 0x0000e2000c1e1100 */
[----:B-----5:R-:W-:Y:S02]  /*d3f0*/  IADD3 R40, P1, PT, R38, UR25, RZ ;  /* 0x0000001926287c10 */ /* 0x020fe4000ff3e0ff */
[----:B0-----:R-:W-:Y:S02]  /*d400*/  IADD3 R4, P0, PT, R44, UR25, RZ ;  /* 0x000000192c047c10 */ /* 0x001fe4000ff1e0ff */
[----:B------:R-:W-:Y:S02]  /*d410*/  IADD3.X R41, PT, PT, R39, UR4, RZ, P1, !PT ;  /* 0x0000000427297c10 */ /* 0x000fe40008ffe4ff */
[----:B------:R-:W-:Y:S02]  /*d420*/  IADD3.X R5, PT, PT, R45, UR4, RZ, P0, !PT ;  /* 0x000000042d057c10 */ /* 0x000fe400087fe4ff */
[----:B------:R-:W5:Y:S01]  /*d430*/  LDL.64 R44, [R1+0x280] ;  /* 0x00028000012c7983 */ /* 0x000f620000100a00 */
[----:B------:R-:W-:-:S03]  /*d440*/  IADD3 R72, P0, PT, R54, UR25, RZ ;  /* 0x0000001936487c10 */ /* 0x000fc6000ff1e0ff */
[----:B------:R0:W3:Y:S01]  /*d450*/  LDG.E.U8 R6, desc[UR28][R40.64] ;  /* 0x0000001c28067981 */ /* 0x0000e2000c1e1100 */
[----:B------:R-:W-:Y:S02]  /*d460*/  IADD3 R38, P1, PT, R42, UR25, RZ ;  /* 0x000000192a267c10 */ /* 0x000fe4000ff3e0ff */
[----:B------:R-:W-:Y:S01]  /*d470*/  IADD3.X R73, PT, PT, R55, UR4, RZ, P0, !PT ;  /* 0x0000000437497c10 */ /* 0x000fe200087fe4ff */
[----:B------:R-:W3:Y:S01]  /*d480*/  LDG.E.U8 R5, desc[UR28][R4.64] ;  /* 0x0000001c04057981 */ /* 0x000ee2000c1e1100 */
[----:B------:R-:W-:Y:S02]  /*d490*/  IADD3.X R39, PT, PT, R43, UR4, RZ, P1, !PT ;  /* 0x000000042b277c10 */ /* 0x000fe40008ffe4ff */
[----:B------:R-:W-:Y:S01]  /*d4a0*/  IADD3 R42, P1, PT, R52, UR25, RZ ;  /* 0x00000019342a7c10 */ /* 0x000fe2000ff3e0ff */
[----:B------:R-:W3:Y:S03]  /*d4b0*/  LDL.64 R54, [R1+0x278] ;  /* 0x0002780001367983 */ /* 0x000ee60000100a00 */
[----:B------:R-:W-:Y:S01]  /*d4c0*/  IADD3.X R43, PT, PT, R53, UR4, RZ, P1, !PT ;  /* 0x00000004352b7c10 */ /* 0x000fe20008ffe4ff */
[----:B------:R-:W3:Y:S04]  /*d4d0*/  LDG.E.U8 R72, desc[UR28][R72.64] ;  /* 0x0000001c48487981 */ /* 0x000ee8000c1e1100 */
[----:B------:R1:W3:Y:S04]  /*d4e0*/  LDG.E.U8 R4, desc[UR28][R38.64] ;  /* 0x0000001c26047981 */ /* 0x0002e8000c1e1100 */
[----:B------:R-:W3:Y:S01]  /*d4f0*/  LDL.64 R52, [R1+0x3f0] ;  /* 0x0003f00001347983 */ /* 0x000ee20000100a00 */
[----:B0-----:R-:W-:-:S03]  /*d500*/  IADD3 R40, P0, PT, R50, UR25, RZ ;  /* 0x0000001932287c10 */ /* 0x001fc6000ff1e0ff */
[----:B------:R2:W3:Y:S01]  /*d510*/  LDG.E.U8 R81, desc[UR28][R42.64] ;  /* 0x0000001c2a517981 */ /* 0x0004e2000c1e1100 */
[----:B------:R-:W-:Y:S02]  /*d520*/  IADD3.X R41, PT, PT, R51, UR4, RZ, P0, !PT ;  /* 0x0000000433297c10 */ /* 0x000fe400087fe4ff */
[----:B-1----:R-:W-:Y:S01]  /*d530*/  IADD3 R38, P1, PT, R60, UR25, RZ ;  /* 0x000000193c267c10 */ /* 0x002fe2000ff3e0ff */
[----:B------:R-:W3:Y:S03]  /*d540*/  LDL.64 R50, [R1+0x3e8] ;  /* 0x0003e80001327983 */ /* 0x000ee60000100a00 */
[----:B------:R-:W-:Y:S01]  /*d550*/  IADD3.X R39, PT, PT, R61, UR4, RZ, P1, !PT ;  /* 0x000000043d277c10 */ /* 0x000fe20008ffe4ff */
[----:B------:R4:W3:Y:S04]  /*d560*/  LDG.E.U8 R80, desc[UR28][R40.64] ;  /* 0x0000001c28507981 */ /* 0x0008e8000c1e1100 */
[----:B------:R0:W3:Y:S04]  /*d570*/  LDG.E.U8 R79, desc[UR28][R38.64] ;  /* 0x0000001c264f7981 */ /* 0x0000e8000c1e1100 */
[----:B------:R-:W3:Y:S01]  /*d580*/  LDL.64 R60, [R1+0x3e0] ;  /* 0x0003e000013c7983 */ /* 0x000ee20000100a00 */
[----:B--2---:R-:W-:-:S04]  /*d590*/  IADD3 R42, P0, PT, R48, UR25, RZ ;  /* 0x00000019302a7c10 */ /* 0x004fc8000ff1e0ff */
[----:B------:R-:W-:Y:S02]  /*d5a0*/  IADD3.X R43, PT, PT, R49, UR4, RZ, P0, !PT ;  /* 0x00000004312b7c10 */ /* 0x000fe400087fe4ff */
[----:B------:R-:W2:Y:S01]  /*d5b0*/  LDL.64 R48, [R1+0x368] ;  /* 0x0003680001307983 */ /* 0x000ea20000100a00 */
[----:B----4-:R-:W-:-:S03]  /*d5c0*/  IADD3 R40, P1, PT, R46, UR25, RZ ;  /* 0x000000192e287c10 */ /* 0x010fc6000ff3e0ff */
[----:B------:R1:W4:Y:S01]  /*d5d0*/  LDG.E.U8 R78, desc[UR28][R42.64] ;  /* 0x0000001c2a4e7981 */ /* 0x000322000c1e1100 */
[----:B------:R-:W-:-:S03]  /*d5e0*/  IADD3.X R41, PT, PT, R47, UR4, RZ, P1, !PT ;  /* 0x000000042f297c10 */ /* 0x000fc60008ffe4ff */
[----:B------:R-:W4:Y:S01]  /*d5f0*/  LDL.64 R46, [R1+0x2f0] ;  /* 0x0002f000012e7983 */ /* 0x000f220000100a00 */
[----:B0-----:R-:W-:-:S03]  /*d600*/  IADD3 R38, P0, PT, R58, UR25, RZ ;  /* 0x000000193a267c10 */ /* 0x001fc6000ff1e0ff */
[----:B------:R5:W4:Y:S01]  /*d610*/  LDG.E.U8 R77, desc[UR28][R40.64] ;  /* 0x0000001c284d7981 */ /* 0x000b22000c1e1100 */
[----:B------:R-:W-:Y:S02]  /*d620*/  IADD3.X R39, PT, PT, R59, UR4, RZ, P0, !PT ;  /* 0x000000043b277c10 */ /* 0x000fe400087fe4ff */
[----:B-1----:R-:W-:Y:S01]  /*d630*/  IADD3 R42, P1, PT, R56, UR25, RZ ;  /* 0x00000019382a7c10 */ /* 0x002fe2000ff3e0ff */
[----:B------:R-:W4:Y:S03]  /*d640*/  LDL.64 R58, [R1+0x3d8] ;  /* 0x0003d800013a7983 */ /* 0x000f260000100a00 */
[----:B------:R-:W-:Y:S01]  /*d650*/  IADD3.X R43, PT, PT, R57, UR4, RZ, P1, !PT ;  /* 0x00000004392b7c10 */ /* 0x000fe20008ffe4ff */
[----:B------:R3:W4:Y:S04]  /*d660*/  LDG.E.U8 R76, desc[UR28][R38.64] ;  /* 0x0000001c264c7981 */ /* 0x000728000c1e1100 */
[----:B------:R-:W4:Y:S01]  /*d670*/  LDL.64 R56, [R1+0x360] ;  /* 0x0003600001387983 */ /* 0x000f220000100a00 */
[----:B-----5:R-:W-:-:S03]  /*d680*/  IADD3 R40, P0, PT, R44, UR25, RZ ;  /* 0x000000192c287c10 */ /* 0x020fc6000ff1e0ff */
[----:B------:R-:W5:Y:S01]  /*d690*/  LDG.E.U8 R75, desc[UR28][R42.64] ;  /* 0x0000001c2a4b7981 */ /* 0x000f62000c1e1100 */
[----:B------:R-:W-:-:S03]  /*d6a0*/  IADD3.X R41, PT, PT, R45, UR4, RZ, P0, !PT ;  /* 0x000000042d297c10 */ /* 0x000fc600087fe4ff */
[----:B------:R-:W5:Y:S04]  /*d6b0*/  LDL.64 R44, [R1+0x268] ;  /* 0x00026800012c7983 */ /* 0x000f680000100a00 */
[----:B------:R0:W5:Y:S01]  /*d6c0*/  LDG.E.U8 R74, desc[UR28][R40.64] ;  /* 0x0000001c284a7981 */ /* 0x000162000c1e1100 */
[----:B---3--:R-:W-:-:S04]  /*d6d0*/  IADD3 R38, P1, PT, R54, UR25, RZ ;  /* 0x0000001936267c10 */ /* 0x008fc8000ff3e0ff */
[----:B------:R-:W-:Y:S02]  /*d6e0*/  IADD3.X R39, PT, PT, R55, UR4, RZ, P1, !PT ;  /* 0x0000000437277c10 */ /* 0x000fe40008ffe4ff */
[----:B------:R-:W3:Y:S04]  /*d6f0*/  LDL.64 R54, [R1+0x358] ;  /* 0x0003580001367983 */ /* 0x000ee80000100a00 */
[----:B------:R1:W3:Y:S01]  /*d700*/  LDG.E.U8 R73, desc[UR28][R38.64] ;  /* 0x0000001c26497981 */ /* 0x0002e2000c1e1100 */
[----:B------:R-:W-:-:S04]  /*d710*/  IADD3 R82, P0, PT, R52, UR25, RZ ;  /* 0x0000001934527c10 */ /* 0x000fc8000ff1e0ff */
[----:B------:R-:W-:Y:S02]  /*d720*/  IADD3.X R83, PT, PT, R53, UR4, RZ, P0, !PT ;  /* 0x0000000435537c10 */ /* 0x000fe400087fe4ff */
[----:B------:R-:W3:Y:S01]  /*d730*/  LDL.64 R52, [R1+0x2e0] ;  /* 0x0002e00001347983 */ /* 0x000ee20000100a00 */
[----:B0-----:R-:W-:Y:S02]  /*d740*/  IADD3 R40, P1, PT, R50, UR25, RZ ;  /* 0x0000001932287c10 */ /* 0x001fe4000ff3e0ff */
[----:B-1----:R-:W-:Y:S01]  /*d750*/  IADD3 R38, P0, PT, R84, UR25, RZ ;  /* 0x0000001954267c10 */ /* 0x002fe2000ff1e0ff */
[----:B------:R-:W3:Y:S01]  /*d760*/  LDG.E.U8 R82, desc[UR28][R82.64] ;  /* 0x0000001c52527981 */ /* 0x000ee2000c1e1100 */
[----:B------:R-:W-:Y:S02]  /*d770*/  IADD3.X R41, PT, PT, R51, UR4, RZ, P1, !PT ;  /* 0x0000000433297c10 */ /* 0x000fe40008ffe4ff */
[----:B------:R-:W-:Y:S01]  /*d780*/  IADD3.X R39, PT, PT, R85, UR4, RZ, P0, !PT ;  /* 0x0000000455277c10 */ /* 0x000fe200087fe4ff */
[----:B------:R-:W3:Y:S04]  /*d790*/  LDL.64 R50, [R1+0x2d8] ;  /* 0x0002d80001327983 */ /* 0x000ee80000100a00 */
[----:B------:R-:W3:Y:S04]  /*d7a0*/  LDG.E.U8 R84, desc[UR28][R38.64] ;  /* 0x0000001c26547981 */ /* 0x000ee8000c1e1100 */
[----:B------:R4:W3:Y:S01]  /*d7b0*/  LDG.E.U8 R83, desc[UR28][R40.64] ;  /* 0x0000001c28537981 */ /* 0x0008e2000c1e1100 */
[----:B--2---:R-:W-:-:S04]  /*d7c0*/  IADD3 R42, P1, PT, R48, UR25, RZ ;  /* 0x00000019302a7c10 */ /* 0x004fc8000ff3e0ff */
[----:B------:R-:W-:Y:S02]  /*d7d0*/  IADD3.X R43, PT, PT, R49, UR4, RZ, P1, !PT ;  /* 0x00000004312b7c10 */ /* 0x000fe40008ffe4ff */
[----:B------:R-:W2:Y:S01]  /*d7e0*/  LDL.64 R48, [R1+0x260] ;  /* 0x0002600001307983 */ /* 0x000ea20000100a00 */
[----:B----4-:R-:W-:-:S03]  /*d7f0*/  IADD3 R40, P0, PT, R46, UR25, RZ ;  /* 0x000000192e287c10 */ /* 0x010fc6000ff1e0ff */
[----:B------:R0:W4:Y:S01]  /*d800*/  LDG.E.U8 R85, desc[UR28][R42.64] ;  /* 0x0000001c2a557981 */ /* 0x000122000c1e1100 */
[----:B------:R-:W-:-:S03]  /*d810*/  IADD3.X R41, PT, PT, R47, UR4, RZ, P0, !PT ;  /* 0x000000042f297c10 */ /* 0x000fc600087fe4ff */
[----:B------:R-:W4:Y:S01]  /*d820*/  LDL.64 R46, [R1+0x258] ;  /* 0x00025800012e7983 */ /* 0x000f220000100a00 */
[----:B------:R-:W-:-:S03]  /*d830*/  IADD3 R38, P1, PT, R64, UR25, RZ ;  /* 0x0000001940267c10 */ /* 0x000fc6000ff3e0ff */
[----:B------:R5:W4:Y:S01]  /*d840*/  LDG.E.U8 R86, desc[UR28][R40.64] ;  /* 0x0000001c28567981 */ /* 0x000b22000c1e1100 */
[----:B------:R-:W-:Y:S02]  /*d850*/  IADD3.X R39, PT, PT, R65, UR4, RZ, P1, !PT ;  /* 0x0000000441277c10 */ /* 0x000fe40008ffe4ff */
[----:B0-----:R-:W-:-:S03]  /*d860*/  IADD3 R42, P0, PT, R62, UR25, RZ ;  /* 0x000000193e2a7c10 */ /* 0x001fc6000ff1e0ff */
[----:B------:R0:W4:Y:S01]  /*d870*/  LDG.E.U8 R87, desc[UR28][R38.64] ;  /* 0x0000001c26577981 */ /* 0x000122000c1e1100 */
[----:B------:R-:W-:-:S05]  /*d880*/  IADD3.X R43, PT, PT, R63, UR4, RZ, P0, !PT ;  /* 0x000000043f2b7c10 */ /* 0x000fca00087fe4ff */
[----:B------:R1:W4:Y:S01]  /*d890*/  LDG.E.U8 R88, desc[UR28][R42.64] ;  /* 0x0000001c2a587981 */ /* 0x000322000c1e1100 */
[----:B-----5:R-:W-:Y:S02]  /*d8a0*/  IADD3 R40, P1, PT, R44, UR25, RZ ;  /* 0x000000192c287c10 */ /* 0x020fe4000ff3e0ff */
[----:B0-----:R-:W-:Y:S02]  /*d8b0*/  IADD3 R38, P0, PT, R60, UR25, RZ ;  /* 0x000000193c267c10 */ /* 0x001fe4000ff1e0ff */
[----:B------:R-:W-:Y:S02]  /*d8c0*/  IADD3.X R41, PT, PT, R45, UR4, RZ, P1, !PT ;  /* 0x000000042d297c10 */ /* 0x000fe40008ffe4ff */
[----:B------:R-:W-:Y:S02]  /*d8d0*/  IADD3.X R39, PT, PT, R61, UR4, RZ, P0, !PT ;  /* 0x000000043d277c10 */ /* 0x000fe400087fe4ff */
[----:B------:R-:W-:Y:S01]  /*d8e0*/  IADD3 R44, P1, PT, R58, UR25, RZ ;  /* 0x000000193a2c7c10 */ /* 0x000fe2000ff3e0ff */
[----:B------:R3:W5:Y:S01]  /*d8f0*/  LDG.E.U8 R89, desc[UR28][R40.64] ;  /* 0x0000001c28597981 */ /* 0x000762000c1e1100 */
[----:B-1----:R-:W-:-:S02]  /*d900*/  IADD3 R42, P0, PT, R56, UR25, RZ ;  /* 0x00000019382a7c10 */ /* 0x002fc4000ff1e0ff */
[----:B------:R-:W-:Y:S01]  /*d910*/  IADD3.X R45, PT, PT, R59, UR4, RZ, P1, !PT ;  /* 0x000000043b2d7c10 */ /* 0x000fe20008ffe4ff */
[----:B------:R0:W5:Y:S01]  /*d920*/  LDG.E.U8 R90, desc[UR28][R38.64] ;  /* 0x0000001c265a7981 */ /* 0x000162000c1e1100 */
[----:B------:R-:W-:-:S03]  /*d930*/  IADD3.X R43, PT, PT, R57, UR4, RZ, P0, !PT ;  /* 0x00000004392b7c10 */ /* 0x000fc600087fe4ff */
[----:B------:R1:W5:Y:S01]  /*d940*/  LDG.E.U8 R91, desc[UR28][R44.64] ;  /* 0x0000001c2c5b7981 */ /* 0x000362000c1e1100 */
[----:B---3--:R-:W-:-:S03]  /*d950*/  IADD3 R40, P1, PT, R54, UR25, RZ ;  /* 0x0000001936287c10 */ /* 0x008fc6000ff3e0ff */
[----:B------:R-:W3:Y:S01]  /*d960*/  LDG.E.U8 R92, desc[UR28][R42.64] ;  /* 0x0000001c2a5c7981 */ /* 0x000ee2000c1e1100 */
[----:B0-----:R-:W-:Y:S02]  /*d970*/  IADD3 R38, P2, PT, R52, UR25, RZ ;  /* 0x0000001934267c10 */ /* 0x001fe4000ff5e0ff */
[----:B------:R-:W-:Y:S02]  /*d980*/  IADD3.X R41, PT, PT, R55, UR4, RZ, P1, !PT ;  /* 0x0000000437297c10 */ /* 0x000fe40008ffe4ff */
[----:B------:R-:W-:-:S03]  /*d990*/  IADD3.X R39, PT, PT, R53, UR4, RZ, P2, !PT ;  /* 0x0000000435277c10 */ /* 0x000fc600097fe4ff */
[----:B------:R-:W3:Y:S01]  /*d9a0*/  LDG.E.U8 R93, desc[UR28][R40.64] ;  /* 0x0000001c285d7981 */ /* 0x000ee2000c1e1100 */
[----:B-1----:R-:W-:-:S03]  /*d9b0*/  IADD3 R44, P0, PT, R50, UR25, RZ ;  /* 0x00000019322c7c10 */ /* 0x002fc6000ff1e0ff */
[----:B------:R2:W3:Y:S01]  /*d9c0*/  LDG.E.U8 R94, desc[UR28][R38.64] ;  /* 0x0000001c265e7981 */ /* 0x0004e2000c1e1100 */
[----:B------:R-:W-:-:S05]  /*d9d0*/  IADD3.X R45, PT, PT, R51, UR4, RZ, P0, !PT ;  /* 0x00000004332d7c10 */ /* 0x000fca00087fe4ff */
[----:B------:R0:W3:Y:S01]  /*d9e0*/  LDG.E.U8 R95, desc[UR28][R44.64] ;  /* 0x0000001c2c5f7981 */ /* 0x0000e2000c1e1100 */
[----:B------:R-:W1:Y:S01]  /*d9f0*/  S2R R107, SR_TID.X ;  /* 0x00000000006b7919 */ /* 0x000e620000002100 */
[----:B------:R-:W0:Y:S01]  /*da00*/  S2R R109, SR_TID.X ;  /* 0x00000000006d7919 */ /* 0x000e220000002100 */
[----:B--2---:R-:W-:-:S04]  /*da10*/  IADD3 R38, P0, PT, R48, UR25, RZ ;  /* 0x0000001930267c10 */ /* 0x004fc8000ff1e0ff */
[----:B------:R-:W-:-:S05]  /*da20*/  IADD3.X R39, PT, PT, R49, UR4, RZ, P0, !PT ;  /* 0x0000000431277c10 */ /* 0x000fca00087fe4ff */
[----:B------:R2:W3:Y:S01]  /*da30*/  LDG.E.U8 R96, desc[UR28][R38.64] ;  /* 0x0000001c26607981 */ /* 0x0004e2000c1e1100 */
[----:B----4-:R-:W-:-:S04]  /*da40*/  IADD3 R40, P1, PT, R46, UR25, RZ ;  /* 0x000000192e287c10 */ /* 0x010fc8000ff3e0ff */
[----:B------:R-:W-:-:S05]  /*da50*/  IADD3.X R41, PT, PT, R47, UR4, RZ, P1, !PT ;  /* 0x000000042f297c10 */ /* 0x000fca0008ffe4ff */
[----:B------:R4:W3:Y:S01]  /*da60*/  LDG.E.U8 R105, desc[UR28][R40.64] ;  /* 0x0000001c28697981 */ /* 0x0008e2000c1e1100 */
[----:B-1----:R-:W-:Y:S02]  /*da70*/  LOP3.LUT R108, R107, 0x7f, RZ, 0xc0, !PT ;  /* 0x0000007f6b6c7812 */ /* 0x002fe400078ec0ff */
[----:B0-----:R-:W-:-:S03]  /*da80*/  LOP3.LUT R110, R109, 0x7f, RZ, 0xc0, !PT ;  /* 0x0000007f6d6e7812 */ /* 0x001fc600078ec0ff */
        /* <DEDUP_REMOVED lines=41> */
[----:B------:R0:W-:Y:S02]  /*dd20*/  STS.U8 [R107+UR23+0xba00], R4 ;  /* 0x00ba00046b007988 */ /* 0x0001e40008000017 */
[----:B0-----:R-:W0:Y:S01]  /*dd30*/  S2R R4, SR_TID.X ;  /* 0x0000000000047919 */ /* 0x001e220000002100 */
[----:B------:R-:W-:-:S02]  /*dd40*/  LOP3.LUT R109, R109, 0x50, RZ, 0x3c, !PT ;  /* 0x000000506d6d7812 */ /* 0x000fc400078e3cff */
[C---:B------:R-:W-:Y:S01]  /*dd50*/  IADD3 R57, P2, PT, R3.reuse, 0x24, RZ ;  /* 0x0000002403397810 */ /* 0x040fe20007f5e0ff */
[----:B------:R-:W-:Y:S01]  /*dd60*/  STS.U8 [R107+UR23+0xae00], R72 ;  /* 0x00ae00486b007988 */ /* 0x000fe20008000017 */
[----:B------:R-:W-:-:S03]  /*dd70*/  IADD3 R65, P3, PT, R3, 0x21, RZ ;  /* 0x0000002103417810 */ /* 0x000fc60007f7e0ff */
[----:B------:R1:W-:Y:S01]  /*dd80*/  STS.U8 [R107+UR23+0xbe00], R81 ;  /* 0x00be00516b007988 */ /* 0x0003e20008000017 */
[----:B------:R-:W-:-:S03]  /*dd90*/  IMAD.X R55, RZ, RZ, R196, P2 ;  /* 0x000000ffff377224 */ /* 0x000fc600010e06c4 */
[----:B------:R-:W-:Y:S01]  /*dda0*/  STS.U8 [R109+UR23+0xa280], R80 ;  /* 0x00a280506d007988 */ /* 0x000fe20008000017 */
[----:B------:R-:W-:-:S03]  /*ddb0*/  IMAD.X R63, RZ, RZ, R196, P3 ;  /* 0x000000ffff3f7224 */ /* 0x000fc600018e06c4 */
[----:B------:R0:W-:Y:S01]  /*ddc0*/  STS.U8 [R109+UR23+0xb280], R79 ;  /* 0x00b2804f6d007988 */ /* 0x0001e20008000017 */
[C---:B------:R-:W-:Y:S02]  /*ddd0*/  IADD3 R48, P2, PT, R3.reuse, 0x28, RZ ;  /* 0x0000002803307810 */ /* 0x040fe40007f5e0ff */
[----:B-1----:R-:W-:Y:S01]  /*dde0*/  LOP3.LUT R107, R108, 0x60, RZ, 0x3c, !PT ;  /* 0x000000606c6b7812 */ /* 0x002fe200078e3cff */
[----:B------:R1:W-:Y:S01]  /*ddf0*/  STS.U8 [R109+UR23+0xa680], R78 ;  /* 0x00a6804e6d007988 */ /* 0x0003e20008000017 */
[----:B------:R-:W-:-:S03]  /*de00*/  IADD3 R62, P3, PT, R3, 0x25, RZ ;  /* 0x00000025033e7810 */ /* 0x000fc60007f7e0ff */
[----:B------:R1:W-:Y:S04]  /*de10*/  STS.U8 [R109+UR23+0xb680], R77 ;  /* 0x00b6804d6d007988 */ /* 0x0003e80008000017 */
[----:B------:R1:W-:Y:S04]  /*de20*/  STS.U8 [R109+UR23+0xaa80], R76 ;  /* 0x00aa804c6d007988 */ /* 0x0003e80008000017 */
[----:B------:R-:W-:Y:S01]  /*de30*/  STS.U8 [R109+UR23+0xba80], R75 ;  /* 0x00ba804b6d007988 */ /* 0x000fe20008000017 */
[----:B0-----:R-:W-:-:S03]  /*de40*/  LOP3.LUT P6, RZ, R4, 0x7f, RZ, 0xc0, !PT ;  /* 0x0000007f04ff7812 */ /* 0x001fc600078cc0ff */
[----:B------:R0:W-:Y:S01]  /*de50*/  STS.U8 [R109+UR23+0xae80], R74 ;  /* 0x00ae804a6d007988 */ /* 0x0001e20008000017 */
[----:B------:R-:W-:-:S03]  /*de60*/  IMAD.X R46, RZ, RZ, R196, P2 ;  /* 0x000000ffff2e7224 */ /* 0x000fc600010e06c4 */
[----:B------:R0:W-:Y:S01]  /*de70*/  STS.U8 [R109+UR23+0xbe80], R73 ;  /* 0x00be80496d007988 */ /* 0x0001e20008000017 */
[----:B------:R-:W-:Y:S01]  /*de80*/  IMAD.X R54, RZ, RZ, R196, P3 ;  /* 0x000000ffff367224 */ /* 0x000fe200018e06c4 */
[C---:B------:R-:W-:Y:S02]  /*de90*/  IADD3 R42, P2, PT, R3.reuse, 0x2c, RZ ;  /* 0x0000002c032a7810 */ /* 0x040fe40007f5e0ff */
[----:B------:R0:W-:Y:S01]  /*dea0*/  STS.U8 [R107+UR23+0xa300], R82 ;  /* 0x00a300526b007988 */ /* 0x0001e20008000017 */
[----:B------:R-:W-:Y:S01]  /*deb0*/  IADD3 R45, P3, PT, R3, 0x29, RZ ;  /* 0x00000029032d7810 */ /* 0x000fe20007f7e0ff */
[----:B------:R-:W-:Y:S02]  /*dec0*/  UMOV UR4, 0x1 ;  /* 0x0000000100047882 */ /* 0x000fe40000000000 */
[----:B------:R0:W-:Y:S01]  /*ded0*/  STS.U8 [R107+UR23+0xb300], R83 ;  /* 0x00b300536b007988 */ /* 0x0001e20008000017 */
[----:B------:R-:W-:-:S03]  /*dee0*/  LOP3.LUT R19, R108, 0x70, RZ, 0x3c, !PT ;  /* 0x000000706c137812 */ /* 0x000fc600078e3cff */
[----:B------:R0:W-:Y:S01]  /*def0*/  STS.U8 [R107+UR23+0xa700], R84 ;  /* 0x00a700546b007988 */ /* 0x0001e20008000017 */
[----:B------:R-:W-:-:S04]  /*df00*/  @!UP1 UIADD3 UR4, UPT, UPT, -UR4, 0x100000, URZ ;  /* 0x0010000004049890 */ /* 0x000fc8000fffe1ff */
[----:B------:R-:W-:Y:S02]  /*df10*/  @!UP1 USHF.L.U32 UR5, UR4, 0xb, URZ ;  /* 0x0000000b04059899 */ /* 0x000fe400080006ff */
[----:B------:R-:W-:Y:S01]  /*df20*/  @!UP1 USHF.L.U32 UR4, UR4, 0x1, URZ ;  /* 0x0000000104049899 */ /* 0x000fe200080006ff */
[----:B------:R0:W-:Y:S01]  /*df30*/  STS.U8 [R107+UR23+0xb700], R85 ;  /* 0x00b700556b007988 */ /* 0x0001e20008000017 */
[----:B------:R-:W-:-:S03]  /*df40*/  IADD3 R64, P4, PT, R3, 0x22, RZ ;  /* 0x0000002203407810 */ /* 0x000fc60007f9e0ff */
[----:B------:R0:W-:Y:S01]  /*df50*/  STS.U8 [R107+UR23+0xab00], R86 ;  /* 0x00ab00566b007988 */ /* 0x0001e20008000017 */
[----:B--2---:R-:W-:-:S03]  /*df60*/  IMAD.X R39, RZ, RZ, R196, P2 ;  /* 0x000000ffff277224 */ /* 0x004fc600010e06c4 */
[----:B------:R2:W-:Y:S01]  /*df70*/  STS.U8 [R107+UR23+0xbb00], R87 ;  /* 0x00bb00576b007988 */ /* 0x0005e20008000017 */
[C---:B------:R-:W-:Y:S01]  /*df80*/  IADD3 R58, P5, PT, R3.reuse, 0x23, RZ ;  /* 0x00000023033a7810 */ /* 0x040fe20007fbe0ff */
[----:B------:R-:W-:Y:S02]  /*df90*/  IMAD.X R44, RZ, RZ, R196, P3 ;  /* 0x000000ffff2c7224 */ /* 0x000fe400018e06c4 */
[----:B------:R2:W-:Y:S01]  /*dfa0*/  STS.U8 [R107+UR23+0xaf00], R88 ;  /* 0x00af00586b007988 */ /* 0x0005e20008000017 */
[----:B------:R-:W-:-:S03]  /*dfb0*/  IADD3 R97, P2, PT, R3, 0x30, RZ ;  /* 0x0000003003617810 */ /* 0x000fc60007f5e0ff */
[----:B-----5:R2:W-:Y:S01]  /*dfc0*/  STS.U8 [R107+UR23+0xbf00], R89 ;  /* 0x00bf00596b007988 */ /* 0x0205e20008000017 */
[----:B------:R-:W-:-:S03]  /*dfd0*/  IADD3 R53, P3, PT, R3, 0x2d, RZ ;  /* 0x0000002d03357810 */ /* 0x000fc60007f7e0ff */
[----:B------:R2:W-:Y:S01]  /*dfe0*/  STS.U8 [R19+UR23+0xa380], R90 ;  /* 0x00a3805a13007988 */ /* 0x0005e20008000017 */
[----:B------:R-:W-:-:S03]  /*dff0*/  IMAD.X R61, RZ, RZ, R196, P4 ;  /* 0x000000ffff3d7224 */ /* 0x000fc600020e06c4 */
[----:B------:R2:W-:Y:S01]  /*e000*/  STS.U8 [R19+UR23+0xb380], R91 ;  /* 0x00b3805b13007988 */ /* 0x0005e20008000017 */
[----:B------:R-:W-:Y:S01]  /*e010*/  IADD3 R52, P4, PT, R3, 0x26, RZ ;  /* 0x0000002603347810 */ /* 0x000fe20007f9e0ff */
[----:B------:R-:W-:Y:S02]  /*e020*/  VOTEU.ALL UP3, P6 ;  /* 0x0000000000ff7886 */ /* 0x000fe40003060000 */
[----:B---3--:R2:W-:Y:S01]  /*e030*/  STS.U8 [R19+UR23+0xa780], R92 ;  /* 0x00a7805c13007988 */ /* 0x0085e20008000017 */
[----:B------:R-:W-:-:S03]  /*e040*/  IMAD.X R56, RZ, RZ, R196, P5 ;  /* 0x000000ffff387224 */ /* 0x000fc600028e06c4 */
[----:B------:R2:W-:Y:S01]  /*e050*/  STS.U8 [R19+UR23+0xb780], R93 ;  /* 0x00b7805d13007988 */ /* 0x0005e20008000017 */
[--C-:B------:R-:W-:Y:S01]  /*e060*/  IMAD.X R101, RZ, RZ, R196.reuse, P2 ;  /* 0x000000ffff657224 */ /* 0x100fe200010e06c4 */
[C---:B------:R-:W-:Y:S02]  /*e070*/  IADD3 R51, P5, PT, R3.reuse, 0x27, RZ ;  /* 0x0000002703337810 */ /* 0x040fe40007fbe0ff */
[----:B------:R2:W-:Y:S01]  /*e080*/  STS.U8 [R19+UR23+0xab80], R94 ;  /* 0x00ab805e13007988 */ /* 0x0005e20008000017 */
[--C-:B------:R-:W-:Y:S01]  /*e090*/  IMAD.X R38, RZ, RZ, R196.reuse, P3 ;  /* 0x000000ffff267224 */ /* 0x100fe200018e06c4 */
[C---:B------:R-:W-:Y:S02]  /*e0a0*/  IADD3 R104, P2, PT, R3.reuse, 0x34, RZ ;  /* 0x0000003403687810 */ /* 0x040fe40007f5e0ff */
[----:B------:R2:W-:Y:S01]  /*e0b0*/  STS.U8 [R19+UR23+0xbb80], R95 ;  /* 0x00bb805f13007988 */ /* 0x0005e20008000017 */
[C---:B------:R-:W-:Y:S01]  /*e0c0*/  IADD3 R98, P3, PT, R3.reuse, 0x31, RZ ;  /* 0x0000003103627810 */ /* 0x040fe20007f7e0ff */
[--C-:B------:R-:W-:Y:S01]  /*e0d0*/  IMAD.X R50, RZ, RZ, R196.reuse, P4 ;  /* 0x000000ffff327224 */ /* 0x100fe200020e06c4 */
[C---:B------:R-:W-:Y:S01]  /*e0e0*/  IADD3 R47, P4, PT, R3.reuse, 0x2a, RZ ;  /* 0x0000002a032f7810 */ /* 0x040fe20007f9e0ff */
[--C-:B------:R-:W-:Y:S01]  /*e0f0*/  IMAD.X R49, RZ, RZ, R196.reuse, P5 ;  /* 0x000000ffff317224 */ /* 0x100fe200028e06c4 */
[C---:B------:R-:W-:Y:S01]  /*e100*/  IADD3 R2, P1, PT, R3.reuse, 0x35, RZ ;  /* 0x0000003503027810 */ /* 0x040fe20007f3e0ff */
[--C-:B------:R-:W-:Y:S01]  /*e110*/  IMAD.X R10, RZ, RZ, R196.reuse, P2 ;  /* 0x000000ffff0a7224 */ /* 0x100fe200010e06c4 */
[C---:B----4-:R-:W-:Y:S01]  /*e120*/  IADD3 R41, P5, PT, R3.reuse, 0x2b, RZ ;  /* 0x0000002b03297810 */ /* 0x050fe20007fbe0ff */
[----:B------:R-:W-:Y:S01]  /*e130*/  IMAD.X R102, RZ, RZ, R196, P3 ;  /* 0x000000ffff667224 */ /* 0x000fe200018e06c4 */
[----:B------:R-:W-:-:S02]  /*e140*/  IADD3 R11, P2, PT, R3, 0x36, RZ ;  /* 0x00000036030b7810 */ /* 0x000fc40007f5e0ff */
[C---:B------:R-:W-:Y:S01]  /*e150*/  IADD3 R106, P3, PT, R3.reuse, 0x37, RZ ;  /* 0x00000037036a7810 */ /* 0x040fe20007f7e0ff */
[--C-:B------:R-:W-:Y:S01]  /*e160*/  IMAD.X R43, RZ, RZ, R196.reuse, P4 ;  /* 0x000000ffff2b7224 */ /* 0x100fe200020e06c4 */
[C---:B------:R-:W-:Y:S01]  /*e170*/  IADD3 R60, P4, PT, R3.reuse, 0x2e, RZ ;  /* 0x0000002e033c7810 */ /* 0x040fe20007f9e0ff */
[--C-:B------:R-:W-:Y:S01]  /*e180*/  IMAD.X R40, RZ, RZ, R196.reuse, P5 ;  /* 0x000000ffff287224 */ /* 0x100fe200028e06c4 */
[----:B------:R-:W-:Y:S01]  /*e190*/  IADD3 R59, P5, PT, R3, 0x2f, RZ ;  /* 0x0000002f033b7810 */ /* 0x000fe20007fbe0ff */
[--C-:B------:R-:W-:Y:S01]  /*e1a0*/  IMAD.X R12, RZ, RZ, R196.reuse, P1 ;  /* 0x000000ffff0c7224 */ /* 0x100fe200008e06c4 */
[----:B------:R2:W-:Y:S01]  /*e1b0*/  STS.U8 [R19+UR23+0xaf80], R96 ;  /* 0x00af806013007988 */ /* 0x0005e20008000017 */
[----:B------:R-:W-:-:S03]  /*e1c0*/  IMAD.X R8, RZ, RZ, R196, P2 ;  /* 0x000000ffff087224 */ /* 0x000fc600010e06c4 */
[----:B------:R2:W-:Y:S01]  /*e1d0*/  STS.U8 [R19+UR23+0xbf80], R105 ;  /* 0x00bf806913007988 */ /* 0x0005e20008000017 */
[----:B------:R3:W-:Y:S06]  /*e1e0*/  MEMBAR.ALL.CTA ;  /* 0x0000000000007992 */ /* 0x0007ec0000008000 */
[----:B---3--:R-:W-:Y:S04]  /*e1f0*/  FENCE.VIEW.ASYNC.S ;  /* 0x00000000000073c6 */ /* 0x008fe80000000000 */
[----:B------:R-:W3:Y:S02]  /*e200*/  FENCE.VIEW.ASYNC.S ;  /* 0x00000000000073c6 */ /* 0x000ee40000000000 */
[----:B---3--:R2:W3:Y:S02]  /*e210*/  @!UP3 SYNCS.EXCH.64 URZ, [UR23+0xf010], UR4 ;  /* 0x00f0100417ffb5b2 */ /* 0x0084e40008000100 */
[----:B---3--:R-:W-:Y:S01]  /*e220*/  BAR.SYNC.DEFER_BLOCKING 0x0 ;  /* 0x0000000000007b1d */ /* 0x008fe20000010000 */
[C---:B------:R-:W-:Y:S01]  /*e230*/  IADD3 R79, P1, PT, R3.reuse, 0x38, RZ ;  /* 0x00000038034f7810 */ /* 0x040fe20007f3e0ff */
[----:B------:R-:W-:Y:S01]  /*e240*/  IMAD.X R9, RZ, RZ, R196, P3 ;  /* 0x000000ffff097224 */ /* 0x000fe200018e06c4 */
[----:B-1----:R-:W-:-:S02]  /*e250*/  IADD3 R78, P2, PT, R3, 0x39, RZ ;  /* 0x00000039034e7810 */ /* 0x002fc40007f5e0ff */
[C---:B------:R-:W-:Y:S01]  /*e260*/  IADD3 R77, P3, PT, R3.reuse, 0x3a, RZ ;  /* 0x0000003a034d7810 */ /* 0x040fe20007f7e0ff */
[--C-:B------:R-:W-:Y:S01]  /*e270*/  IMAD.X R37, RZ, RZ, R196.reuse, P4 ;  /* 0x000000ffff257224 */ /* 0x100fe200020e06c4 */
[----:B------:R-:W-:Y:S01]  /*e280*/  ISETP.GT.U32.AND P0, PT, R2, R197, PT ;  /* 0x000000c50200720c */ /* 0x000fe20003f04070 */
[--C-:B------:R-:W-:Y:S01]  /*e290*/  IMAD.X R2, RZ, RZ, R196.reuse, P5 ;  /* 0x000000ffff027224 */ /* 0x100fe200028e06c4 */
[C---:B------:R-:W-:Y:S01]  /*e2a0*/  IADD3 R99, P4, PT, R3.reuse, 0x32, RZ ;  /* 0x0000003203637810 */ /* 0x040fe20007f9e0ff */
[--C-:B------:R-:W-:Y:S01]  /*e2b0*/  IMAD.X R76, RZ, RZ, R196.reuse, P1 ;  /* 0x000000ffff4c7224 */ /* 0x100fe200008e06c4 */
[C---:B------:R-:W-:Y:S01]  /*e2c0*/  IADD3 R100, P5, PT, R3.reuse, 0x33, RZ ;  /* 0x0000003303647810 */ /* 0x040fe20007fbe0ff */
[--C-:B0-----:R-:W-:Y:S01]  /*e2d0*/  IMAD.X R74, RZ, RZ, R196.reuse, P2 ;  /* 0x000000ffff4a7224 */ /* 0x101fe200010e06c4 */
[C---:B------:R-:W-:Y:S01]  /*e2e0*/  IADD3 R75, P1, PT, R3.reuse, 0x3b, RZ ;  /* 0x0000003b034b7810 */ /* 0x040fe20007f3e0ff */
[----:B------:R-:W-:Y:S01]  /*e2f0*/  IMAD.X R73, RZ, RZ, R196, P3 ;  /* 0x000000ffff497224 */ /* 0x000fe200018e06c4 */
[----:B------:R-:W-:-:S02]  /*e300*/  IADD3 R6, P2, PT, R3, 0x3c, RZ ;  /* 0x0000003c03067810 */ /* 0x000fc40007f5e0ff */
[C---:B------:R-:W-:Y:S01]  /*e310*/  IADD3 R7, P3, PT, R3.reuse, 0x3d, RZ ;  /* 0x0000003d03077810 */ /* 0x040fe20007f7e0ff */
[--C-:B------:R-:W-:Y:S01]  /*e320*/  IMAD.X R103, RZ, RZ, R196.reuse, P4 ;  /* 0x000000ffff677224 */ /* 0x100fe200020e06c4 */
[-C--:B------:R-:W-:Y:S01]  /*e330*/  ISETP.GT.U32.AND P4, PT, R104, R197.reuse, PT ;  /* 0x000000c56800720c */ /* 0x080fe20003f84070 */
[--C-:B------:R-:W-:Y:S01]  /*e340*/  IMAD.X R104, RZ, RZ, R196.reuse, P5 ;  /* 0x000000ffff687224 */ /* 0x100fe200028e06c4 */
[----:B------:R-:W-:Y:S01]  /*e350*/  ISETP.GT.U32.AND P5, PT, R106, R197, PT ;  /* 0x000000c56a00720c */ /* 0x000fe20003fa4070 */
[--C-:B------:R-:W-:Y:S01]  /*e360*/  IMAD.X R72, RZ, RZ, R196.reuse, P1 ;  /* 0x000000ffff487224 */ /* 0x100fe200008e06c4 */
[C---:B------:R-:W-:Y:S01]  /*e370*/  IADD3 R4, P1, PT, R3.reuse, 0x3e, RZ ;  /* 0x0000003e03047810 */ /* 0x040fe20007f3e0ff */
[--C-:B------:R-:W-:Y:S01]  /*e380*/  IMAD.X R71, RZ, RZ, R196.reuse, P2 ;  /* 0x000000ffff477224 */ /* 0x100fe200010e06c4 */
[----:B------:R-:W-:Y:S01]  /*e390*/  IADD3 R5, P2, PT, R3, 0x3f, RZ ;  /* 0x0000003f03057810 */ /* 0x000fe20007f5e0ff */
[----:B------:R-:W-:Y:S01]  /*e3a0*/  IMAD.X R82, RZ, RZ, R196, P3 ;  /* 0x000000ffff527224 */ /* 0x000fe200018e06c4 */
[----:B--2---:R-:W-:Y:S11]  /*e3b0*/  BRA.U UP2, `(.L_x_16) ;  /* 0x00000001027c7547 */ /* 0x004ff6000b800000 */
[----:B------:R-:W-:Y:S01]  /*e3c0*/  UMOV UR15, 0x40004040 ;  /* 0x40004040000f7882 */ /* 0x000fe20000000000 */
[----:B------:R-:W-:Y:S01]  /*e3d0*/  UMOV UR17, 0x40004040 ;  /* 0x4000404000117882 */ /* 0x000fe20000000000 */
[----:B------:R-:W-:Y:S01]  /*e3e0*/  UMOV UR18, 0x0 ;  /* 0x0000000000127882 */ /* 0x000fe20000000000 */
[----:B------:R-:W-:Y:S01]  /*e3f0*/  UMOV UR19, 0x8088010 ;  /* 0x0808801000137882 */ /* 0x000fe20000000000 */
[----:B------:R-:W-:Y:S01]  /*e400*/  UIADD3 UR4, UPT, UPT, UR23, 0xf010, URZ ;  /* 0x0000f01017047890 */ /* 0x000fe2000fffe0ff */
[----:B------:R0:W-:Y:S01]  /*e410*/  UTCQMMA gdesc[UR14], gdesc[UR16], tmem[UR7], tmem[UR18], idesc[UR19], !UPT ;  /* 0x00ff12100e0075ea */ /* 0x0001e2000f800307 */
[----:B------:R-:W-:Y:S01]  /*e420*/  UMOV UR20, 0x0 ;  /* 0x0000000000147882 */ /* 0x000fe20000000000 */
[----:B------:R-:W-:Y:S01]  /*e430*/  UMOV UR21, 0x8088010 ;  /* 0x0808801000157882 */ /* 0x000fe20000000000 */
[----:B------:R-:W-:Y:S01]  /*e440*/  UMOV UR54, 0x0 ;  /* 0x0000000000367882 */ /* 0x000fe20000000000 */
[----:B------:R-:W-:Y:S01]  /*e450*/  UMOV UR55, 0x8088010 ;  /* 0x0808801000377882 */ /* 0x000fe20000000000 */
        /* <DEDUP_REMOVED lines=11> */
[----:B------:R-:W-:Y:S01]  /*e510*/  UMOV UR5, URZ ;  /* 0x000000ff00057c82 */ /* 0x000fe20008000000 */
[----:B------:R0:W-:Y:S01]  /*e520*/  UTCQMMA gdesc[UR34], gdesc[UR46], tmem[UR7], tmem[UR58], idesc[UR59], UPT ;  /* 0x00ff3a2e220075ea */ /* 0x0001e2000b800307 */
[----:B------:R-:W-:Y:S01]  /*e530*/  UMOV UR64, 0x0 ;  /* 0x0000000000407882 */ /* 0x000fe20000000000 */
[----:B------:R-:W-:Y:S01]  /*e540*/  UMOV UR65, 0x8088010 ;  /* 0x0808801000417882 */ /* 0x000fe20000000000 */
[----:B------:R0:W-:Y:S01]  /*e550*/  UTCQMMA gdesc[UR36], gdesc[UR48], tmem[UR7], tmem[UR60], idesc[UR61], UPT ;  /* 0x00ff3c30240075ea */ /* 0x0001e2000b800307 */
[----:B------:R-:W-:Y:S01]  /*e560*/  UMOV UR4, UR4 ;  /* 0x0000000400047c82 */ /* 0x000fe20008000000 */
[----:B------:R0:W-:Y:S01]  /*e570*/  UTCQMMA gdesc[UR38], gdesc[UR50], tmem[UR7], tmem[UR62], idesc[UR63], UPT ;  /* 0x00ff3e32260075ea */ /* 0x0001e2000b800307 */
[----:B------:R0:W-:Y:S01]  /*e580*/  UTCQMMA gdesc[UR40], gdesc[UR52], tmem[UR7], tmem[UR64], idesc[UR65], UPT ;  /* 0x00ff4034280075ea */ /* 0x0001e2000b800307 */
[----:B------:R0:W-:Y:S01]  /*e590*/  UTCBAR [UR4], URZ ;  /* 0x000000ff040073e9 */ /* 0x0001e200080000ff */
[----:B------:R-:W-:Y:S01]  /*e5a0*/  NOP ;  /* 0x0000000000007918 */ /* 0x000fe20000000000 */
.L_x_16:
[----:B------:R-:W1:Y:S01]  /*e5b0*/  SYNCS.PHASECHK.TRANS64.TRYWAIT P3, [UR23+0xf010], RZ ;  /* 0x00f010ffff0075a7 */ /* 0x000e620008061117 */
[--C-:B------:R-:W-:Y:S01]  /*e5c0*/  IMAD.X R83, RZ, RZ, R196.reuse, P1 ;  /* 0x000000ffff537224 */ /* 0x100fe200008e06c4 */
[----:B------:R-:W-:Y:S01]  /*e5d0*/  IADD3 R3, P1, PT, R3, 0x20, RZ ;  /* 0x0000002003037810 */ /* 0x000fe20007f3e0ff */
[--C-:B------:R-:W-:Y:S01]  /*e5e0*/  IMAD.X R68, RZ, RZ, R196.reuse, P2 ;  /* 0x000000ffff447224 */ /* 0x100fe200010e06c4 */
[----:B------:R-:W-:Y:S02]  /*e5f0*/  ISETP.GT.U32.AND.EX P0, PT, R12, RZ, PT, P0 ;  /* 0x000000ff0c00720c */ /* 0x000fe40003f04100 */
[----:B------:R-:W-:Y:S01]  /*e600*/  ISETP.GT.U32.AND.EX P4, PT, R10, RZ, PT, P4 ;  /* 0x000000ff0a00720c */ /* 0x000fe20003f84140 */
[----:B------:R-:W-:Y:S01]  /*e610*/  IMAD.X R196, RZ, RZ, R196, P1 ;  /* 0x000000ffffc47224 */ /* 0x000fe200008e06c4 */
[----:B------:R-:W-:Y:S02]  /*e620*/  SEL R66, RZ, 0x4, !P0 ;  /* 0x00000004ff427807 */ /* 0x000fe40004000000 */
[----:B------:R-:W-:-:S02]  /*e630*/  SEL R67, RZ, 0x7fff8, !P4 ;  /* 0x0007fff8ff437807 */ /* 0x000fc40006000000 */
[-C--:B------:R-:W-:Y:S02]  /*e640*/  ISETP.GT.U32.AND P2, PT, R11, R197.reuse, PT ;  /* 0x000000c50b00720c */ /* 0x080fe40003f44070 */
[-C--:B------:R-:W-:Y:S02]  /*e650*/  ISETP.GT.U32.AND P1, PT, R98, R197.reuse, PT ;  /* 0x000000c56200720c */ /* 0x080fe40003f24070 */
[-C--:B------:R-:W-:Y:S02]  /*e660*/  ISETP.GT.U32.AND P0, PT, R97, R197.reuse, PT ;  /* 0x000000c56100720c */ /* 0x080fe40003f04070 */
[----:B------:R-:W-:Y:S02]  /*e670*/  ISETP.GT.U32.AND.EX P5, PT, R9, RZ, PT, P5 ;  /* 0x000000ff0900720c */ /* 0x000fe40003fa4150 */
[----:B------:R-:W-:Y:S02]  /*e680*/  ISETP.GT.U32.AND P4, PT, R100, R197, PT ;  /* 0x000000c56400720c */ /* 0x000fe40003f84070 */
[----:B------:R-:W-:-:S02]  /*e690*/  ISETP.GT.U32.AND.EX P2, PT, R8, RZ, PT, P2 ;  /* 0x000000ff0800720c */ /* 0x000fc40003f44120 */
[----:B------:R-:W-:Y:S02]  /*e6a0*/  SEL R69, RZ, 0x1, !P5 ;  /* 0x00000001ff457807 */ /* 0x000fe40006800000 */
[----:B------:R-:W-:Y:S02]  /*e6b0*/  ISETP.GT.U32.AND.EX P1, PT, R102, RZ, PT, P1 ;  /* 0x000000ff6600720c */ /* 0x000fe40003f24110 */
[----:B------:R-:W-:Y:S02]  /*e6c0*/  ISETP.GT.U32.AND.EX P0, PT, R101, RZ, PT, P0 ;  /* 0x000000ff6500720c */ /* 0x000fe40003f04100 */
[----:B------:R-:W-:Y:S02]  /*e6d0*/  ISETP.GT.U32.AND.EX P4, PT, R104, RZ, PT, P4 ;  /* 0x000000ff6800720c */ /* 0x000fe40003f84140 */
[----:B------:R-:W-:Y:S02]  /*e6e0*/  ISETP.GT.U32.AND P5, PT, R99, R197, PT ;  /* 0x000000c56300720c */ /* 0x000fe40003fa4070 */
[----:B------:R-:W-:-:S02]  /*e6f0*/  SEL R70, RZ, 0x1fffe, !P2 ;  /* 0x0001fffeff467807 */ /* 0x000fc40005000000 */
[----:B------:R-:W-:Y:S02]  /*e700*/  SEL R80, RZ, 0x4, !P1 ;  /* 0x00000004ff507807 */ /* 0x000fe40004800000 */
[----:B------:R-:W-:Y:S02]  /*e710*/  SEL R81, RZ, 0x7fff8, !P0 ;  /* 0x0007fff8ff517807 */ /* 0x000fe40004000000 */
[----:B------:R-:W-:Y:S02]  /*e720*/  SEL R84, RZ, 0x1, !P4 ;  /* 0x00000001ff547807 */ /* 0x000fe40006000000 */
[-C--:B------:R-:W-:Y:S02]  /*e730*/  ISETP.GT.U32.AND P2, PT, R7, R197.reuse, PT ;  /* 0x000000c50700720c */ /* 0x080fe40003f44070 */
[-C--:B------:R-:W-:Y:S02]  /*e740*/  ISETP.GT.U32.AND P1, PT, R6, R197.reuse, PT ;  /* 0x000000c50600720c */ /* 0x080fe40003f24070 */
[----:B------:R-:W-:-:S02]  /*e750*/  ISETP.GT.U32.AND P0, PT, R5, R197, PT ;  /* 0x000000c50500720c */ /* 0x000fc40003f04070 */
[----:B------:R-:W-:Y:S02]  /*e760*/  ISETP.GT.U32.AND P4, PT, R4, R197, PT ;  /* 0x000000c50400720c */ /* 0x000fe40003f84070 */
[----:B------:R-:W-:Y:S01]  /*e770*/  ISETP.GT.U32.AND.EX P5, PT, R103, RZ, PT, P5 ;  /* 0x000000ff6700720c */ /* 0x000fe20003fa4150 */
[----:B-1----:R-:W-:-:S12]  /*e780*/  @!P3 BRA `(.L_x_17) ;  /* 0x000000e0001cb947 */ /* 0x002fd80003800000 */
.L_x_25:
[----:B------:R-:W-:Y:S01]  /*e790*/  BAR.SYNC.DEFER_BLOCKING 0x0 ;  /* 0x0000000000007b1d */ /* 0x000fe20000010000 */
[----:B------:R-:W-:Y:S01]  /*e7a0*/  ISETP.GT.U32.AND.EX P2, PT, R82, RZ, PT, P2 ;  /* 0x000000ff5200720c */ /* 0x000fe20003f44120 */
[----:B------:R-:W-:Y:S01]  /*e7b0*/  IMAD.IADD R69, R69, 0x1, R70 ;  /* 0x0000000145457824 */ /* 0x000fe200078e0246 */
[-C--:B------:R-:W-:Y:S01]  /*e7c0*/  ISETP.GT.U32.AND P3, PT, R78, R197.reuse, PT ;  /* 0x000000c54e00720c */ /* 0x080fe20003f64070 */
[----:B------:R-:W-:Y:S01]  /*e7d0*/  IMAD.U32 R36, R36, -0x80000000, RZ ;  /* 0x8000000024247824 */ /* 0x000fe200078e00ff */
[----:B------:R-:W-:Y:S02]  /*e7e0*/  SEL R78, RZ, 0x1fffe, !P5 ;  /* 0x0001fffeff4e7807 */ /* 0x000fe40006800000 */
[----:B------:R-:W-:Y:S01]  /*e7f0*/  ISETP.GT.U32.AND P5, PT, R79, R197, PT ;  /* 0x000000c54f00720c */ /* 0x000fe20003fa4070 */
[----:B------:R-:W1:Y:S01]  /*e800*/  LDTM.x32 R4, tmem[UR22+0x100] ;  /* 0x00010016000479ee */ /* 0x000e6200082c0000 */
[----:B------:R-:W-:Y:S01]  /*e810*/  ISETP.GT.U32.AND.EX P1, PT, R71, RZ, PT, P1 ;  /* 0x000000ff4700720c */ /* 0x000fe20003f24110 */
[----:B------:R-:W2:Y:S01]  /*e820*/  S2R R85, SR_TID.X ;  /* 0x0000000000557919 */ /* 0x000ea20000002100 */
[----:B------:R-:W-:Y:S01]  /*e830*/  ISETP.GT.U32.AND.EX P4, PT, R83, RZ, PT, P4 ;  /* 0x000000ff5300720c */ /* 0x000fe20003f84140 */
[----:B------:R-:W-:Y:S01]  /*e840*/  IMAD.IADD R78, R84, 0x1, R78 ;  /* 0x00000001544e7824 */ /* 0x000fe200078e024e */
[----:B------:R-:W-:-:S02]  /*e850*/  SEL R71, RZ, 0x4, !P2 ;  /* 0x00000004ff477807 */ /* 0x000fc40005000000 */
[-C--:B------:R-:W-:Y:S02]  /*e860*/  ISETP.GT.U32.AND P2, PT, R75, R197.reuse, PT ;  /* 0x000000c54b00720c */ /* 0x080fe40003f44070 */
[----:B------:R-:W-:Y:S02]  /*e870*/  ISETP.GT.U32.AND.EX P3, PT, R74, RZ, PT, P3 ;  /* 0x000000ff4a00720c */ /* 0x000fe40003f64130 */
[----:B------:R-:W-:Y:S02]  /*e880*/  SEL R74, RZ, 0x1fffe, !P4 ;  /* 0x0001fffeff4a7807 */ /* 0x000fe40006000000 */
[----:B------:R-:W-:Y:S02]  /*e890*/  ISETP.GT.U32.AND.EX P5, PT, R76, RZ, PT, P5 ;  /* 0x000000ff4c00720c */ /* 0x000fe40003fa4150 */
[----:B------:R-:W-:Y:S02]  /*e8a0*/  ISETP.GT.U32.AND P4, PT, R59, R197, PT ;  /* 0x000000c53b00720c */ /* 0x000fe40003f84070 */
[----:B------:R-:W-:-:S02]  /*e8b0*/  ISETP.GT.U32.AND.EX P2, PT, R72, RZ, PT, P2 ;  /* 0x000000ff4800720c */ /* 0x000fc40003f44120 */
[----:B------:R-:W-:Y:S02]  /*e8c0*/  SEL R59, RZ, 0x4, !P3 ;  /* 0x00000004ff3b7807 */ /* 0x000fe40005800000 */
[-C--:B------:R-:W-:Y:S02]  /*e8d0*/  ISETP.GT.U32.AND P3, PT, R60, R197.reuse, PT ;  /* 0x000000c53c00720c */ /* 0x080fe40003f64070 */
[----:B------:R-:W-:Y:S01]  /*e8e0*/  SEL R60, RZ, 0x7fff8, !P5 ;  /* 0x0007fff8ff3c7807 */ /* 0x000fe20006800000 */
[----:B-1----:R-:W-:Y:S01]  /*e8f0*/  FMUL R5, R5, UR72 ;  /* 0x0000004805057c20 */ /* 0x002fe20008400000 */
[-C--:B------:R-:W-:Y:S01]  /*e900*/  ISETP.GT.U32.AND P5, PT, R64, R197.reuse, PT ;  /* 0x000000c54000720c */ /* 0x080fe20003fa4070 */
[----:B------:R-:W-:Y:S01]  /*e910*/  FMUL R10, R10, UR72 ;  /* 0x000000480a0a7c20 */ /* 0x000fe20008400000 */
[----:B------:R-:W-:Y:S01]  /*e920*/  SEL R75, RZ, 0x7fff8, !P1 ;  /* 0x0007fff8ff4b7807 */ /* 0x000fe20004800000 */
[----:B------:R-:W-:Y:S01]  /*e930*/  FMUL R7, R7, UR72 ;  /* 0x0000004807077c20 */ /* 0x000fe20008400000 */
[----:B------:R-:W-:Y:S01]  /*e940*/  SEL R64, RZ, 0x1, !P2 ;  /* 0x00000001ff407807 */ /* 0x000fe20005000000 */
[----:B------:R-:W-:Y:S01]  /*e950*/  FMUL R12, R12, UR72 ;  /* 0x000000480c0c7c20 */ /* 0x000fe20008400000 */
[-C--:B------:R-:W-:Y:S01]  /*e960*/  ISETP.GT.U32.AND P1, PT, R77, R197.reuse, PT ;  /* 0x000000c54d00720c */ /* 0x080fe20003f24070 */
[----:B------:R-:W-:Y:S01]  /*e970*/  FMUL R13, R13, UR72 ;  /* 0x000000480d0d7c20 */ /* 0x000fe20008400000 */
[-C--:B------:R-:W-:Y:S01]  /*e980*/  ISETP.GT.U32.AND P2, PT, R65, R197.reuse, PT ;  /* 0x000000c54100720c */ /* 0x080fe20003f44070 */
[----:B------:R-:W-:Y:S01]  /*e990*/  FMUL R14, R14, UR72 ;  /* 0x000000480e0e7c20 */ /* 0x000fe20008400000 */
[----:B------:R-:W-:Y:S01]  /*e9a0*/  ISETP.GT.U32.AND.EX P1, PT, R73, RZ, PT, P1 ;  /* 0x000000ff4900720c */ /* 0x000fe20003f24110 */
[----:B------:R-:W-:Y:S01]  /*e9b0*/  FMUL R15, R15, UR72 ;  /* 0x000000480f0f7c20 */ /* 0x000fe20008400000 */
[----:B------:R-:W-:Y:S01]  /*e9c0*/  ISETP.GT.U32.AND.EX P2, PT, R63, RZ, PT, P2 ;  /* 0x000000ff3f00720c */ /* 0x000fe20003f44120 */
[----:B------:R-:W-:Y:S01]  /*e9d0*/  FMUL R63, R6, UR72 ;  /* 0x00000048063f7c20 */ /* 0x000fe20008400000 */
[----:B------:R-:W-:Y:S01]  /*e9e0*/  ISETP.GT.U32.AND.EX P5, PT, R61, RZ, PT, P5 ;  /* 0x000000ff3d00720c */ /* 0x000fe20003fa4150 */
[----:B------:R-:W-:Y:S01]  /*e9f0*/  FMUL R17, R17, UR72 ;  /* 0x0000004811117c20 */ /* 0x000fe20008400000 */
[----:B------:R-:W-:Y:S01]  /*ea00*/  SEL R61, RZ, 0x1fffe, !P1 ;  /* 0x0001fffeff3d7807 */ /* 0x000fe20004800000 */
[----:B------:R-:W-:Y:S01]  /*ea10*/  FMUL R18, R18, UR72 ;  /* 0x0000004812127c20 */ /* 0x000fe20008400000 */
[-C--:B------:R-:W-:Y:S01]  /*ea20*/  ISETP.GT.U32.AND P1, PT, R62, R197.reuse, PT ;  /* 0x000000c53e00720c */ /* 0x080fe20003f24070 */
[----:B------:R-:W-:Y:S01]  /*ea30*/  FMUL R19, R19, UR72 ;  /* 0x0000004813137c20 */ /* 0x000fe20008400000 */
[----:B------:R-:W-:Y:S01]  /*ea40*/  FSEL R6, R5, -INF , !P2 ;  /* 0xff80000005067808 */ /* 0x000fe20005000000 */
[----:B------:R-:W-:Y:S01]  /*ea50*/  IMAD.IADD R61, R64, 0x1, R61 ;  /* 0x00000001403d7824 */ /* 0x000fe200078e023d */
[----:B------:R-:W-:Y:S01]  /*ea60*/  FSEL R5, R63, -INF , !P5 ;  /* 0xff8000003f057808 */ /* 0x000fe20006800000 */
        /* <DEDUP_REMOVED lines=9> */
[----:B------:R-:W-:Y:S01]  /*eb00*/  FSEL R9, R54, -INF , !P5 ;  /* 0xff80000036097808 */ /* 0x000fe20006800000 */
[----:B------:R-:W-:Y:S01]  /*eb10*/  FMUL R16, R16, UR72 ;  /* 0x0000004810107c20 */ /* 0x000fe20008400000 */
[-C--:B------:R-:W-:Y:S01]  /*eb20*/  ISETP.GT.U32.AND P5, PT, R52, R197.reuse, PT ;  /* 0x000000c53400720c */ /* 0x080fe20003fa4070 */
[----:B------:R-:W-:Y:S01]  /*eb30*/  FMUL R23, R23, UR72 ;  /* 0x0000004817177c20 */ /* 0x000fe20008400000 */
[----:B------:R-:W-:Y:S01]  /*eb40*/  ISETP.GT.U32.AND P2, PT, R58, R197, PT ;  /* 0x000000c53a00720c */ /* 0x000fe20003f44070 */
[----:B------:R-:W-:Y:S01]  /*eb50*/  FMUL R24, R24, UR72 ;  /* 0x0000004818187c20 */ /* 0x000fe20008400000 */
[----:B------:R-:W-:Y:S01]  /*eb60*/  ISETP.GT.U32.AND.EX P5, PT, R50, RZ, PT, P5 ;  /* 0x000000ff3200720c */ /* 0x000fe20003fa4150 */
[----:B------:R-:W-:Y:S01]  /*eb70*/  FMUL R50, R11, UR72 ;  /* 0x000000480b327c20 */ /* 0x000fe20008400000 */
[----:B------:R-:W-:-:S02]  /*eb80*/  LOP3.LUT R69, R69, 0x3, RZ, 0xc0, !PT ;  /* 0x0000000345457812 */ /* 0x000fc400078ec0ff */
[----:B------:R-:W-:Y:S02]  /*eb90*/  FSEL R11, R10, -INF , !P5 ;  /* 0xff8000000a0b7808 */ /* 0x000fe40006800000 */
[----:B------:R-:W-:Y:S02]  /*eba0*/  ISETP.GT.U32.AND P5, PT, R48, R197, PT ;  /* 0x000000c53000720c */ /* 0x000fe40003fa4070 */
[----:B------:R-:W-:Y:S02]  /*ebb0*/  SEL R48, RZ, 0x1, !P0 ;  /* 0x00000001ff307807 */ /* 0x000fe40004000000 */
[----:B------:R-:W-:Y:S02]  /*ebc0*/  ISETP.GT.U32.AND.EX P2, PT, R56, RZ, PT, P2 ;  /* 0x000000ff3800720c */ /* 0x000fe40003f44120 */
[----:B------:R-:W-:Y:S01]  /*ebd0*/  LOP3.LUT R61, R61, 0x3, RZ, 0xc0, !PT ;  /* 0x000000033d3d7812 */ /* 0x000fe200078ec0ff */
[----:B------:R-:W-:Y:S01]  /*ebe0*/  IMAD.IADD R48, R48, 0x1, R74 ;  /* 0x0000000130307824 */ /* 0x000fe200078e024a */
[----:B------:R-:W-:-:S02]  /*ebf0*/  IADD3 R66, PT, PT, R69, R67, R66 ;  /* 0x0000004345427210 */ /* 0x000fc40007ffe042 */
[----:B--2---:R-:W-:Y:S02]  /*ec00*/  LOP3.LUT P6, RZ, R85, 0x7f, RZ, 0xc0, !PT ;  /* 0x0000007f55ff7812 */ /* 0x004fe400078cc0ff */
[----:B------:R-:W-:Y:S01]  /*ec10*/  LOP3.LUT R48, R48, 0x3, RZ, 0xc0, !PT ;  /* 0x0000000330307812 */ /* 0x000fe200078ec0ff */
[----:B------:R-:W-:Y:S01]  /*ec20*/  IMAD.SHL.U32 R66, R66, 0x100, RZ ;  /* 0x0000010042427824 */ /* 0x000fe200078e00ff */
[----:B------:R-:W-:Y:S02]  /*ec30*/  FSEL R8, R7, -INF , !P2 ;  /* 0xff80000007087808 */ /* 0x000fe40005000000 */
[----:B------:R-:W-:Y:S02]  /*ec40*/  IADD3 R48, PT, PT, R48, R75, R71 ;  /* 0x0000004b30307210 */ /* 0x000fe40007ffe047 */
[----:B------:R-:W-:Y:S02]  /*ec50*/  FSEL R7, R55, -INF , !P1 ;  /* 0xff80000037077808 */ /* 0x000fe40004800000 */
[----:B------:R-:W-:-:S02]  /*ec60*/  IADD3 R59, PT, PT, R61, R60, R59 ;  /* 0x0000003c3d3b7210 */ /* 0x000fc40007ffe03b */
[----:B------:R-:W-:Y:S01]  /*ec70*/  LOP3.LUT R48, R48, 0xf, RZ, 0xc0, !PT ;  /* 0x0000000f30307812 */ /* 0x000fe200078ec0ff */
[----:B------:R-:W1:Y:S01]  /*ec80*/  @!P6 SYNCS.CCTL.IV [UR23+0xf010] ;  /* 0x00f01000ff00e9b1 */ /* 0x000e620008000017 */
[----:B------:R-:W-:Y:S01]  /*ec90*/  ISETP.GT.U32.AND P1, PT, R51, R197, PT ;  /* 0x000000c53300720c */ /* 0x000fe20003f24070 */
[----:B------:R-:W-:Y:S01]  /*eca0*/  NOP ;  /* 0x0000000000007918 */ /* 0x000fe20000000000 */
[----:B------:R-:W-:Y:S01]  /*ecb0*/  LOP3.LUT R78, R78, 0x3, RZ, 0xc0, !PT ;  /* 0x000000034e4e7812 */ /* 0x000fe200078ec0ff */
[----:B------:R-:W-:Y:S01]  /*ecc0*/  IMAD R48, R59, 0x10, R48 ;  /* 0x000000103b307824 */ /* 0x000fe200078e0230 */
[----:B------:R-:W-:Y:S02]  /*ecd0*/  ISETP.GT.U32.AND.EX P5, PT, R46, RZ, PT, P5 ;  /* 0x000000ff2e00720c */ /* 0x000fe40003fa4150 */
[----:B------:R-:W-:Y:S01]  /*ece0*/  ISETP.GT.U32.AND.EX P1, PT, R49, RZ, PT, P1 ;  /* 0x000000ff3100720c */ /* 0x000fe20003f24110 */
[----:B-1----:R-:W1:Y:S01]  /*ecf0*/  SYNCS.PHASECHK.TRANS64.TRYWAIT P6, [UR67], R36 ;  /* 0x00000024ff0075a7 */ /* 0x002e6200080c1143 */
[----:B------:R-:W-:-:S02]  /*ed00*/  IADD3 R78, PT, PT, R78, R81, R80 ;  /* 0x000000514e4e7210 */ /* 0x000fc40007ffe050 */
[----:B------:R-:W-:Y:S02]  /*ed10*/  LOP3.LUT R66, R66, 0xf00, RZ, 0xe2, !PT ;  /* 0x00000f0042427812 */ /* 0x000fe400078ee2ff */
[----:B------:R-:W-:Y:S02]  /*ed20*/  FSEL R12, R12, -INF , !P5 ;  /* 0xff8000000c0c7808 */ /* 0x000fe40006800000 */
[----:B------:R-:W-:Y:S01]  /*ed30*/  FSEL R10, R50, -INF , !P1 ;  /* 0xff800000320a7808 */ /* 0x000fe20004800000 */
[----:B------:R-:W-:Y:S01]  /*ed40*/  IMAD R66, R78, 0x1000, R66 ;  /* 0x000010004e427824 */ /* 0x000fe200078e0242 */
[-C--:B------:R-:W-:Y:S02]  /*ed50*/  ISETP.GT.U32.AND P5, PT, R45, R197.reuse, PT ;  /* 0x000000c52d00720c */ /* 0x080fe40003fa4070 */
[----:B------:R-:W-:Y:S02]  /*ed60*/  ISETP.GT.U32.AND P1, PT, R47, R197, PT ;  /* 0x000000c52f00720c */ /* 0x000fe40003f24070 */
[----:B------:R-:W-:-:S02]  /*ed70*/  LOP3.LUT R48, R48, 0xff, RZ, 0xc0, !PT ;  /* 0x000000ff30307812 */ /* 0x000fc400078ec0ff */
[----:B------:R-:W-:Y:S02]  /*ed80*/  ISETP.GT.U32.AND.EX P5, PT, R44, RZ, PT, P5 ;  /* 0x000000ff2c00720c */ /* 0x000fe40003fa4150 */
[----:B------:R-:W-:Y:S01]  /*ed90*/  ISETP.GT.U32.AND.EX P1, PT, R43, RZ, PT, P1 ;  /* 0x000000ff2b00720c */ /* 0x000fe20003f24110 */
[----:B------:R-:W-:Y:S01]  /*eda0*/  IMAD.IADD R48, R66, 0x1, R48 ;  /* 0x0000000142307824 */ /* 0x000fe200078e0230 */
[----:B------:R-:W-:Y:S02]  /*edb0*/  FSEL R146, R13, -INF , !P5 ;  /* 0xff8000000d927808 */ /* 0x000fe40006800000 */
[----:B------:R-:W-:Y:S02]  /*edc0*/  FSEL R13, R14, -INF , !P1 ;  /* 0xff8000000e0d7808 */ /* 0x000fe40004800000 */
[----:B------:R-:W-:Y:S02]  /*edd0*/  ISETP.GT.U32.AND P1, PT, R41, R197, PT ;  /* 0x000000c52900720c */ /* 0x000fe40003f24070 */
[----:B------:R-:W-:-:S02]  /*ede0*/  ISETP.GT.U32.AND.EX P4, PT, R2, RZ, PT, P4 ;  /* 0x000000ff0200720c */ /* 0x000fc40003f84140 */
[----:B------:R-:W-:Y:S02]  /*edf0*/  LOP3.LUT R2, R48, 0xffff, RZ, 0xc0, !PT ;  /* 0x0000ffff30027812 */ /* 0x000fe400078ec0ff */
[----:B------:R-:W-:Y:S02]  /*ee00*/  ISETP.GT.U32.AND.EX P1, PT, R40, RZ, PT, P1 ;  /* 0x000000ff2800720c */ /* 0x000fe40003f24110 */
[----:B------:R-:W-:Y:S02]  /*ee10*/  ISETP.GT.U32.AND P2, PT, R53, R197, PT ;  /* 0x000000c53500720c */ /* 0x000fe40003f44070 */
[----:B------:R-:W-:Y:S02]  /*ee20*/  SHF.R.U32.HI R14, RZ, 0xf, R2 ;  /* 0x0000000fff0e7819 */ /* 0x000fe40000011602 */
[----:B------:R-:W-:Y:S02]  /*ee30*/  FSEL R147, R15, -INF , !P1 ;  /* 0xff8000000f937808 */ /* 0x000fe40004800000 */
[----:B------:R-:W-:-:S02]  /*ee40*/  ISETP.GT.U32.AND.EX P2, PT, R38, RZ, PT, P2 ;  /* 0x000000ff2600720c */ /* 0x000fc40003f44120 */
[----:B------:R-:W-:Y:S02]  /*ee50*/  LOP3.LUT P1, RZ, R14, 0x1, RZ, 0xc0, !PT ;  /* 0x000000010eff7812 */ /* 0x000fe4000782c0ff */
[--C-:B------:R-:W-:Y:S02]  /*ee60*/  SHF.R.U32.HI R14, RZ, 0xe, R2.reuse ;  /* 0x0000000eff0e7819 */ /* 0x100fe40000011602 */
[----:B------:R-:W-:Y:S02]  /*ee70*/  FSEL R148, R17, -INF , !P2 ;  /* 0xff80000011947808 */ /* 0x000fe40005000000 */
[----:B------:R-:W-:Y:S02]  /*ee80*/  ISETP.GT.U32.AND.EX P3, PT, R37, RZ, PT, P3 ;  /* 0x000000ff2500720c */ /* 0x000fe40003f64130 */
[----:B------:R-:W-:Y:S02]  /*ee90*/  LOP3.LUT P2, RZ, R14, 0x1, RZ, 0xc0, !PT ;  /* 0x000000010eff7812 */ /* 0x000fe4000784c0ff */
[----:B------:R-:W-:-:S02]  /*eea0*/  SHF.R.U32.HI R14, RZ, 0xd, R2 ;  /* 0x0000000dff0e7819 */ /* 0x000fc40000011602 */
[----:B------:R-:W-:Y:S02]  /*eeb0*/  FSEL R150, R18, -INF , !P3 ;  /* 0xff80000012967808 */ /* 0x000fe40005800000 */
[----:B------:R-:W-:Y:S02]  /*eec0*/  LOP3.LUT P3, RZ, R14, 0x1, RZ, 0xc0, !PT ;  /* 0x000000010eff7812 */ /* 0x000fe4000786c0ff */
[--C-:B------:R-:W-:Y:S02]  /*eed0*/  SHF.R.U32.HI R15, RZ, 0xc, R2.reuse ;  /* 0x0000000cff0f7819 */ /* 0x100fe40000011602 */
[----:B------:R-:W-:Y:S02]  /*eee0*/  SHF.R.U32.HI R14, RZ, 0xb, R2 ;  /* 0x0000000bff0e7819 */ /* 0x000fe40000011602 */
[----:B------:R-:W-:Y:S02]  /*eef0*/  FSEL R151, R19, -INF , !P4 ;  /* 0xff80000013977808 */ /* 0x000fe40006000000 */
[----:B------:R-:W-:-:S02]  /*ef00*/  FSEL R152, R20, -INF , !P1 ;  /* 0xff80000014987808 */ /* 0x000fc40004800000 */
[----:B------:R-:W-:Y:S02]  /*ef10*/  LOP3.LUT P4, RZ, R15, 0x1, RZ, 0xc0, !PT ;  /* 0x000000010fff7812 */ /* 0x000fe4000788c0ff */
[----:B------:R-:W-:Y:S02]  /*ef20*/  LOP3.LUT P1, RZ, R14, 0x1, RZ, 0xc0, !PT ;  /* 0x000000010eff7812 */ /* 0x000fe4000782c0ff */
[----:B------:R-:W-:Y:S02]  /*ef30*/  ISETP.GT.U32.AND P5, PT, R42, R197, PT ;  /* 0x000000c52a00720c */ /* 0x000fe40003fa4070 */
[--C-:B------:R-:W-:Y:S02]  /*ef40*/  SHF.R.U32.HI R15, RZ, 0xa, R2.reuse ;  /* 0x0000000aff0f7819 */ /* 0x100fe40000011602 */
[----:B------:R-:W-:Y:S02]  /*ef50*/  SHF.R.U32.HI R14, RZ, 0x9, R2 ;  /* 0x00000009ff0e7819 */ /* 0x000fe40000011602 */
[----:B------:R-:W-:-:S02]  /*ef60*/  FSEL R153, R21, -INF , !P2 ;  /* 0xff80000015997808 */ /* 0x000fc40005000000 */
[----:B------:R-:W-:Y:S02]  /*ef70*/  FSEL R154, R22, -INF , !P3 ;  /* 0xff800000169a7808 */ /* 0x000fe40005800000 */
[----:B------:R-:W-:Y:S02]  /*ef80*/  ISETP.GT.U32.AND.EX P5, PT, R39, RZ, PT, P5 ;  /* 0x000000ff2700720c */ /* 0x000fe40003fa4150 */
[----:B------:R-:W-:Y:S02]  /*ef90*/  LOP3.LUT P2, RZ, R15, 0x1, RZ, 0xc0, !PT ;  /* 0x000000010fff7812 */ /* 0x000fe4000784c0ff */
[----:B------:R-:W-:Y:S02]  /*efa0*/  LOP3.LUT P3, RZ, R14, 0x1, RZ, 0xc0, !PT ;  /* 0x000000010eff7812 */ /* 0x000fe4000786c0ff */
[--C-:B------:R-:W-:Y:S02]  /*efb0*/  SHF.R.U32.HI R15, RZ, 0x8, R2.reuse ;  /* 0x00000008ff0f7819 */ /* 0x100fe40000011602 */
[----:B------:R-:W-:-:S02]  /*efc0*/  SHF.R.U32.HI R14, RZ, 0x7, R2 ;  /* 0x00000007ff0e7819 */ /* 0x000fc40000011602 */
[----:B------:R-:W-:Y:S02]  /*efd0*/  FSEL R149, R16, -INF , !P5 ;  /* 0xff80000010957808 */ /* 0x000fe40006800000 */
[----:B------:R-:W-:Y:S02]  /*efe0*/  FSEL R155, R23, -INF , !P4 ;  /* 0xff800000179b7808 */ /* 0x000fe40006000000 */
[----:B------:R-:W-:Y:S02]  /*eff0*/  LOP3.LUT P4, RZ, R15, 0x1, RZ, 0xc0, !PT ;  /* 0x000000010fff7812 */ /* 0x000fe4000788c0ff */
[----:B------:R-:W-:Y:S01]  /*f000*/  LOP3.LUT P5, RZ, R14, 0x1, RZ, 0xc0, !PT ;  /* 0x000000010eff7812 */ /* 0x000fe200078ac0ff */
[----:B-1----:R-:W-:-:S12]  /*f010*/  @!P6 BRA `(.L_x_18) ;  /* 0x000000d80004e947 */ /* 0x002fd80003800000 */
.L_x_26:
[----:B------:R-:W2:Y:S04]  /*f020*/  LDL.64 R20, [R1+0x250] ;  /* 0x0002500001147983 */ /* 0x000ea80000100a00 */
[----:B------:R-:W3:Y:S04]  /*f030*/  LDL.64 R66, [R1+0x230] ;  /* 0x0002300001427983 */ /* 0x000ee80000100a00 */
[----:B------:R-:W4:Y:S04]  /*f040*/  LDL.64 R70, [R1+0x220] ;  /* 0x0002200001467983 */ /* 0x000f280000100a00 */
[----:B------:R-:W4:Y:S04]  /*f050*/  LDL.64 R22, [R1+0x240] ;  /* 0x0002400001167983 */ /* 0x000f280000100a00 */
[----:B------:R-:W4:Y:S04]  /*f060*/  LDL.64 R38, [R1+0x210] ;  /* 0x0002100001267983 */ /* 0x000f280000100a00 */
[----:B------:R-:W4:Y:S04]  /*f070*/  LDL.64 R40, [R1+0x200] ;  /* 0x0002000001287983 */ /* 0x000f280000100a00 */
[----:B------:R-:W4:Y:S04]  /*f080*/  LDL.64 R42, [R1+0x1f0] ;  /* 0x0001f000012a7983 */ /* 0x000f280000100a00 */
[----:B------:R-:W4:Y:S01]  /*f090*/  LDL.64 R44, [R1+0x1e0] ;  /* 0x0001e000012c7983 */ /* 0x000f220000100a00 */
[----:B------:R-:W-:-:S03]  /*f0a0*/  FSEL R156, R24, -INF , !P1 ;  /* 0xff800000189c7808 */ /* 0x000fc60004800000 */
[----:B------:R-:W4:Y:S01]  /*f0b0*/  LDL.64 R46, [R1+0x1d0] ;  /* 0x0001d000012e7983 */ /* 0x000f220000100a00 */
[----:B------:R-:W-:-:S03]  /*f0c0*/  ISETP.GT.U32.AND P1, PT, R3, R197, PT ;  /* 0x000000c50300720c */ /* 0x000fc60003f24070 */
[----:B------:R-:W4:Y:S01]  /*f0d0*/  LDL.64 R48, [R1+0x1c0] ;  /* 0x0001c00001307983 */ /* 0x000f220000100a00 */
[----:B------:R-:W-:-:S03]  /*f0e0*/  FMUL R25, R25, UR72 ;  /* 0x0000004819197c20 */ /* 0x000fc60008400000 */
[----:B------:R-:W4:Y:S01]  /*f0f0*/  LDL.64 R50, [R1+0x1b0] ;  /* 0x0001b00001327983 */ /* 0x000f220000100a00 */
[----:B------:R-:W-:-:S03]  /*f100*/  FMUL R4, R4, UR72 ;  /* 0x0000004804047c20 */ /* 0x000fc60008400000 */
[----:B------:R-:W4:Y:S04]  /*f110*/  LDL.64 R52, [R1+0x1a0] ;  /* 0x0001a00001347983 */ /* 0x000f280000100a00 */
[----:B------:R-:W4:Y:S04]  /*f120*/  LDL.64 R54, [R1+0x190] ;  /* 0x0001900001367983 */ /* 0x000f280000100a00 */
[----:B------:R-:W4:Y:S01]  /*f130*/  LDL.64 R56, [R1+0x180] ;  /* 0x0001800001387983 */ /* 0x000f220000100a00 */
[----:B------:R-:W-:-:S03]  /*f140*/  ISETP.GT.U32.AND.EX P1, PT, R196, RZ, PT, P1 ;  /* 0x000000ffc400720c */ /* 0x000fc60003f24110 */
[----:B------:R-:W-:Y:S04]  /*f150*/  STL [R1+0x47c], R201 ;  /* 0x00047cc901007387 */ /* 0x000fe80000100800 */
[----:B------:R-:W-:Y:S01]  /*f160*/  STL [R1+0x478], R200 ;  /* 0x000478c801007387 */ /* 0x000fe20000100800 */
[----:B0-----:R-:W-:-:S03]  /*f170*/  USHF.R.S32.HI UR4, URZ, 0x1f, UR73 ;  /* 0x0000001fff047899 */ /* 0x001fc60008011449 */
[----:B------:R-:W-:Y:S01]  /*f180*/  STL [R1+0x474], R199 ;  /* 0x000474c701007387 */ /* 0x000fe20000100800 */
[----:B------:R-:W-:-:S03]  /*f190*/  FSEL R157, R25, -INF , !P2 ;  /* 0xff800000199d7808 */ /* 0x000fc60005000000 */
[----:B------:R-:W-:Y:S01]  /*f1a0*/  STL [R1+0x470], R198 ;  /* 0x000470c601007387 */ /* 0x000fe20000100800 */
[----:B------:R-:W-:-:S03]  /*f1b0*/  FSEL R4, R4, -INF , !P1 ;  /* 0xff80000004047808 */ /* 0x000fc60004800000 */
[----:B------:R0:W-:Y:S04]  /*f1c0*/  STL [R1+0x484], R3 ;  /* 0x0004840301007387 */ /* 0x0001e80000100800 */
[----:B------:R-:W-:Y:S04]  /*f1d0*/  STL [R1+0x480], R197 ;  /* 0x000480c501007387 */ /* 0x000fe80000100800 */
[----:B------:R-:W-:Y:S04]  /*f1e0*/  STL [R1+0x488], R196 ;  /* 0x000488c401007387 */ /* 0x000fe80000100800 */
[----:B------:R-:W4:Y:S04]  /*f1f0*/  LDL.64 R58, [R1+0x170] ;  /* 0x00017000013a7983 */ /* 0x000f280000100a00 */
        /* <DEDUP_REMOVED lines=19> */
[----:B------:R-:W4:Y:S01]  /*f330*/  LDL.64 R122, [R1+0x168] ;  /* 0x00016800017a7983 */ /* 0x000f220000100a00 */
[----:B--2---:R-:W-:-:S02]  /*f340*/  IADD3 R14, P2, PT, R20, UR73, RZ ;  /* 0x00000049140e7c10 */ /* 0x004fc4000ff5e0ff */
[----:B---3--:R-:W-:Y:S02]  /*f350*/  IADD3 R18, P1, PT, R66, UR73, RZ ;  /* 0x0000004942127c10 */ /* 0x008fe4000ff3e0ff */
[----:B------:R-:W-:Y:S02]  /*f360*/  IADD3.X R15, PT, PT, R21, UR4, RZ, P2, !PT ;  /* 0x00000004150f7c10 */ /* 0x000fe400097fe4ff */
[----:B----4-:R-:W-:Y:S02]  /*f370*/  IADD3 R20, P2, PT, R70, UR73, RZ ;  /* 0x0000004946147c10 */ /* 0x010fe4000ff5e0ff */
[----:B------:R-:W-:Y:S01]  /*f380*/  IADD3.X R19, PT, PT, R67, UR4, RZ, P1, !PT ;  /* 0x0000000443137c10 */ /* 0x000fe20008ffe4ff */
[----:B------:R-:W-:Y:S01]  /*f390*/  FMUL R26, R26, UR72 ;  /* 0x000000481a1a7c20 */ /* 0x000fe20008400000 */
[----:B------:R-:W2:Y:S01]  /*f3a0*/  LDL.64 R66, [R1+0x130] ;  /* 0x0001300001427983 */ /* 0x000ea20000100a00 */
[----:B------:R-:W-:-:S03]  /*f3b0*/  IADD3.X R21, PT, PT, R71, UR4, RZ, P2, !PT ;  /* 0x0000000447157c10 */ /* 0x000fc600097fe4ff */
[----:B------:R-:W3:Y:S04]  /*f3c0*/  LDL.64 R70, [R1+0x110] ;  /* 0x0001100001467983 */ /* 0x000ee80000100a00 */
[----:B------:R-:W-:Y:S04]  /*f3d0*/  STL [R1+0x490], R248 ;  /* 0x000490f801007387 */ /* 0x000fe80000100800 */
        /* <DEDUP_REMOVED lines=19> */
[----:B------:R-:W4:Y:S04]  /*f510*/  LDL.64 R124, [R1+0x158] ;  /* 0x00015800017c7983 */ /* 0x000f280000100a00 */
[----:B------:R-:W4:Y:S04]  /*f520*/  LDL.64 R126, [R1+0x148] ;  /* 0x00014800017e7983 */ /* 0x000f280000100a00 */
[----:B------:R-:W4:Y:S04]  /*f530*/  LDL.64 R128, [R1+0x138] ;  /* 0x0001380001807983 */ /* 0x000f280000100a00 */
[----:B------:R-:W4:Y:S04]  /*f540*/  LDL.64 R130, [R1+0x128] ;  /* 0x0001280001827983 */ /* 0x000f280000100a00 */
[----:B------:R-:W4:Y:S04]  /*f550*/  LDL.64 R132, [R1+0x118] ;  /* 0x0001180001847983 */ /* 0x000f280000100a00 */
[----:B------:R-:W4:Y:S01]  /*f560*/  LDL.64 R134, [R1+0x108] ;  /* 0x0001080001867983 */ /* 0x000f220000100a00 */
[----:B------:R-:W-:-:S02]  /*f570*/  FSEL R26, R26, -INF , !P3 ;  /* 0xff8000001a1a7808 */ /* 0x000fc40005800000 */
[----:B------:R-:W-:Y:S01]  /*f580*/  IADD3 R16, P3, PT, R22, UR73, RZ ;  /* 0x0000004916107c10 */ /* 0x000fe2000ff7e0ff */
[----:B------:R-:W4:Y:S03]  /*f590*/  LDG.E.U8 R14, desc[UR28][R14.64] ;  /* 0x0000001c0e0e7981 */ /* 0x000f26000c1e1100 */
[----:B------:R-:W-:Y:S01]  /*f5a0*/  IADD3.X R17, PT, PT, R23, UR4, RZ, P3, !PT ;  /* 0x0000000417117c10 */ /* 0x000fe20009ffe4ff */
[----:B------:R-:W4:Y:S01]  /*f5b0*/  LDG.E.U8 R18, desc[UR28][R18.64] ;  /* 0x0000001c12127981 */ /* 0x000f22000c1e1100 */
[----:B------:R-:W-:Y:S02]  /*f5c0*/  IADD3 R22, P3, PT, R38, UR73, RZ ;  /* 0x0000004926167c10 */ /* 0x000fe4000ff7e0ff */
[----:B------:R-:W-:Y:S01]  /*f5d0*/  IADD3 R24, P1, PT, R40, UR73, RZ ;  /* 0x0000004928187c10 */ /* 0x000fe2000ff3e0ff */
[----:B------:R-:W4:Y:S01]  /*f5e0*/  LDG.E.U8 R16, desc[UR28][R16.64] ;  /* 0x0000001c10107981 */ /* 0x000f22000c1e1100 */
[----:B------:R-:W-:-:S02]  /*f5f0*/  IADD3 R36, P2, PT, R42, UR73, RZ ;  /* 0x000000492a247c10 */ /* 0x000fc4000ff5e0ff */
[----:B------:R-:W-:Y:S01]  /*f600*/  IADD3.X R23, PT, PT, R39, UR4, RZ, P3, !PT ;  /* 0x0000000427177c10 */ /* 0x000fe20009ffe4ff */
[----:B------:R-:W4:Y:S01]  /*f610*/  LDG.E.U8 R20, desc[UR28][R20.64] ;  /* 0x0000001c14147981 */ /* 0x000f22000c1e1100 */
[----:B------:R-:W-:Y:S02]  /*f620*/  IADD3 R38, P3, PT, R44, UR73, RZ ;  /* 0x000000492c267c10 */ /* 0x000fe4000ff7e0ff */
[----:B------:R-:W-:Y:S01]  /*f630*/  IADD3.X R25, PT, PT, R41, UR4, RZ, P1, !PT ;  /* 0x0000000429197c10 */ /* 0x000fe20008ffe4ff */
[----:B------:R1:W4:Y:S01]  /*f640*/  LDG.E.U8 R22, desc[UR28][R22.64] ;  /* 0x0000001c16167981 */ /* 0x000322000c1e1100 */
[----:B------:R-:W-:Y:S02]  /*f650*/  IADD3 R40, P1, PT, R46, UR73, RZ ;  /* 0x000000492e287c10 */ /* 0x000fe4000ff3e0ff */
[----:B------:R-:W-:Y:S01]  /*f660*/  IADD3.X R37, PT, PT, R43, UR4, RZ, P2, !PT ;  /* 0x000000042b257c10 */ /* 0x000fe200097fe4ff */
[----:B------:R-:W4:Y:S01]  /*f670*/  LDG.E.U8 R24, desc[UR28][R24.64] ;  /* 0x0000001c18187981 */ /* 0x000f22000c1e1100 */
[----:B------:R-:W-:-:S02]  /*f680*/  IADD3 R42, P2, PT, R48, UR73, RZ ;  /* 0x00000049302a7c10 */ /* 0x000fc4000ff5e0ff */
[----:B------:R-:W-:Y:S01]  /*f690*/  IADD3.X R39, PT, PT, R45, UR4, RZ, P3, !PT ;  /* 0x000000042d277c10 */ /* 0x000fe20009ffe4ff */
[----:B------:R-:W4:Y:S01]  /*f6a0*/  LDG.E.U8 R36, desc[UR28][R36.64] ;  /* 0x0000001c24247981 */ /* 0x000f22000c1e1100 */
[----:B------:R-:W-:Y:S02]  /*f6b0*/  IADD3 R44, P3, PT, R50, UR73, RZ ;  /* 0x00000049322c7c10 */ /* 0x000fe4000ff7e0ff */
[----:B------:R-:W-:Y:S01]  /*f6c0*/  IADD3.X R41, PT, PT, R47, UR4, RZ, P1, !PT ;  /* 0x000000042f297c10 */ /* 0x000fe20008ffe4ff */
[----:B------:R-:W4:Y:S01]  /*f6d0*/  LDG.E.U8 R38, desc[UR28][R38.64] ;  /* 0x0000001c26267981 */ /* 0x000f22000c1e1100 */
        /* <DEDUP_REMOVED lines=21> */
[----:B------:R-:W-:-:S02]  /*f830*/  IADD3.X R57, PT, PT, R63, UR4, RZ, P3, !PT ;  /* 0x000000043f397c10 */ /* 0x000fc40009ffe4ff */
[----:B------:R-:W-:Y:S01]  /*f840*/  IADD3 R62, P3, PT, R68, UR73, RZ ;  /* 0x00000049443e7c10 */ /* 0x000fe2000ff7e0ff */
[----:B------:R-:W4:Y:S01]  /*f850*/  LDG.E.U8 R54, desc[UR28][R54.64] ;  /* 0x0000001c36367981 */ /* 0x000f22000c1e1100 */
[----:B------:R-:W-:Y:S02]  /*f860*/  IADD3.X R59, PT, PT, R65, UR4, RZ, P1, !PT ;  /* 0x00000004413b7c10 */ /* 0x000fe40008ffe4ff */
[----:B------:R-:W-:Y:S01]  /*f870*/  IADD3.X R63, PT, PT, R69, UR4, RZ, P3, !PT ;  /* 0x00000004453f7c10 */ /* 0x000fe20009ffe4ff */
[----:B------:R-:W4:Y:S01]  /*f880*/  LDG.E.U8 R56, desc[UR28][R56.64] ;  /* 0x0000001c38387981 */ /* 0x000f22000c1e1100 */
[----:B------:R-:W-:-:S03]  /*f890*/  IADD3 R68, P3, PT, R248, UR73, RZ ;  /* 0x00000049f8447c10 */ /* 0x000fc6000ff7e0ff */
[----:B------:R-:W4:Y:S01]  /*f8a0*/  LDG.E.U8 R58, desc[UR28][R58.64] ;  /* 0x0000001c3a3a7981 */ /* 0x000f22000c1e1100 */
[----:B------:R-:W-:Y:S02]  /*f8b0*/  IADD3.X R69, PT, PT, R249, UR4, RZ, P3, !PT ;  /* 0x00000004f9457c10 */ /* 0x000fe40009ffe4ff */
[----:B------:R-:W-:Y:S01]  /*f8c0*/  IADD3 R74, P3, PT, R236, UR73, RZ ;  /* 0x00000049ec4a7c10 */ /* 0x000fe2000ff7e0ff */
[----:B------:R-:W4:Y:S03]  /*f8d0*/  LDG.E.U8 R62, desc[UR28][R62.64] ;  /* 0x0000001c3e3e7981 */ /* 0x000f26000c1e1100 */
[----:B------:R-:W-:Y:S01]  /*f8e0*/  IADD3.X R75, PT, PT, R237, UR4, RZ, P3, !PT ;  /* 0x00000004ed4b7c10 */ /* 0x000fe20009ffe4ff */
[----:B------:R-:W4:Y:S01]  /*f8f0*/  LDG.E.U8 R68, desc[UR28][R68.64] ;  /* 0x0000001c44447981 */ /* 0x000f22000c1e1100 */
[----:B------:R-:W-:-:S03]  /*f900*/  IADD3 R80, P3, PT, R224, UR73, RZ ;  /* 0x00000049e0507c10 */ /* 0x000fc6000ff7e0ff */
[----:B------:R-:W4:Y:S01]  /*f910*/  LDG.E.U8 R74, desc[UR28][R74.64] ;  /* 0x0000001c4a4a7981 */ /* 0x000f22000c1e1100 */
[----:B------:R-:W-:Y:S02]  /*f920*/  IADD3.X R81, PT, PT, R225, UR4, RZ, P3, !PT ;  /* 0x00000004e1517c10 */ /* 0x000fe40009ffe4ff */
[----:B------:R-:W-:-:S03]  /*f930*/  IADD3 R86, P3, PT, R212, UR73, RZ ;  /* 0x00000049d4567c10 */ /* 0x000fc6000ff7e0ff */
[----:B------:R-:W4:Y:S01]  /*f940*/  LDG.E.U8 R80, desc[UR28][R80.64] ;  /* 0x0000001c50507981 */ /* 0x000f22000c1e1100 */
[----:B------:R-:W-:-:S05]  /*f950*/  IADD3.X R87, PT, PT, R213, UR4, RZ, P3, !PT ;  /* 0x00000004d5577c10 */ /* 0x000fca0009ffe4ff */
[----:B------:R-:W4:Y:S01]  /*f960*/  LDG.E.U8 R86, desc[UR28][R86.64] ;  /* 0x0000001c56567981 */ /* 0x000f22000c1e1100 */
[----:B--2---:R-:W-:Y:S02]  /*f970*/  IADD3 R60, P2, PT, R66, UR73, RZ ;  /* 0x00000049423c7c10 */ /* 0x004fe4000ff5e0ff */
[----:B---3--:R-:W-:Y:S02]  /*f980*/  IADD3 R64, P1, PT, R70, UR73, RZ ;  /* 0x0000004946407c10 */ /* 0x008fe4000ff3e0ff */
[----:B------:R-:W-:Y:S02]  /*f990*/  IADD3.X R61, PT, PT, R67, UR4, RZ, P2, !PT ;  /* 0x00000004433d7c10 */ /* 0x000fe400097fe4ff */
[----:B------:R-:W-:Y:S02]  /*f9a0*/  IADD3 R66, P2, PT, R72, UR73, RZ ;  /* 0x0000004948427c10 */ /* 0x000fe4000ff5e0ff */
[----:B------:R-:W-:Y:S01]  /*f9b0*/  IADD3.X R65, PT, PT, R71, UR4, RZ, P1, !PT ;  /* 0x0000000447417c10 */ /* 0x000fe20008ffe4ff */
[----:B------:R-:W2:Y:S01]  /*f9c0*/  LDG.E.U8 R60, desc[UR28][R60.64] ;  /* 0x0000001c3c3c7981 */ /* 0x000ea2000c1e1100 */
[----:B------:R-:W-:-:S02]  /*f9d0*/  IADD3 R70, P1, PT, R244, UR73, RZ ;  /* 0x00000049f4467c10 */ /* 0x000fc4000ff3e0ff */
[----:B------:R-:W-:Y:S01]  /*f9e0*/  IADD3.X R67, PT, PT, R73, UR4, RZ, P2, !PT ;  /* 0x0000000449437c10 */ /* 0x000fe200097fe4ff */
[----:B------:R-:W3:Y:S01]  /*f9f0*/  LDG.E.U8 R64, desc[UR28][R64.64] ;  /* 0x0000001c40407981 */ /* 0x000ee2000c1e1100 */
[----:B------:R-:W-:Y:S02]  /*fa00*/  IADD3 R72, P2, PT, R240, UR73, RZ ;  /* 0x00000049f0487c10 */ /* 0x000fe4000ff5e0ff */
[----:B------:R-:W-:Y:S01]  /*fa10*/  IADD3.X R71, PT, PT, R245, UR4, RZ, P1, !PT ;  /* 0x00000004f5477c10 */ /* 0x000fe20008ffe4ff */
[----:B------:R-:W3:Y:S01]  /*fa20*/  LDG.E.U8 R66, desc[UR28][R66.64] ;  /* 0x0000001c42427981 */ /* 0x000ee2000c1e1100 */
[----:B------:R-:W-:Y:S02]  /*fa30*/  IADD3 R76, P1, PT, R232, UR73, RZ ;  /* 0x00000049e84c7c10 */ /* 0x000fe4000ff3e0ff */
[----:B------:R-:W-:Y:S01]  /*fa40*/  IADD3.X R73, PT, PT, R241, UR4, RZ, P2, !PT ;  /* 0x00000004f1497c10 */ /* 0x000fe200097fe4ff */
[----:B------:R-:W3:Y:S01]  /*fa50*/  LDG.E.U8 R70, desc[UR28][R70.64] ;  /* 0x0000001c46467981 */ /* 0x000ee2000c1e1100 */
[----:B------:R-:W-:-:S02]  /*fa60*/  IADD3 R78, P2, PT, R228, UR73, RZ ;  /* 0x00000049e44e7c10 */ /* 0x000fc4000ff5e0ff */
[----:B------:R-:W-:Y:S01]  /*fa70*/  IADD3.X R77, PT, PT, R233, UR4, RZ, P1, !PT ;  /* 0x00000004e94d7c10 */ /* 0x000fe20008ffe4ff */
[----:B------:R-:W3:Y:S01]  /*fa80*/  LDG.E.U8 R72, desc[UR28][R72.64] ;  /* 0x0000001c48487981 */ /* 0x000ee2000c1e1100 */
[----:B------:R-:W-:Y:S02]  /*fa90*/  IADD3 R82, P1, PT, R220, UR73, RZ ;  /* 0x00000049dc527c10 */ /* 0x000fe4000ff3e0ff */
[----:B------:R-:W-:Y:S01]  /*faa0*/  IADD3.X R79, PT, PT, R229, UR4, RZ, P2, !PT ;  /* 0x00000004e54f7c10 */ /* 0x000fe200097fe4ff */
[----:B------:R0:W3:Y:S01]  /*fab0*/  LDG.E.U8 R15, desc[UR28][R76.64] ;  /* 0x0000001c4c0f7981 */ /* 0x0000e2000c1e1100 */
[----:B------:R-:W-:Y:S02]  /*fac0*/  IADD3 R84, P2, PT, R216, UR73, RZ ;  /* 0x00000049d8547c10 */ /* 0x000fe4000ff5e0ff */
[----:B------:R-:W-:Y:S02]  /*fad0*/  IADD3.X R83, PT, PT, R221, UR4, RZ, P1, !PT ;  /* 0x00000004dd537c10 */ /* 0x000fe40008ffe4ff */
[----:B------:R-:W-:Y:S01]  /*fae0*/  IADD3.X R85, PT, PT, R217, UR4, RZ, P2, !PT ;  /* 0x00000004d9557c10 */ /* 0x000fe200097fe4ff */
[----:B------:R-:W3:Y:S04]  /*faf0*/  LDG.E.U8 R79, desc[UR28][R78.64] ;  /* 0x0000001c4e4f7981 */ /* 0x000ee8000c1e1100 */
[----:B------:R-:W3:Y:S04]  /*fb00*/  LDG.E.U8 R82, desc[UR28][R82.64] ;  /* 0x0000001c52527981 */ /* 0x000ee8000c1e1100 */
[----:B------:R-:W3:Y:S01]  /*fb10*/  LDG.E.U8 R84, desc[UR28][R84.64] ;  /* 0x0000001c54547981 */ /* 0x000ee2000c1e1100 */
[----:B------:R-:W-:-:S02]  /*fb20*/  IADD3 R88, P1, PT, R94, UR73, RZ ;  /* 0x000000495e587c10 */ /* 0x000fc4000ff3e0ff */
[----:B------:R-:W-:Y:S02]  /*fb30*/  IADD3 R90, P2, PT, R96, UR73, RZ ;  /* 0x00000049605a7c10 */ /* 0x000fe4000ff5e0ff */
[----:B------:R-:W-:Y:S02]  /*fb40*/  IADD3 R92, P3, PT, R98, UR73, RZ ;  /* 0x00000049625c7c10 */ /* 0x000fe4000ff7e0ff */
[----:B------:R-:W-:Y:S02]  /*fb50*/  IADD3.X R89, PT, PT, R95, UR4, RZ, P1, !PT ;  /* 0x000000045f597c10 */ /* 0x000fe40008ffe4ff */
[----:B------:R-:W-:Y:S02]  /*fb60*/  IADD3 R94, P1, PT, R100, UR73, RZ ;  /* 0x00000049645e7c10 */ /* 0x000fe4000ff3e0ff */
[----:B------:R-:W-:Y:S02]  /*fb70*/  IADD3.X R91, PT, PT, R97, UR4, RZ, P2, !PT ;  /* 0x00000004615b7c10 */ /* 0x000fe400097fe4ff */
[----:B------:R-:W-:Y:S01]  /*fb80*/  SHF.R.U32.HI R139, RZ, 0x6, R2 ;  /* 0x00000006ff8b7819 */ /* 0x000fe20000011602 */
[----:B------:R-:W0:Y:S01]  /*fb90*/  S2R R159, SR_TID.X ;  /* 0x00000000009f7919 */ /* 0x000e220000002100 */
[----:B------:R-:W-:-:S02]  /*fba0*/  IADD3 R96, P2, PT, R102, UR73, RZ ;  /* 0x0000004966607c10 */ /* 0x000fc4000ff5e0ff */
[----:B------:R-:W-:Y:S02]  /*fbb0*/  IADD3.X R93, PT, PT, R99, UR4, RZ, P3, !PT ;  /* 0x00000004635d7c10 */ /* 0x000fe40009ffe4ff */
[----:B------:R-:W-:Y:S01]  /*fbc0*/  SHF.R.U32.HI R145, RZ, 0x5, R2 ;  /* 0x00000005ff917819 */ /* 0x000fe20000011602 */
[----:B------:R-:W-:Y:S01]  /*fbd0*/  STL [R1+0x4e0], R250 ;  /* 0x0004e0fa01007387 */ /* 0x000fe20000100800 */
[----:B------:R-:W-:Y:S02]  /*fbe0*/  IADD3 R98, P3, PT, R104, UR73, RZ ;  /* 0x0000004968627c10 */ /* 0x000fe4000ff7e0ff */
[----:B------:R-:W-:Y:S01]  /*fbf0*/  IADD3.X R95, PT, PT, R101, UR4, RZ, P1, !PT ;  /* 0x00000004655f7c10 */ /* 0x000fe20008ffe4ff */
[----:B------:R-:W3:Y:S01]  /*fc00*/  LDG.E.U8 R17, desc[UR28][R92.64] ;  /* 0x0000001c5c117981 */ /* 0x000ee2000c1e1100 */
[----:B------:R-:W-:Y:S02]  /*fc10*/  IADD3 R100, P1, PT, R106, UR73, RZ ;  /* 0x000000496a647c10 */ /* 0x000fe4000ff3e0ff */
[----:B------:R-:W-:Y:S01]  /*fc20*/  IADD3.X R97, PT, PT, R103, UR4, RZ, P2, !PT ;  /* 0x0000000467617c10 */ /* 0x000fe200097fe4ff */
[----:B------:R0:W3:Y:S01]  /*fc30*/  LDG.E.U8 R19, desc[UR28][R94.64] ;  /* 0x0000001c5e137981 */ /* 0x0000e2000c1e1100 */
[----:B------:R-:W-:-:S02]  /*fc40*/  IADD3 R102, P2, PT, R108, UR73, RZ ;  /* 0x000000496c667c10 */ /* 0x000fc4000ff5e0ff */
[----:B------:R-:W-:Y:S01]  /*fc50*/  IADD3.X R99, PT, PT, R105, UR4, RZ, P3, !PT ;  /* 0x0000000469637c10 */ /* 0x000fe20009ffe4ff */
[----:B-1----:R-:W-:Y:S01]  /*fc60*/  FMUL R23, R27, UR72 ;  /* 0x000000481b177c20 */ /* 0x002fe20008400000 */
[----:B------:R-:W-:Y:S01]  /*fc70*/  IADD3 R104, P3, PT, R110, UR73, RZ ;  /* 0x000000496e687c10 */ /* 0x000fe2000ff7e0ff */
[----:B------:R-:W3:Y:S01]  /*fc80*/  LDG.E.U8 R88, desc[UR28][R88.64] ;  /* 0x0000001c58587981 */ /* 0x000ee2000c1e1100 */
[----:B------:R-:W-:Y:S02]  /*fc90*/  IADD3.X R101, PT, PT, R107, UR4, RZ, P1, !PT ;  /* 0x000000046b657c10 */ /* 0x000fe40008ffe4ff */
[----:B------:R-:W-:Y:S01]  /*fca0*/  IADD3 R106, P1, PT, R112, UR73, RZ ;  /* 0x00000049706a7c10 */ /* 0x000fe2000ff3e0ff */
[----:B------:R-:W3:Y:S01]  /*fcb0*/  LDG.E.U8 R90, desc[UR28][R90.64] ;  /* 0x0000001c5a5a7981 */ /* 0x000ee2000c1e1100 */
[----:B------:R-:W-:Y:S02]  /*fcc0*/  IADD3.X R103, PT, PT, R109, UR4, RZ, P2, !PT ;  /* 0x000000046d677c10 */ /* 0x000fe400097fe4ff */
[----:B------:R-:W-:-:S02]  /*fcd0*/  IADD3 R108, P2, PT, R114, UR73, RZ ;  /* 0x00000049726c7c10 */ /* 0x000fc4000ff5e0ff */
[----:B0-----:R-:W-:Y:S01]  /*fce0*/  LOP3.LUT R3, R159, 0x7f, RZ, 0xc0, !PT ;  /* 0x0000007f9f037812 */ /* 0x001fe200078ec0ff */
[----:B------:R-:W-:Y:S01]  /*fcf0*/  STL [R1+0x4dc], R251 ;  /* 0x0004dcfb01007387 */ /* 0x000fe20000100800 */
[----:B------:R-:W-:Y:S02]  /*fd00*/  IADD3.X R105, PT, PT, R111, UR4, RZ, P3, !PT ;  /* 0x000000046f697c10 */ /* 0x000fe40009ffe4ff */
[----:B------:R-:W-:Y:S01]  /*fd10*/  IADD3 R110, P3, PT, R116, UR73, RZ ;  /* 0x00000049746e7c10 */ /* 0x000fe2000ff7e0ff */
[----:B------:R-:W3:Y:S01]  /*fd20*/  LDG.E.U8 R96, desc[UR28][R96.64] ;  /* 0x0000001c60607981 */ /* 0x000ee2000c1e1100 */
[----:B------:R-:W-:Y:S02]  /*fd30*/  IADD3.X R107, PT, PT, R113, UR4, RZ, P1, !PT ;  /* 0x00000004716b7c10 */ /* 0x000fe40008ffe4ff */
[----:B------:R-:W-:Y:S01]  /*fd40*/  IADD3 R112, P1, PT, R118, UR73, RZ ;  /* 0x0000004976707c10 */ /* 0x000fe2000ff3e0ff */
[----:B------:R-:W3:Y:S01]  /*fd50*/  LDG.E.U8 R98, desc[UR28][R98.64] ;  /* 0x0000001c62627981 */ /* 0x000ee2000c1e1100 */
[----:B------:R-:W-:-:S02]  /*fd60*/  IADD3.X R109, PT, PT, R115, UR4, RZ, P2, !PT ;  /* 0x00000004736d7c10 */ /* 0x000fc400097fe4ff */
[----:B------:R-:W-:Y:S01]  /*fd70*/  IADD3 R114, P2, PT, R120, UR73, RZ ;  /* 0x0000004978727c10 */ /* 0x000fe2000ff5e0ff */
[----:B------:R0:W3:Y:S01]  /*fd80*/  LDG.E.U8 R100, desc[UR28][R100.64] ;  /* 0x0000001c64647981 */ /* 0x0000e2000c1e1100 */
[----:B------:R-:W-:Y:S02]  /*fd90*/  IADD3.X R111, PT, PT, R117, UR4, RZ, P3, !PT ;  /* 0x00000004756f7c10 */ /* 0x000fe40009ffe4ff */
[----:B------:R-:W-:Y:S01]  /*fda0*/  IADD3 R116, P3, PT, R122, UR73, RZ ;  /* 0x000000497a747c10 */ /* 0x000fe2000ff7e0ff */
[----:B------:R1:W3:Y:S01]  /*fdb0*/  LDG.E.U8 R102, desc[UR28][R102.64] ;  /* 0x0000001c66667981 */ /* 0x0002e2000c1e1100 */
[----:B------:R-:W-:Y:S02]  /*fdc0*/  IADD3.X R113, PT, PT, R119, UR4, RZ, P1, !PT ;  /* 0x0000000477717c10 */ /* 0x000fe40008ffe4ff */
[----:B----4-:R-:W-:Y:S01]  /*fdd0*/  IADD3 R118, P1, PT, R124, UR73, RZ ;  /* 0x000000497c767c10 */ /* 0x010fe2000ff3e0ff */
[----:B------:R-:W-:Y:S01]  /*fde0*/  STS.U8 [R3+UR23+0xc000], R14 ;  /* 0x00c0000e03007988 */ /* 0x000fe20008000017 */
[----:B------:R-:W-:-:S02]  /*fdf0*/  IADD3.X R115, PT, PT, R121, UR4, RZ, P2, !PT ;  /* 0x0000000479737c10 */ /* 0x000fc400097fe4ff */
[----:B------:R-:W-:Y:S02]  /*fe00*/  IADD3 R120, P2, PT, R126, UR73, RZ ;  /* 0x000000497e787c10 */ /* 0x000fe4000ff5e0ff */
[----:B------:R-:W-:Y:S01]  /*fe10*/  FMNMX3 R21, R4, R6, R5, !PT ;  /* 0x0000000604157276 */ /* 0x000fe20007800005 */
[----:B------:R-:W-:Y:S01]  /*fe20*/  STL [R1+0x4e8], R246 ;  /* 0x0004e8f601007387 */ /* 0x000fe20000100800 */
[----:B------:R-:W-:Y:S02]  /*fe30*/  IADD3.X R117, PT, PT, R123, UR4, RZ, P3, !PT ;  /* 0x000000047b757c10 */ /* 0x000fe40009ffe4ff */
[----:B------:R-:W-:Y:S01]  /*fe40*/  IADD3 R122, P3, PT, R128, UR73, RZ ;  /* 0x00000049807a7c10 */ /* 0x000fe2000ff7e0ff */
[----:B------:R-:W4:Y:S01]  /*fe50*/  LDG.E.U8 R104, desc[UR28][R104.64] ;  /* 0x0000001c68687981 */ /* 0x000f22000c1e1100 */
[----:B------:R-:W-:Y:S02]  /*fe60*/  IADD3.X R119, PT, PT, R125, UR4, RZ, P1, !PT ;  /* 0x000000047d777c10 */ /* 0x000fe40008ffe4ff */
[----:B------:R-:W-:Y:S01]  /*fe70*/  IADD3 R124, P1, PT, R130, UR73, RZ ;  /* 0x00000049827c7c10 */ /* 0x000fe2000ff3e0ff */
[----:B------:R-:W-:Y:S01]  /*fe80*/  STS.U8 [R3+UR23+0xc100], R16 ;  /* 0x00c1001003007988 */ /* 0x000fe20008000017 */
[----:B------:R-:W-:-:S02]  /*fe90*/  IADD3.X R121, PT, PT, R127, UR4, RZ, P2, !PT ;  /* 0x000000047f797c10 */ /* 0x000fc400097fe4ff */
[----:B------:R-:W-:Y:S01]  /*fea0*/  IADD3 R126, P2, PT, R132, UR73, RZ ;  /* 0x00000049847e7c10 */ /* 0x000fe2000ff5e0ff */
        /* <DEDUP_REMOVED lines=23> */
[----:B------:R-:W-:Y:S01]  /*10020*/  LOP3.LUT P1, RZ, R139, 0x1, RZ, 0xc0, !PT ;  /* 0x000000018bff7812 */ /* 0x000fe2000782c0ff */
[----:B------:R-:W4:Y:S01]  /*10030*/  LDG.E.U8 R134, desc[UR28][R134.64] ;  /* 0x0000001c86867981 */ /* 0x000f22000c1e1100 */
[----:B------:R-:W-:-:S02]  /*10040*/  IADD3.X R139, PT, PT, R235, UR4, RZ, P2, !PT ;  /* 0x00000004eb8b7c10 */ /* 0x000fc400097fe4ff */
[----:B------:R-:W-:Y:S01]  /*10050*/  IADD3 R142, P2, PT, R226, UR73, RZ ;  /* 0x00000049e28e7c10 */ /* 0x000fe2000ff5e0ff */
[----:B------:R-:W4:Y:S01]  /*10060*/  LDG.E.U8 R136, desc[UR28][R136.64] ;  /* 0x0000001c88887981 */ /* 0x000f22000c1e1100 */
[----:B------:R-:W-:Y:S02]  /*10070*/  IADD3.X R141, PT, PT, R231, UR4, RZ, P3, !PT ;  /* 0x00000004e78d7c10 */ /* 0x000fe40009ffe4ff */
[----:B------:R-:W-:Y:S01]  /*10080*/  IADD3 R144, P3, PT, R222, UR73, RZ ;  /* 0x00000049de907c10 */ /* 0x000fe2000ff7e0ff */
[----:B------:R-:W4:Y:S01]  /*10090*/  LDG.E.U8 R138, desc[UR28][R138.64] ;  /* 0x0000001c8a8a7981 */ /* 0x000f22000c1e1100 */
[----:B------:R-:W-:Y:S02]  /*100a0*/  IADD3.X R143, PT, PT, R227, UR4, RZ, P2, !PT ;  /* 0x00000004e38f7c10 */ /* 0x000fe400097fe4ff */
[----:B------:R-:W-:Y:S01]  /*100b0*/  LOP3.LUT P2, RZ, R145, 0x1, RZ, 0xc0, !PT ;  /* 0x0000000191ff7812 */ /* 0x000fe2000784c0ff */
[----:B------:R-:W4:Y:S01]  /*100c0*/  LDG.E.U8 R140, desc[UR28][R140.64] ;  /* 0x0000001c8c8c7981 */ /* 0x000f22000c1e1100 */
[----:B------:R-:W-:-:S03]  /*100d0*/  IADD3.X R145, PT, PT, R223, UR4, RZ, P3, !PT ;  /* 0x00000004df917c10 */ /* 0x000fc60009ffe4ff */
[----:B------:R-:W4:Y:S04]  /*100e0*/  LDG.E.U8 R142, desc[UR28][R142.64] ;  /* 0x0000001c8e8e7981 */ /* 0x000f28000c1e1100 */
[----:B------:R-:W4:Y:S04]  /*100f0*/  LDG.E.U8 R144, desc[UR28][R144.64] ;  /* 0x0000001c90907981 */ /* 0x000f28000c1e1100 */
[----:B------:R-:W-:Y:S04]  /*10100*/  STS.U8 [R3+UR23+0xc400], R22 ;  /* 0x00c4001603007988 */ /* 0x000fe80008000017 */
[----:B------:R-:W-:Y:S04]  /*10110*/  STS.U8 [R3+UR23+0xc500], R24 ;  /* 0x00c5001803007988 */ /* 0x000fe80008000017 */
[----:B------:R-:W-:Y:S04]  /*10120*/  STS.U8 [R3+UR23+0xc600], R36 ;  /* 0x00c6002403007988 */ /* 0x000fe80008000017 */
[----:B------:R-:W-:Y:S04]  /*10130*/  STS.U8 [R3+UR23+0xc700], R38 ;  /* 0x00c7002603007988 */ /* 0x000fe80008000017 */
[----:B------:R-:W-:Y:S04]  /*10140*/  STS.U8 [R3+UR23+0xc800], R40 ;  /* 0x00c8002803007988 */ /* 0x000fe80008000017 */
[----:B------:R-:W-:Y:S04]  /*10150*/  STS.U8 [R3+UR23+0xc900], R42 ;  /* 0x00c9002a03007988 */ /* 0x000fe80008000017 */
[----:B------:R-:W-:Y:S01]  /*10160*/  STS.U8 [R3+UR23+0xca00], R44 ;  /* 0x00ca002c03007988 */ /* 0x000fe20008000017 */
[----:B------:R-:W-:-:S03]  /*10170*/  FMNMX3 R25, R21, R8, R9, !PT ;  /* 0x0000000815197276 */ /* 0x000fc60007800009 */
[----:B------:R-:W-:Y:S01]  /*10180*/  STS.U8 [R3+UR23+0xcb00], R46 ;  /* 0x00cb002e03007988 */ /* 0x000fe20008000017 */
[----:B------:R-:W-:-:S03]  /*10190*/  FMUL R21, R28, UR72 ;  /* 0x000000481c157c20 */ /* 0x000fc60008400000 */
[----:B------:R-:W-:Y:S01]  /*101a0*/  STS.U8 [R3+UR23+0xcc00], R48 ;  /* 0x00cc003003007988 */ /* 0x000fe20008000017 */
[----:B------:R-:W-:-:S03]  /*101b0*/  FSEL R23, R23, -INF , !P4 ;  /* 0xff80000017177808 */ /* 0x000fc60006000000 */
[----:B------:R-:W-:Y:S01]  /*101c0*/  STS.U8 [R3+UR23+0xcd00], R50 ;  /* 0x00cd003203007988 */ /* 0x000fe20008000017 */
[----:B------:R-:W-:-:S03]  /*101d0*/  IADD3 R76, P4, PT, R218, UR73, RZ ;  /* 0x00000049da4c7c10 */ /* 0x000fc6000ff9e0ff */
[----:B------:R-:W-:Y:S04]  /*101e0*/  STS.U8 [R3+UR23+0xce00], R52 ;  /* 0x00ce003403007988 */ /* 0x000fe80008000017 */
[----:B------:R-:W-:Y:S04]  /*101f0*/  STS.U8 [R3+UR23+0xcf00], R54 ;  /* 0x00cf003603007988 */ /* 0x000fe80008000017 */
[----:B------:R-:W-:Y:S04]  /*10200*/  STL [R1+0x4f8], R238 ;  /* 0x0004f8ee01007387 */ /* 0x000fe80000100800 */
[----:B------:R-:W-:Y:S01]  /*10210*/  STS.U8 [R3+UR23+0xd000], R56 ;  /* 0x00d0003803007988 */ /* 0x000fe20008000017 */
[----:B------:R-:W-:-:S03]  /*10220*/  FSEL R21, R21, -INF , !P5 ;  /* 0xff80000015157808 */ /* 0x000fc60006800000 */
[----:B------:R-:W-:Y:S01]  /*10230*/  STL [R1+0x4f4], R239 ;  /* 0x0004f4ef01007387 */ /* 0x000fe20000100800 */
[----:B------:R-:W-:-:S03]  /*10240*/  IADD3.X R77, PT, PT, R219, UR4, RZ, P4, !PT ;  /* 0x00000004db4d7c10 */ /* 0x000fc6000a7fe4ff */
[----:B------:R-:W-:Y:S01]  /*10250*/  STS.U8 [R3+UR23+0xd100], R58 ;  /* 0x00d1003a03007988 */ /* 0x000fe20008000017 */
[----:B------:R-:W-:-:S03]  /*10260*/  IADD3 R94, P5, PT, R214, UR73, RZ ;  /* 0x00000049d65e7c10 */ /* 0x000fc6000ffbe0ff */
[----:B------:R-:W-:Y:S01]  /*10270*/  STL [R1+0x500], R234 ;  /* 0x000500ea01007387 */ /* 0x000fe20000100800 */
[----:B------:R-:W-:-:S03]  /*10280*/  IADD3 R92, P4, PT, R210, UR73, RZ ;  /* 0x00000049d25c7c10 */ /* 0x000fc6000ff9e0ff */
[----:B------:R-:W-:Y:S04]  /*10290*/  STL [R1+0x4fc], R235 ;  /* 0x0004fceb01007387 */ /* 0x000fe80000100800 */
[----:B------:R-:W-:Y:S04]  /*102a0*/  STL [R1+0x508], R230 ;  /* 0x000508e601007387 */ /* 0x000fe80000100800 */
[----:B------:R-:W-:Y:S01]  /*102b0*/  STL [R1+0x504], R231 ;  /* 0x000504e701007387 */ /* 0x000fe20000100800 */
[----:B------:R-:W-:-:S03]  /*102c0*/  IADD3.X R95, PT, PT, R215, UR4, RZ, P5, !PT ;  /* 0x00000004d75f7c10 */ /* 0x000fc6000affe4ff */
[----:B------:R-:W-:Y:S01]  /*102d0*/  STL [R1+0x510], R226 ;  /* 0x000510e201007387 */ /* 0x000fe20000100800 */
[----:B------:R-:W-:-:S03]  /*102e0*/  IADD3.X R93, PT, PT, R211, UR4, RZ, P4, !PT ;  /* 0x00000004d35d7c10 */ /* 0x000fc6000a7fe4ff */
[----:B------:R-:W-:Y:S04]  /*102f0*/  STL [R1+0x50c], R227 ;  /* 0x00050ce301007387 */ /* 0x000fe80000100800 */
[----:B------:R-:W-:Y:S04]  /*10300*/  STL [R1+0x518], R222 ;  /* 0x000518de01007387 */ /* 0x000fe80000100800 */
[----:B------:R-:W-:Y:S04]  /*10310*/  STL [R1+0x514], R223 ;  /* 0x000514df01007387 */ /* 0x000fe80000100800 */
[----:B------:R-:W-:Y:S04]  /*10320*/  STL [R1+0x520], R218 ;  /* 0x000520da01007387 */ /* 0x000fe80000100800 */
[----:B------:R-:W-:Y:S04]  /*10330*/  STL [R1+0x51c], R219 ;  /* 0x00051cdb01007387 */ /* 0x000fe80000100800 */
[----:B------:R-:W-:Y:S04]  /*10340*/  STL [R1+0x528], R214 ;  /* 0x000528d601007387 */ /* 0x000fe80000100800 */
[----:B------:R-:W-:Y:S04]  /*10350*/  STL [R1+0x524], R215 ;  /* 0x000524d701007387 */ /* 0x000fe80000100800 */
[----:B------:R-:W4:Y:S04]  /*10360*/  LDG.E.U8 R76, desc[UR28][R76.64] ;  /* 0x0000001c4c4c7981 */ /* 0x000f28000c1e1100 */
[----:B------:R-:W4:Y:S04]  /*10370*/  LDG.E.U8 R110, desc[UR28][R110.64] ;  /* 0x0000001c6e6e7981 */ /* 0x000f28000c1e1100 */
[----:B------:R-:W4:Y:S04]  /*10380*/  LDG.E.U8 R112, desc[UR28][R112.64] ;  /* 0x0000001c70707981 */ /* 0x000f28000c1e1100 */
[----:B------:R-:W4:Y:S04]  /*10390*/  LDG.E.U8 R114, desc[UR28][R114.64] ;  /* 0x0000001c72727981 */ /* 0x000f28000c1e1100 */
[----:B--2---:R-:W-:Y:S04]  /*103a0*/  STS.U8 [R3+UR23+0xd200], R60 ;  /* 0x00d2003c03007988 */ /* 0x004fe80008000017 */
[----:B------:R-:W-:Y:S04]  /*103b0*/  STS.U8 [R3+UR23+0xd300], R62 ;  /* 0x00d3003e03007988 */ /* 0x000fe80008000017 */
[----:B---3--:R-:W-:Y:S04]  /*103c0*/  STS.U8 [R3+UR23+0xd400], R64 ;  /* 0x00d4004003007988 */ /* 0x008fe80008000017 */
        /* <DEDUP_REMOVED lines=9> */
[----:B------:R-:W2:Y:S04]  /*10460*/  LDG.E.U8 R116, desc[UR28][R116.64] ;  /* 0x0000001c74747981 */ /* 0x000ea8000c1e1100 */
[----:B------:R-:W3:Y:S04]  /*10470*/  LDG.E.U8 R118, desc[UR28][R118.64] ;  /* 0x0000001c76767981 */ /* 0x000ee8000c1e1100 */
[----:B------:R-:W2:Y:S04]  /*10480*/  LDG.E.U8 R120, desc[UR28][R120.64] ;  /* 0x0000001c78787981 */ /* 0x000ea8000c1e1100 */
[----:B------:R-:W2:Y:S04]  /*10490*/  LDG.E.U8 R122, desc[UR28][R122.64] ;  /* 0x0000001c7a7a7981 */ /* 0x000ea8000c1e1100 */
[----:B------:R-:W2:Y:S04]  /*104a0*/  LDG.E.U8 R124, desc[UR28][R124.64] ;  /* 0x0000001c7c7c7981 */ /* 0x000ea8000c1e1100 */
[----:B------:R-:W2:Y:S04]  /*104b0*/  LDG.E.U8 R126, desc[UR28][R126.64] ;  /* 0x0000001c7e7e7981 */ /* 0x000ea8000c1e1100 */
[----:B------:R-:W2:Y:S04]  /*104c0*/  LDG.E.U8 R128, desc[UR28][R128.64] ;  /* 0x0000001c80807981 */ /* 0x000ea8000c1e1100 */
[----:B------:R-:W2:Y:S04]  /*104d0*/  LDG.E.U8 R130, desc[UR28][R130.64] ;  /* 0x0000001c82827981 */ /* 0x000ea8000c1e1100 */
[----:B------:R-:W-:Y:S04]  /*104e0*/  STL [R1+0x530], R210 ;  /* 0x000530d201007387 */ /* 0x000fe80000100800 */
[----:B------:R-:W2:Y:S04]  /*104f0*/  LDG.E.U8 R77, desc[UR28][R94.64] ;  /* 0x0000001c5e4d7981 */ /* 0x000ea8000c1e1100 */
[----:B------:R0:W2:Y:S04]  /*10500*/  LDG.E.U8 R78, desc[UR28][R92.64] ;  /* 0x0000001c5c4e7981 */ /* 0x0000a8000c1e1100 */
[----:B------:R-:W-:Y:S04]  /*10510*/  STS.U8 [R3+UR23+0xde00], R84 ;  /* 0x00de005403007988 */ /* 0x000fe80008000017 */
[----:B------:R-:W-:Y:S04]  /*10520*/  STL [R1+0x52c], R211 ;  /* 0x00052cd301007387 */ /* 0x000fe80000100800 */
[----:B------:R0:W-:Y:S04]  /*10530*/  STS.U8 [R3+UR23+0xdf00], R86 ;  /* 0x00df005603007988 */ /* 0x0001e80008000017 */
[----:B0-----:R-:W2:Y:S01]  /*10540*/  LDL R3, [R1+0x46c] ;  /* 0x00046c0001037983 */ /* 0x001ea20000100800 */
[----:B------:R-:W-:-:S04]  /*10550*/  FMNMX3 R28, R25, R7, R11, !PT ;  /* 0x00000007191c7276 */ /* 0x000fc8000780000b */
[----:B------:R-:W-:-:S04]  /*10560*/  FMNMX3 R28, R28, R10, R12, !PT ;  /* 0x0000000a1c1c7276 */ /* 0x000fc8000780000c */
[----:B------:R-:W-:-:S04]  /*10570*/  FMNMX3 R28, R28, R146, R13, !PT ;  /* 0x000000921c1c7276 */ /* 0x000fc8000780000d */
[----:B------:R-:W-:-:S04]  /*10580*/  FMNMX3 R28, R28, R147, R149, !PT ;  /* 0x000000931c1c7276 */ /* 0x000fc80007800095 */
[----:B------:R-:W-:-:S04]  /*10590*/  FMNMX3 R28, R28, R148, R150, !PT ;  /* 0x000000941c1c7276 */ /* 0x000fc80007800096 */
[----:B------:R-:W-:Y:S02]  /*105a0*/  FMNMX3 R28, R28, R151, R152, !PT ;  /* 0x000000971c1c7276 */ /* 0x000fe40007800098 */
[----:B------:R-:W-:Y:S02]  /*105b0*/  SHF.R.U32.HI R27, RZ, 0x3, R2 ;  /* 0x00000003ff1b7819 */ /* 0x000fe40000011602 */
[----:B------:R-:W-:Y:S02]  /*105c0*/  FMNMX3 R28, R28, R153, R154, !PT ;  /* 0x000000991c1c7276 */ /* 0x000fe4000780009a */
[----:B------:R-:W-:Y:S01]  /*105d0*/  LOP3.LUT P5, RZ, R27, 0x1, RZ, 0xc0, !PT ;  /* 0x000000011bff7812 */ /* 0x000fe200078ac0ff */
[----:B------:R-:W-:Y:S01]  /*105e0*/  FMUL R27, R29, UR72 ;  /* 0x000000481d1b7c20 */ /* 0x000fe20008400000 */
[----:B------:R-:W-:Y:S02]  /*105f0*/  FMNMX3 R28, R28, R155, R156, !PT ;  /* 0x0000009b1c1c7276 */ /* 0x000fe4000780009c */
[----:B------:R-:W-:-:S02]  /*10600*/  SHF.R.U32.HI R158, RZ, 0x4, R2 ;  /* 0x00000004ff9e7819 */ /* 0x000fc40000011602 */
[--C-:B------:R-:W-:Y:S01]  /*10610*/  SHF.R.U32.HI R25, RZ, 0x2, R2.reuse ;  /* 0x00000002ff197819 */ /* 0x100fe20000011602 */
[----:B------:R-:W-:Y:S01]  /*10620*/  FMUL R30, R30, UR72 ;  /* 0x000000481e1e7c20 */ /* 0x000fe20008400000 */
[----:B------:R-:W-:Y:S02]  /*10630*/  SHF.R.U32.HI R2, RZ, 0x1, R2 ;  /* 0x00000001ff027819 */ /* 0x000fe40000011602 */
[----:B------:R-:W-:Y:S02]  /*10640*/  FMNMX3 R28, R28, R157, R26, !PT ;  /* 0x0000009d1c1c7276 */ /* 0x000fe4000780001a */
[----:B------:R-:W-:Y:S01]  /*10650*/  FSEL R27, R27, -INF , !P1 ;  /* 0xff8000001b1b7808 */ /* 0x000fe20004800000 */
[----:B------:R-:W-:Y:S01]  /*10660*/  FMUL R29, R32, UR72 ;  /* 0x00000048201d7c20 */ /* 0x000fe20008400000 */
[----:B------:R-:W-:Y:S01]  /*10670*/  LOP3.LUT P1, RZ, R2, 0x1, RZ, 0xc0, !PT ;  /* 0x0000000102ff7812 */ /* 0x000fe2000782c0ff */
[----:B------:R-:W-:Y:S01]  /*10680*/  FMUL R2, R31, UR72 ;  /* 0x000000481f027c20 */ /* 0x000fe20008400000 */
[----:B------:R-:W-:-:S02]  /*10690*/  LOP3.LUT P3, RZ, R158, 0x1, RZ, 0xc0, !PT ;  /* 0x000000019eff7812 */ /* 0x000fc4000786c0ff */
[----:B------:R-:W-:Y:S02]  /*106a0*/  FSEL R31, R30, -INF , !P2 ;  /* 0xff8000001e1f7808 */ /* 0x000fe40005000000 */
[----:B------:R-:W-:Y:S01]  /*106b0*/  FMNMX3 R28, R28, R23, R21, !PT ;  /* 0x000000171c1c7276 */ /* 0x000fe20007800015 */
[----:B------:R-:W-:Y:S01]  /*106c0*/  FMUL R30, R34, UR72 ;  /* 0x00000048221e7c20 */ /* 0x000fe20008400000 */
[----:B------:R-:W-:Y:S01]  /*106d0*/  LOP3.LUT P4, RZ, R25, 0x1, RZ, 0xc0, !PT ;  /* 0x0000000119ff7812 */ /* 0x000fe2000788c0ff */
[----:B------:R-:W-:Y:S01]  /*106e0*/  FMUL R25, R33, UR72 ;  /* 0x0000004821197c20 */ /* 0x000fe20008400000 */
[----:B------:R-:W-:Y:S02]  /*106f0*/  FSEL R32, R2, -INF , !P3 ;  /* 0xff80000002207808 */ /* 0x000fe40005800000 */
[----:B------:R-:W-:Y:S02]  /*10700*/  FSEL R29, R29, -INF , !P5 ;  /* 0xff8000001d1d7808 */ /* 0x000fe40006800000 */
[----:B------:R-:W-:Y:S01]  /*10710*/  FMNMX3 R28, R28, R27, R31, !PT ;  /* 0x0000001b1c1c7276 */ /* 0x000fe2000780001f */
[----:B------:R-:W-:Y:S01]  /*10720*/  FMUL R35, R35, UR72 ;  /* 0x0000004823237c20 */ /* 0x000fe20008400000 */
[----:B------:R-:W-:-:S02]  /*10730*/  FSEL R25, R25, -INF , !P4 ;  /* 0xff80000019197808 */ /* 0x000fc40006000000 */
[----:B------:R-:W-:Y:S02]  /*10740*/  FSEL R30, R30, -INF , !P1 ;  /* 0xff8000001e1e7808 */ /* 0x000fe40004800000 */
[----:B------:R-:W-:Y:S02]  /*10750*/  FMNMX3 R2, R28, R32, R29, !PT ;  /* 0x000000201c027276 */ /* 0x000fe4000780001d */
[----:B------:R-:W-:Y:S02]  /*10760*/  FSEL R28, R35, -INF , !P0 ;  /* 0xff800000231c7808 */ /* 0x000fe40004000000 */
[----:B------:R-:W-:-:S04]  /*10770*/  FMNMX3 R2, R2, R25, R30, !PT ;  /* 0x0000001902027276 */ /* 0x000fc8000780001e */
[----:B------:R-:W-:-:S05]  /*10780*/  FMNMX3 R2, R2, R28, R0, !PT ;  /* 0x0000001c02027276 */ /* 0x000fca0007800000 */
[--C-:B------:R-:W-:Y:S01]  /*10790*/  FADD R71, R4, -R2.reuse ;  /* 0x8000000204477221 */ /* 0x100fe20000000000 */
[--C-:B------:R-:W-:Y:S01]  /*107a0*/  FADD R6, R6, -R2.reuse ;  /* 0x8000000206067221 */ /* 0x100fe20000000000 */
[--C-:B------:R-:W-:Y:S02]  /*107b0*/  FADD R5, R5, -R2.reuse ;  /* 0x8000000205057221 */ /* 0x100fe40000000000 */
[----:B------:R-:W-:Y:S01]  /*107c0*/  FMUL R71, R71, 1.4426950216293334961 ;  /* 0x3fb8aa3b47477820 */ /* 0x000fe20000400000 */
[----:B------:R-:W-:Y:S01]  /*107d0*/  FMUL R6, R6, 1.4426950216293334961 ;  /* 0x3fb8aa3b06067820 */ /* 0x000fe20000400000 */
[--C-:B------:R-:W-:Y:S01]  /*107e0*/  FADD R8, R8, -R2.reuse ;  /* 0x8000000208087221 */ /* 0x100fe20000000000 */
[----:B------:R-:W-:Y:S02]  /*107f0*/  FMUL R5, R5, 1.4426950216293334961 ;  /* 0x3fb8aa3b05057820 */ /* 0x000fe40000400000 */
[----:B------:R-:W-:Y:S01]  /*10800*/  MUFU.EX2 R73, R6 ;  /* 0x0000000600497308 */ /* 0x000fe20000000800 */
[----:B------:R-:W-:Y:S01]  /*10810*/  FMUL R4, R8, 1.4426950216293334961 ;  /* 0x3fb8aa3b08047820 */ /* 0x000fe20000400000 */
[----:B------:R-:W-:-:S06]  /*10820*/  FADD R9, R9, -R2 ;  /* 0x8000000209097221 */ /* 0x000fcc0000000000 */
[----:B------:R-:W0:Y:S01]  /*10830*/  MUFU.EX2 R71, R71 ;  /* 0x0000004700477308 */ /* 0x000e220000000800 */
[----:B------:R-:W-:Y:S01]  /*10840*/  FMUL R9, R9, 1.4426950216293334961 ;  /* 0x3fb8aa3b09097820 */ /* 0x000fe20000400000 */
[----:B------:R-:W-:-:S06]  /*10850*/  FADD R7, R7, -R2 ;  /* 0x8000000207077221 */ /* 0x000fcc0000000000 */
[----:B------:R0:W1:Y:S01]  /*10860*/  MUFU.EX2 R101, R5 ;  /* 0x0000000500657308 */ /* 0x0000620000000800 */
[----:B------:R-:W-:Y:S01]  /*10870*/  FMUL R7, R7, 1.4426950216293334961 ;  /* 0x3fb8aa3b07077820 */ /* 0x000fe20000400000 */
[----:B------:R-:W-:-:S06]  /*10880*/  FADD R11, R11, -R2 ;  /* 0x800000020b0b7221 */ /* 0x000fcc0000000000 */
[----:B------:R-:W1:Y:S01]  /*10890*/  MUFU.EX2 R4, R4 ;  /* 0x0000000400047308 */ /* 0x000e620000000800 */
[----:B------:R-:W-:Y:S01]  /*108a0*/  FADD R10, R10, -R2 ;  /* 0x800000020a0a7221 */ /* 0x000fe20000000000 */
[----:B------:R-:W-:Y:S01]  /*108b0*/  FMUL R11, R11, 1.4426950216293334961 ;  /* 0x3fb8aa3b0b0b7820 */ /* 0x000fe20000400000 */
[----:B0-----:R-:W-:-:S05]  /*108c0*/  FADD R8, R71, R73 ;  /* 0x0000004947087221 */ /* 0x001fca0000000000 */
[----:B------:R-:W0:Y:S01]  /*108d0*/  MUFU.EX2 R69, R9 ;  /* 0x0000000900457308 */ /* 0x000e220000000800 */
[----:B------:R-:W-:Y:S01]  /*108e0*/  FMUL R5, R10, 1.4426950216293334961 ;  /* 0x3fb8aa3b0a057820 */ /* 0x000fe20000400000 */
[----:B------:R-:W-:Y:S01]  /*108f0*/  FADD R12, R12, -R2 ;  /* 0x800000020c0c7221 */ /* 0x000fe20000000000 */
[----:B-1----:R-:W-:-:S05]  /*10900*/  FADD R8, R101, R8 ;  /* 0x0000000865087221 */ /* 0x002fca0000000000 */
[----:B------:R-:W1:Y:S01]  /*10910*/  MUFU.EX2 R75, R7 ;  /* 0x00000007004b7308 */ /* 0x000e620000000800 */
[----:B------:R-:W-:Y:S01]  /*10920*/  FADD R146, R146, -R2 ;  /* 0x8000000292927221 */ /* 0x000fe20000000000 */
[----:B------:R-:W-:Y:S01]  /*10930*/  FMUL R12, R12, 1.4426950216293334961 ;  /* 0x3fb8aa3b0c0c7820 */ /* 0x000fe20000400000 */
[----:B------:R-:W-:-:S05]  /*10940*/  FADD R8, R4, R8 ;  /* 0x0000000804087221 */ /* 0x000fca0000000000 */
[----:B------:R-:W1:Y:S01]  /*10950*/  MUFU.EX2 R103, R11 ;  /* 0x0000000b00677308 */ /* 0x000e620000000800 */
[----:B------:R-:W-:Y:S01]  /*10960*/  FMUL R83, R146, 1.4426950216293334961 ;  /* 0x3fb8aa3b92537820 */ /* 0x000fe20000400000 */
[----:B------:R-:W-:Y:S01]  /*10970*/  FADD R13, R13, -R2 ;  /* 0x800000020d0d7221 */ /* 0x000fe20000000000 */
[----:B0-----:R-:W-:-:S05]  /*10980*/  FADD R8, R69, R8 ;  /* 0x0000000845087221 */ /* 0x001fca0000000000 */
[----:B------:R-:W0:Y:S01]  /*10990*/  MUFU.EX2 R5, R5 ;  /* 0x0000000500057308 */ /* 0x000e220000000800 */
[----:B------:R-:W-:Y:S01]  /*109a0*/  FADD R147, R147, -R2 ;  /* 0x8000000293937221 */ /* 0x000fe20000000000 */
[----:B------:R-:W-:Y:S01]  /*109b0*/  FMUL R13, R13, 1.4426950216293334961 ;  /* 0x3fb8aa3b0d0d7820 */ /* 0x000fe20000400000 */
[----:B-1----:R-:W-:-:S05]  /*109c0*/  FADD R8, R75, R8 ;  /* 0x000000084b087221 */ /* 0x002fca0000000000 */
[----:B------:R-:W1:Y:S01]  /*109d0*/  MUFU.EX2 R81, R12 ;  /* 0x0000000c00517308 */ /* 0x000e620000000800 */
[----:B------:R-:W-:Y:S01]  /*109e0*/  FMUL R6, R147, 1.4426950216293334961 ;  /* 0x3fb8aa3b93067820 */ /* 0x000fe20000400000 */
[----:B------:R-:W-:Y:S01]  /*109f0*/  FADD R149, R149, -R2 ;  /* 0x8000000295957221 */ /* 0x000fe20000000000 */
[----:B------:R-:W-:-:S05]  /*10a00*/  FADD R8, R103, R8 ;  /* 0x0000000867087221 */ /* 0x000fca0000000000 */
[----:B------:R-:W1:Y:S01]  /*10a10*/  MUFU.EX2 R83, R83 ;  /* 0x0000005300537308 */ /* 0x000e620000000800 */
[----:B------:R-:W-:Y:S01]  /*10a20*/  FMUL R85, R149, 1.4426950216293334961 ;  /* 0x3fb8aa3b95557820 */ /* 0x000fe20000400000 */
[----:B------:R-:W-:Y:S01]  /*10a30*/  FADD R148, R148, -R2 ;  /* 0x8000000294947221 */ /* 0x000fe20000000000 */
[----:B0-----:R-:W-:-:S05]  /*10a40*/  FADD R8, R5, R8 ;  /* 0x0000000805087221 */ /* 0x001fca0000000000 */
[----:B------:R-:W0:Y:S01]  /*10a50*/  MUFU.EX2 R99, R13 ;  /* 0x0000000d00637308 */ /* 0x000e220000000800 */
[----:B------:R-:W-:Y:S01]  /*10a60*/  FMUL R87, R148, 1.4426950216293334961 ;  /* 0x3fb8aa3b94577820 */ /* 0x000fe20000400000 */
[----:B------:R-:W-:Y:S01]  /*10a70*/  FADD R150, R150, -R2 ;  /* 0x8000000296967221 */ /* 0x000fe20000000000 */
[----:B-1----:R-:W-:-:S05]  /*10a80*/  FADD R8, R81, R8 ;  /* 0x0000000851087221 */ /* 0x002fca0000000000 */
[----:B------:R-:W1:Y:S01]  /*10a90*/  MUFU.EX2 R6, R6 ;  /* 0x0000000600067308 */ /* 0x000e620000000800 */
[----:B------:R-:W-:Y:S01]  /*10aa0*/  FMUL R97, R150, 1.4426950216293334961 ;  /* 0x3fb8aa3b96617820 */ /* 0x000fe20000400000 */
[----:B------:R-:W-:Y:S01]  /*10ab0*/  FADD R7, R151, -R2 ;  /* 0x8000000297077221 */ /* 0x000fe20000000000 */
[----:B------:R-:W-:-:S05]  /*10ac0*/  FADD R9, R83, R8 ;  /* 0x0000000853097221 */ /* 0x000fca0000000000 */
[----:B------:R-:W4:Y:S01]  /*10ad0*/  MUFU.EX2 R85, R85 ;  /* 0x0000005500557308 */ /* 0x000f220000000800 */
        /* <DEDUP_REMOVED lines=10> */
[----:B----4-:R-:W-:-:S05]  /*10b80*/  FADD R9, R85, R9 ;  /* 0x0000000955097221 */ /* 0x010fca0000000000 */
        /* <DEDUP_REMOVED lines=22> */
[----:B----4-:R-:W-:-:S06]  /*10cf0*/  FADD R9, R93, R9 ;  /* 0x000000095d097221 */ /* 0x010fcc0000000000 */
[----:B------:R-:W4:Y:S01]  /*10d00*/  MUFU.EX2 R94, R94 ;  /* 0x0000005e005e7308 */ /* 0x000f220000000800 */
[----:B0-----:R-:W-:-:S07]  /*10d10*/  FADD R9, R8, R9 ;  /* 0x0000000908097221 */ /* 0x001fce0000000000 */
[----:B------:R-:W0:Y:S01]  /*10d20*/  MUFU.EX2 R95, R26 ;  /* 0x0000001a005f7308 */ /* 0x000e220000000800 */
[----:B-1----:R-:W-:-:S07]  /*10d30*/  FADD R9, R92, R9 ;  /* 0x000000095c097221 */ /* 0x002fce0000000000 */
[----:B------:R-:W1:Y:S01]  /*10d40*/  MUFU.EX2 R209, R23 ;  /* 0x0000001700d17308 */ /* 0x000e620000000800 */
[----:B----4-:R-:W-:Y:S01]  /*10d50*/  FADD R9, R94, R9 ;  /* 0x000000095e097221 */ /* 0x010fe20000000000 */
[--C-:B------:R-:W-:Y:S01]  /*10d60*/  FADD R21, R21, -R2.reuse ;  /* 0x8000000215157221 */ /* 0x100fe20000000000 */
[--C-:B------:R-:W-:Y:S01]  /*10d70*/  FADD R27, R27, -R2.reuse ;  /* 0x800000021b1b7221 */ /* 0x100fe20000000000 */
[--C-:B------:R-:W-:Y:S01]  /*10d80*/  FADD R31, R31, -R2.reuse ;  /* 0x800000021f1f7221 */ /* 0x100fe20000000000 */
[--C-:B------:R-:W-:Y:S01]  /*10d90*/  FADD R32, R32, -R2.reuse ;  /* 0x8000000220207221 */ /* 0x100fe20000000000 */
[--C-:B------:R-:W-:Y:S01]  /*10da0*/  FADD R29, R29, -R2.reuse ;  /* 0x800000021d1d7221 */ /* 0x100fe20000000000 */
[--C-:B------:R-:W-:Y:S01]  /*10db0*/  FADD R30, R30, -R2.reuse ;  /* 0x800000021e1e7221 */ /* 0x100fe20000000000 */
[--C-:B------:R-:W-:Y:S01]  /*10dc0*/  FADD R28, R28, -R2.reuse ;  /* 0x800000021c1c7221 */ /* 0x100fe20000000000 */
[----:B------:R-:W-:Y:S01]  /*10dd0*/  FADD R25, R25, -R2 ;  /* 0x8000000219197221 */ /* 0x000fe20000000000 */
[----:B0-----:R-:W-:Y:S01]  /*10de0*/  FADD R9, R95, R9 ;  /* 0x000000095f097221 */ /* 0x001fe20000000000 */
[----:B------:R-:W-:Y:S01]  /*10df0*/  FMUL R21, R21, 1.4426950216293334961 ;  /* 0x3fb8aa3b15157820 */ /* 0x000fe20000400000 */
[----:B------:R-:W-:Y:S01]  /*10e00*/  FMUL R27, R27, 1.4426950216293334961 ;  /* 0x3fb8aa3b1b1b7820 */ /* 0x000fe20000400000 */
[----:B------:R-:W-:Y:S01]  /*10e10*/  FMUL R31, R31, 1.4426950216293334961 ;  /* 0x3fb8aa3b1f1f7820 */ /* 0x000fe20000400000 */
[----:B------:R-:W-:Y:S01]  /*10e20*/  FMUL R32, R32, 1.4426950216293334961 ;  /* 0x3fb8aa3b20207820 */ /* 0x000fe20000400000 */
[----:B------:R-:W-:Y:S01]  /*10e30*/  FMUL R29, R29, 1.4426950216293334961 ;  /* 0x3fb8aa3b1d1d7820 */ /* 0x000fe20000400000 */
[----:B------:R-:W-:Y:S01]  /*10e40*/  FMUL R30, R30, 1.4426950216293334961 ;  /* 0x3fb8aa3b1e1e7820 */ /* 0x000fe20000400000 */
[----:B------:R-:W-:Y:S01]  /*10e50*/  FMUL R28, R28, 1.4426950216293334961 ;  /* 0x3fb8aa3b1c1c7820 */ /* 0x000fe20000400000 */
[----:B------:R-:W-:Y:S01]  /*10e60*/  FMUL R25, R25, 1.4426950216293334961 ;  /* 0x3fb8aa3b19197820 */ /* 0x000fe20000400000 */
[C---:B-1----:R-:W-:Y:S01]  /*10e70*/  F2FP.SATFINITE.E4M3.F32.PACK_AB_MERGE_C R95, R209.reuse, R95, RZ ;  /* 0x0000005fd15f723e */ /* 0x042fe200048070ff */
[----:B------:R-:W-:Y:S01]  /*10e80*/  FADD R209, R209, R9 ;  /* 0x00000009d1d17221 */ /* 0x000fe20000000000 */
[----:B------:R-:W-:Y:S01]  /*10e90*/  F2FP.SATFINITE.E4M3.F32.PACK_AB_MERGE_C R101, R4, R101, RZ ;  /* 0x000000650465723e */ /* 0x000fe200048070ff */
[----:B------:R-:W0:Y:S01]  /*10ea0*/  MUFU.EX2 R105, R21 ;  /* 0x0000001500697308 */ /* 0x000e220000000800 */
[----:B------:R-:W-:Y:S01]  /*10eb0*/  F2FP.SATFINITE.E4M3.F32.PACK_AB_MERGE_C R103, R5, R103, RZ ;  /* 0x000000670567723e */ /* 0x000fe200048070ff */
[----:B------:R-:W-:Y:S01]  /*10ec0*/  STS.U8 [R208+UR23+0xc280], R17 ;  /* 0x00c28011d0007988 */ /* 0x000fe20008000017 */
[----:B------:R-:W-:Y:S01]  /*10ed0*/  F2FP.SATFINITE.E4M3.F32.PACK_AB_MERGE_C R99, R6, R99, RZ ;  /* 0x000000630663723e */ /* 0x000fe200048070ff */
[----:B------:R-:W-:Y:S01]  /*10ee0*/  IMAD.SHL.U32 R80, R159, 0x20, RZ ;  /* 0x000000209f507824 */ /* 0x000fe200078e00ff */
[----:B------:R-:W-:Y:S01]  /*10ef0*/  F2FP.SATFINITE.E4M3.F32.PACK_AB_MERGE_C R97, R7, R97, RZ ;  /* 0x000000610761723e */ /* 0x000fe200048070ff */
[----:B------:R1:W-:Y:S01]  /*10f00*/  STS.U8 [R208+UR23+0xc380], R19 ;  /* 0x00c38013d0007988 */ /* 0x0003e20008000017 */
[----:B------:R-:W-:Y:S01]  /*10f10*/  F2FP.SATFINITE.E4M3.F32.PACK_AB_MERGE_C R93, R8, R93, RZ ;  /* 0x0000005d085d723e */ /* 0x000fe200048070ff */
[----:B------:R-:W-:Y:S01]  /*10f20*/  MUFU.EX2 R207, R27 ;  /* 0x0000001b00cf7308 */ /* 0x000fe20000000800 */
[----:B------:R-:W-:Y:S01]  /*10f30*/  SHF.R.S32.HI R79, RZ, 0x2, R159 ;  /* 0x00000002ff4f7819 */ /* 0x000fe2000001149f */
[----:B------:R-:W-:Y:S04]  /*10f40*/  STS.U8 [R208+UR23+0xd680], R132 ;  /* 0x00d68084d0007988 */ /* 0x000fe80008000017 */
[----:B------:R-:W-:Y:S02]  /*10f50*/  STS.U8 [R208+UR23+0xd780], R134 ;  /* 0x00d78086d0007988 */ /* 0x000fe40008000017 */
[----:B------:R-:W-:Y:S02]  /*10f60*/  MUFU.EX2 R206, R31 ;  /* 0x0000001f00ce7308 */ /* 0x000fe40000000800 */
[----:B------:R-:W-:Y:S04]  /*10f70*/  STS.U8 [R208+UR23+0xd880], R136 ;  /* 0x00d88088d0007988 */ /* 0x000fe80008000017 */
[----:B------:R-:W-:Y:S02]  /*10f80*/  STS.U8 [R208+UR23+0xd980], R138 ;  /* 0x00d9808ad0007988 */ /* 0x000fe40008000017 */
[----:B------:R-:W4:Y:S02]  /*10f90*/  MUFU.EX2 R205, R32 ;  /* 0x0000002000cd7308 */ /* 0x000f240000000800 */
[----:B------:R-:W-:Y:S04]  /*10fa0*/  STS.U8 [R208+UR23+0xda80], R140 ;  /* 0x00da808cd0007988 */ /* 0x000fe80008000017 */
[----:B------:R-:W-:Y:S02]  /*10fb0*/  STS.U8 [R208+UR23+0xdb80], R142 ;  /* 0x00db808ed0007988 */ /* 0x000fe40008000017 */
[----:B------:R-:W-:Y:S02]  /*10fc0*/  MUFU.EX2 R204, R29 ;  /* 0x0000001d00cc7308 */ /* 0x000fe40000000800 */
[----:B------:R0:W-:Y:S06]  /*10fd0*/  STS.U8 [R208+UR23+0xdc80], R144 ;  /* 0x00dc8090d0007988 */ /* 0x0001ec0008000017 */
[----:B------:R-:W-:Y:S08]  /*10fe0*/  MUFU.EX2 R252, R30 ;  /* 0x0000001e00fc7308 */ /* 0x000ff00000000800 */
[----:B------:R-:W0:Y:S08]  /*10ff0*/  MUFU.EX2 R203, R28 ;  /* 0x0000001c00cb7308 */ /* 0x000e300000000800 */
[----:B------:R1:W2:Y:S02]  /*11000*/  MUFU.EX2 R202, R25 ;  /* 0x0000001900ca7308 */ /* 0x0002a40000000800 */
[----:B-1----:R-:W-:Y:S01]  /*11010*/  LDTM.x64 R4, tmem[UR22] ;  /* 0x00000016000479ee */ /* 0x002fe20008340000 */
[----:B0-----:R-:W0:Y:S01]  /*11020*/  LDTM.x64 R132, tmem[UR22+0x40] ;  /* 0x00004016008479ee */ /* 0x001e220008340000 */
[----:B------:R-:W-:Y:S01]  /*11030*/  STL [R1+0x534], R2 ;  /* 0x0005340201007387 */ /* 0x000fe20000100800 */
[----:B------:R-:W-:-:S03]  /*11040*/  FADD R209, R105, R209 ;  /* 0x000000d169d17221 */ /* 0x000fc60000000000 */
[----:B----4-:R-:W-:Y:S04]  /*11050*/  STL [R1+0x53c], R205 ;  /* 0x00053ccd01007387 */ /* 0x010fe80000100800 */
[----:B------:R-:W-:Y:S04]  /*11060*/  STL [R1+0x538], R206 ;  /* 0x000538ce01007387 */ /* 0x000fe80000100800 */
[----:B------:R-:W-:Y:S04]  /*11070*/  STL [R1+0x544], R203 ;  /* 0x000544cb01007387 */ /* 0x000fe80000100800 */
[----:B------:R-:W-:Y:S04]  /*11080*/  STL [R1+0x540], R252 ;  /* 0x000540fc01007387 */ /* 0x000fe80000100800 */
[----:B------:R-:W-:Y:S04]  /*11090*/  STL [R1+0x548], R209 ;  /* 0x000548d101007387 */ /* 0x000fe80000100800 */
[----:B------:R-:W-:Y:S04]  /*110a0*/  STL [R1+0x54c], R207 ;  /* 0x00054ccf01007387 */ /* 0x000fe80000100800 */
[----:B--2---:R-:W-:Y:S04]  /*110b0*/  STL [R1+0x554], R202 ;  /* 0x000554ca01007387 */ /* 0x004fe80000100800 */
[----:B------:R-:W-:Y:S04]  /*110c0*/  STL [R1+0x550], R204 ;  /* 0x000550cc01007387 */ /* 0x000fe80000100800 */
[----:B0-----:R-:W-:Y:S04]  /*110d0*/  STL.64 [R1+0x650], R194 ;  /* 0x000650c201007387 */ /* 0x001fe80000100a00 */
        /* <DEDUP_REMOVED lines=12> */
[----:B------:R-:W-:-:S03]  /*111a0*/  SGXT R79, R79, 0x1 ;  /* 0x000000014f4f781a */ /* 0x000fc60000000200 */
[----:B------:R-:W-:Y:S04]  /*111b0*/  STL.64 [R1+0x5e8], R168 ;  /* 0x0005e8a801007387 */ /* 0x000fe80000100a00 */
[----:B------:R-:W-:Y:S04]  /*111c0*/  STL.64 [R1+0x5e0], R166 ;  /* 0x0005e0a601007387 */ /* 0x000fe80000100a00 */
[----:B------:R-:W-:Y:S04]  /*111d0*/  STL.64 [R1+0x5d8], R164 ;  /* 0x0005d8a401007387 */ /* 0x000fe80000100a00 */
[----:B------:R-:W-:Y:S01]  /*111e0*/  STL.64 [R1+0x5d0], R162 ;  /* 0x0005d0a201007387 */ /* 0x000fe20000100a00 */
[----:B------:R-:W-:-:S03]  /*111f0*/  F2FP.SATFINITE.E4M3.F32.PACK_AB_MERGE_C R69, R75, R69, R103 ;  /* 0x000000454b45723e */ /* 0x000fc60004807067 */
[----:B------:R-:W-:Y:S01]  /*11200*/  STL.64 [R1+0x5c8], R160 ;  /* 0x0005c8a001007387 */ /* 0x000fe20000100a00 */
[----:B------:R-:W-:-:S03]  /*11210*/  LOP3.LUT R79, R79, 0x90, RZ, 0xc0, !PT ;  /* 0x000000904f4f7812 */ /* 0x000fc600078ec0ff */
[----:B------:R-:W-:Y:S01]  /*11220*/  STL.64 [R1+0x5c0], R158 ;  /* 0x0005c09e01007387 */ /* 0x000fe20000100a00 */
[----:B------:R-:W-:-:S03]  /*11230*/  F2FP.SATFINITE.E4M3.F32.PACK_AB_MERGE_C R74, R205, R206, RZ ;  /* 0x000000cecd4a723e */ /* 0x000fc600048070ff */
[----:B------:R-:W-:Y:S01]  /*11240*/  STL.64 [R1+0x5b8], R156 ;  /* 0x0005b89c01007387 */ /* 0x000fe20000100a00 */
[----:B------:R-:W-:-:S03]  /*11250*/  F2FP.SATFINITE.E4M3.F32.PACK_AB_MERGE_C R75, R203, R252, RZ ;  /* 0x000000fccb4b723e */ /* 0x000fc600048070ff */
[----:B------:R-:W-:Y:S01]  /*11260*/  STL.64 [R1+0x5b0], R154 ;  /* 0x0005b09a01007387 */ /* 0x000fe20000100a00 */
[----:B------:R-:W-:-:S03]  /*11270*/  F2FP.SATFINITE.E4M3.F32.PACK_AB_MERGE_C R68, R73, R71, R101 ;  /* 0x000000474944723e */ /* 0x000fc60004807065 */
[----:B------:R-:W-:Y:S01]  /*11280*/  STL.64 [R1+0x5a8], R152 ;  /* 0x0005a89801007387 */ /* 0x000fe20000100a00 */
[----:B------:R-:W-:-:S03]  /*11290*/  F2FP.SATFINITE.E4M3.F32.PACK_AB_MERGE_C R70, R83, R81, R99 ;  /* 0x000000515346723e */ /* 0x000fc60004807063 */
[----:B------:R-:W-:Y:S01]  /*112a0*/  STL.64 [R1+0x5a0], R150 ;  /* 0x0005a09601007387 */ /* 0x000fe20000100a00 */
[----:B------:R-:W-:Y:S02]  /*112b0*/  F2FP.SATFINITE.E4M3.F32.PACK_AB_MERGE_C R71, R87, R85, R97 ;  /* 0x000000555747723e */ /* 0x000fe40004807061 */
[----:B------:R-:W-:Y:S01]  /*112c0*/  LOP3.LUT R79, R79, 0xf60, R80, 0xf8, !PT ;  /* 0x00000f604f4f7812 */ /* 0x000fe200078ef850 */
[----:B------:R-:W-:Y:S01]  /*112d0*/  STL.64 [R1+0x598], R148 ;  /* 0x0005989401007387 */ /* 0x000fe20000100a00 */
[----:B------:R-:W-:Y:S02]  /*112e0*/  F2FP.SATFINITE.E4M3.F32.PACK_AB_MERGE_C R73, R94, R92, R95 ;  /* 0x0000005c5e49723e */ /* 0x000fe4000480705f */
[----:B------:R-:W-:Y:S01]  /*112f0*/  F2FP.SATFINITE.E4M3.F32.PACK_AB_MERGE_C R72, R91, R89, R93 ;  /* 0x000000595b48723e */ /* 0x000fe2000480705d */
[----:B------:R-:W-:Y:S01]  /*11300*/  STL.64 [R1+0x590], R146 ;  /* 0x0005909201007387 */ /* 0x000fe20000100a00 */
[----:B------:R-:W-:Y:S02]  /*11310*/  F2FP.SATFINITE.E4M3.F32.PACK_AB_MERGE_C R74, R207, R105, R74 ;  /* 0x00000069cf4a723e */ /* 0x000fe4000480704a */
[----:B------:R-:W-:Y:S01]  /*11320*/  F2FP.SATFINITE.E4M3.F32.PACK_AB_MERGE_C R75, R202, R204, R75 ;  /* 0x000000ccca4b723e */ /* 0x000fe2000480704b */
[----:B------:R-:W-:Y:S04]  /*11330*/  STL.64 [R1+0x588], R144 ;  /* 0x0005889001007387 */ /* 0x000fe80000100a00 */
[----:B------:R-:W-:Y:S04]  /*11340*/  STL.64 [R1+0x580], R142 ;  /* 0x0005808e01007387 */ /* 0x000fe80000100a00 */
[----:B------:R-:W-:Y:S04]  /*11350*/  STL.64 [R1+0x578], R140 ;  /* 0x0005788c01007387 */ /* 0x000fe80000100a00 */
        /* <DEDUP_REMOVED lines=23> */
[----:B------:R-:W-:Y:S04]  /*114d0*/  STL.64 [R1+0x570], R138 ;  /* 0x0005708a01007387 */ /* 0x000fe80000100a00 */
[----:B------:R-:W-:Y:S04]  /*114e0*/  STS.128 [R79+UR23+0xe000], R68 ;  /* 0x00e000444f007988 */ /* 0x000fe80008000c17 */
[----:B------:R-:W-:Y:S04]  /*114f0*/  STL.64 [R1+0x568], R136 ;  /* 0x0005688801007387 */ /* 0x000fe80000100a00 */
[----:B------:R0:W-:Y:S04]  /*11500*/  STS.128 [R3+UR23+0xe000], R72 ;  /* 0x00e0004803007988 */ /* 0x0001e80008000c17 */
[----:B------:R-:W-:Y:S04]  /*11510*/  STL.64 [R1+0x560], R134 ;  /* 0x0005608601007387 */ /* 0x000fe80000100a00 */
[----:B------:R1:W-:Y:S01]  /*11520*/  STL.64 [R1+0x558], R132 ;  /* 0x0005588401007387 */ /* 0x0003e20000100a00 */
[----:B0-----:R-:W-:Y:S01]  /*11530*/  LDTM.x64 R68, tmem[UR22+0x80] ;  /* 0x00008016004479ee */ /* 0x001fe20008340000 */
[----:B-1----:R-:W0:Y:S01]  /*11540*/  LDTM.x64 R132, tmem[UR22+0xc0] ;  /* 0x0000c016008479ee */ /* 0x002e220008340000 */
[----:B------:R-:W-:Y:S01]  /*11550*/  FADD R0, -R2, R0 ;  /* 0x0000000002007221 */ /* 0x000fe20000000100 */
[----:B------:R-:W-:-:S03]  /*11560*/  NOP ;  /* 0x0000000000007918 */ /* 0x000fc60000000000 */
[----:B------:R-:W-:-:S06]  /*11570*/  FMUL R0, R0, 1.4426950216293334961 ;  /* 0x3fb8aa3b00007820 */ /* 0x000fcc0000400000 */
[----:B------:R-:W1:Y:S01]  /*11580*/  MUFU.EX2 R0, R0 ;  /* 0x0000000000007308 */ /* 0x000e620000000800 */
[----:B0-----:R-:W-:Y:S01]  /*11590*/  STL.64 [R1], R132 ;  /* 0x0000008401007387 */ /* 0x001fe20000100a00 */
[----:B------:R-:W-:Y:S02]  /*115a0*/  IMAD.MOV.U32 R198, RZ, RZ, R194 ;  /* 0x000000ffffc67224 */ /* 0x000fe400078e00c2 */
[----:B------:R-:W-:Y:S01]  /*115b0*/  IMAD.MOV.U32 R208, RZ, RZ, R195 ;  /* 0x000000ffffd07224 */ /* 0x000fe200078e00c3 */
[----:B------:R-:W-:Y:S01]  /*115c0*/  STL.64 [R1+0x8], R134 ;  /* 0x0000088601007387 */ /* 0x000fe20000100a00 */
[----:B------:R-:W-:Y:S02]  /*115d0*/  IMAD.MOV.U32 R200, RZ, RZ, R192 ;  /* 0x000000ffffc87224 */ /* 0x000fe400078e00c0 */
[----:B------:R-:W-:Y:S01]  /*115e0*/  IMAD.MOV.U32 R199, RZ, RZ, R193 ;  /* 0x000000ffffc77224 */ /* 0x000fe200078e00c1 */
[----:B------:R0:W-:Y:S01]  /*115f0*/  STL [R1+0x10], R136 ;  /* 0x0000108801007387 */ /* 0x0001e20000100800 */
[----:B------:R-:W-:-:S02]  /*11600*/  IMAD.MOV.U32 R197, RZ, RZ, R190 ;  /* 0x000000ffffc57224 */ /* 0x000fc400078e00be */
[----:B------:R-:W-:Y:S01]  /*11610*/  IMAD.MOV.U32 R201, RZ, RZ, R191 ;  /* 0x000000ffffc97224 */ /* 0x000fe200078e00bf */
[----:B------:R-:W2:Y:S01]  /*11620*/  LDL.LU.64 R194, [R1+0x650] ;  /* 0x0006500001c27983 */ /* 0x000ea20000300a00 */
[----:B------:R-:W-:Y:S02]  /*11630*/  IMAD.MOV.U32 R196, RZ, RZ, R188 ;  /* 0x000000ffffc47224 */ /* 0x000fe400078e00bc */
[----:B------:R-:W-:Y:S01]  /*11640*/  IMAD.MOV.U32 R3, RZ, RZ, R189 ;  /* 0x000000ffff037224 */ /* 0x000fe200078e00bd */
[----:B------:R-:W3:Y:S01]  /*11650*/  LDL.LU.64 R192, [R1+0x648] ;  /* 0x0006480001c07983 */ /* 0x000ee20000300a00 */
[----:B------:R-:W-:Y:S02]  /*11660*/  IMAD.MOV.U32 R248, RZ, RZ, R186 ;  /* 0x000000fffff87224 */ /* 0x000fe400078e00ba */
[----:B------:R-:W-:Y:S01]  /*11670*/  IMAD.MOV.U32 R249, RZ, RZ, R187 ;  /* 0x000000fffff97224 */ /* 0x000fe200078e00bb */
[----:B------:R-:W4:Y:S01]  /*11680*/  LDL.LU.64 R190, [R1+0x640] ;  /* 0x0006400001be7983 */ /* 0x000f220000300a00 */
[----:B------:R-:W-:-:S02]  /*11690*/  IMAD.MOV.U32 R244, RZ, RZ, R184 ;  /* 0x000000fffff47224 */ /* 0x000fc400078e00b8 */
[----:B------:R-:W-:Y:S01]  /*116a0*/  IMAD.MOV.U32 R245, RZ, RZ, R185 ;  /* 0x000000fffff57224 */ /* 0x000fe200078e00b9 */
[----:B------:R-:W2:Y:S01]  /*116b0*/  LDL.LU.64 R188, [R1+0x638] ;  /* 0x0006380001bc7983 */ /* 0x000ea20000300a00 */
[----:B------:R-:W-:Y:S02]  /*116c0*/  IMAD.MOV.U32 R240, RZ, RZ, R182 ;  /* 0x000000fffff07224 */ /* 0x000fe400078e00b6 */
[----:B------:R-:W-:Y:S01]  /*116d0*/  IMAD.MOV.U32 R241, RZ, RZ, R183 ;  /* 0x000000fffff17224 */ /* 0x000fe200078e00b7 */
[----:B------:R-:W2:Y:S01]  /*116e0*/  LDL.LU.64 R186, [R1+0x630] ;  /* 0x0006300001ba7983 */ /* 0x000ea20000300a00 */
[----:B------:R-:W-:Y:S02]  /*116f0*/  IMAD.MOV.U32 R236, RZ, RZ, R180 ;  /* 0x000000ffffec7224 */ /* 0x000fe400078e00b4 */
[----:B------:R-:W-:Y:S01]  /*11700*/  IMAD.MOV.U32 R237, RZ, RZ, R181 ;  /* 0x000000ffffed7224 */ /* 0x000fe200078e00b5 */
[----:B------:R-:W2:Y:S01]  /*11710*/  LDL.LU.64 R184, [R1+0x628] ;  /* 0x0006280001b87983 */ /* 0x000ea20000300a00 */
        /* <DEDUP_REMOVED lines=55> */
[C---:B-1----:R-:W-:Y:S01]  /*11a90*/  FMUL R63, R0.reuse, R63 ;  /* 0x0000003f003f7220 */ /* 0x042fe20000400000 */
[----:B------:R-:W-:Y:S01]  /*11aa0*/  IMAD.MOV.U32 R205, RZ, RZ, R143 ;  /* 0x000000ffffcd7224 */ /* 0x000fe200078e008f */
[----:B------:R-:W2:Y:S01]  /*11ab0*/  LDL.LU.64 R146, [R1+0x590] ;  /* 0x0005900001927983 */ /* 0x000ea20000300a00 */
[----:B------:R-:W-:Y:S02]  /*11ac0*/  IMAD.MOV.U32 R209, RZ, RZ, R140 ;  /* 0x000000ffffd17224 */ /* 0x000fe400078e008c */
[C---:B------:R-:W-:Y:S01]  /*11ad0*/  FMUL R4, R0.reuse, R4 ;  /* 0x0000000400047220 */ /* 0x040fe20000400000 */
[----:B------:R-:W-:Y:S01]  /*11ae0*/  IMAD.MOV.U32 R203, RZ, RZ, R141 ;  /* 0x000000ffffcb7224 */ /* 0x000fe200078e008d */
[----:B------:R-:W2:Y:S01]  /*11af0*/  LDL.LU.64 R144, [R1+0x588] ;  /* 0x0005880001907983 */ /* 0x000ea20000300a00 */
[C---:B------:R-:W-:Y:S01]  /*11b00*/  FMUL R5, R0.reuse, R5 ;  /* 0x0000000500057220 */ /* 0x040fe20000400000 */
[C---:B------:R-:W-:Y:S01]  /*11b10*/  FMUL R6, R0.reuse, R6 ;  /* 0x0000000600067220 */ /* 0x040fe20000400000 */
[C---:B------:R-:W-:Y:S01]  /*11b20*/  FMUL R7, R0.reuse, R7 ;  /* 0x0000000700077220 */ /* 0x040fe20000400000 */
[----:B------:R-:W2:Y:S01]  /*11b30*/  LDL.LU.64 R142, [R1+0x580] ;  /* 0x00058000018e7983 */ /* 0x000ea20000300a00 */
        /* <DEDUP_REMOVED lines=59> */
[----:B------:R-:W-:Y:S01]  /*11ef0*/  IMAD.MOV.U32 R204, RZ, RZ, R138 ;  /* 0x000000ffffcc7224 */ /* 0x000fe200078e008a */
[----:B------:R-:W2:Y:S01]  /*11f00*/  LDL.LU.64 R140, [R1+0x578] ;  /* 0x00057800018c7983 */ /* 0x000ea20000300a00 */
[----:B------:R-:W-:-:S02]  /*11f10*/  IMAD.MOV.U32 R207, RZ, RZ, R139 ;  /* 0x000000ffffcf7224 */ /* 0x000fc400078e008b */
[----:B------:R-:W-:Y:S01]  /*11f20*/  IMAD.MOV.U32 R202, RZ, RZ, R137 ;  /* 0x000000ffffca7224 */ /* 0x000fe200078e0089 */
[----:B------:R-:W2:Y:S04]  /*11f30*/  LDL.LU.64 R138, [R1+0x570] ;  /* 0x00057000018a7983 */ /* 0x000ea80000300a00 */
[----:B0-----:R-:W2:Y:S04]  /*11f40*/  LDL.LU.64 R136, [R1+0x568] ;  /* 0x0005680001887983 */ /* 0x001ea80000300a00 */
[----:B------:R-:W2:Y:S04]  /*11f50*/  LDL.LU.64 R134, [R1+0x560] ;  /* 0x0005600001867983 */ /* 0x000ea80000300a00 */
[----:B------:R-:W2:Y:S01]  /*11f60*/  LDL.LU.64 R132, [R1+0x558] ;  /* 0x0005580001847983 */ /* 0x000ea20000300a00 */
[----:B------:R0:W-:Y:S03]  /*11f70*/  STTM.x64 tmem[UR22], R4 ;  /* 0x00000004000079ed */ /* 0x0001e60008340016 */
[----:B0-----:R-:W2:Y:S04]  /*11f80*/  LDL.LU R63, [R1] ;  /* 0x00000000013f7983 */ /* 0x001ea80000300800 */
[----:B------:R-:W3:Y:S04]  /*11f90*/  LDL.LU R64, [R1+0x4] ;  /* 0x0000040001407983 */ /* 0x000ee80000300800 */
[----:B------:R-:W4:Y:S04]  /*11fa0*/  LDL.LU R65, [R1+0x8] ;  /* 0x0000080001417983 */ /* 0x000f280000300800 */
[----:B------:R-:W4:Y:S04]  /*11fb0*/  LDL.LU R66, [R1+0xc] ;  /* 0x00000c0001427983 */ /* 0x000f280000300800 */
[----:B------:R-:W4:Y:S01]  /*11fc0*/  LDL.LU R67, [R1+0x10] ;  /* 0x0000100001437983 */ /* 0x000f220000300800 */
[C---:B------:R-:W-:Y:S01]  /*11fd0*/  FMUL R9, R0.reuse, R202 ;  /* 0x000000ca00097220 */ /* 0x040fe20000400000 */
[C---:B------:R-:W-:Y:S01]  /*11fe0*/  FMUL R10, R0.reuse, R204 ;  /* 0x000000cc000a7220 */ /* 0x040fe20000400000 */
[C---:B------:R-:W-:Y:S01]  /*11ff0*/  FMUL R11, R0.reuse, R207 ;  /* 0x000000cf000b7220 */ /* 0x040fe20000400000 */
[----:B------:R-:W4:Y:S01]  /*12000*/  LDL.LU R202, [R1+0x554] ;  /* 0x0005540001ca7983 */ /* 0x000f220000300800 */
[C---:B------:R-:W-:Y:S01]  /*12010*/  FMUL R12, R0.reuse, R209 ;  /* 0x000000d1000c7220 */ /* 0x040fe20000400000 */
[----:B------:R-:W-:-:S02]  /*12020*/  FMUL R13, R0, R203 ;  /* 0x000000cb000d7220 */ /* 0x000fc40000400000 */
[----:B------:R-:W4:Y:S01]  /*12030*/  LDL.LU R204, [R1+0x550] ;  /* 0x0005500001cc7983 */ /* 0x000f220000300800 */
[----:B------:R-:W-:-:S03]  /*12040*/  FMUL R14, R0, R252 ;  /* 0x000000fc000e7220 */ /* 0x000fc60000400000 */
        /* <DEDUP_REMOVED lines=12> */
[----:B------:R0:W5:Y:S01]  /*12110*/  LDL.LU R2, [R1+0x534] ;  /* 0x0005340001027983 */ /* 0x0001620000300800 */
        /* <DEDUP_REMOVED lines=83> */
[----:B------:R0:W5:Y:S04]  /*12650*/  LDL.LU R249, [R1+0x48c] ;  /* 0x00048c0001f97983 */ /* 0x0001680000300800 */
[----:B------:R0:W5:Y:S04]  /*12660*/  LDL.LU R196, [R1+0x488] ;  /* 0x0004880001c47983 */ /* 0x0001680000300800 */
[----:B------:R0:W5:Y:S04]  /*12670*/  LDL.LU R3, [R1+0x484] ;  /* 0x0004840001037983 */ /* 0x0001680000300800 */
[----:B------:R0:W5:Y:S01]  /*12680*/  LDL.LU R197, [R1+0x480] ;  /* 0x0004800001c57983 */ /* 0x0001620000300800 */
[C---:B--2---:R-:W-:Y:S01]  /*12690*/  FMUL R4, R0.reuse, R63 ;  /* 0x0000003f00047220 */ /* 0x044fe20000400000 */
[----:B------:R-:W-:-:S02]  /*126a0*/  FMUL R63, R0, R201 ;  /* 0x000000c9003f7220 */ /* 0x000fc40000400000 */
[----:B------:R0:W5:Y:S01]  /*126b0*/  LDL.LU R201, [R1+0x47c] ;  /* 0x00047c0001c97983 */ /* 0x0001620000300800 */
[C---:B---3--:R-:W-:Y:S01]  /*126c0*/  FMUL R5, R0.reuse, R64 ;  /* 0x0000004000057220 */ /* 0x048fe20000400000 */
[C---:B------:R-:W-:Y:S02]  /*126d0*/  FMUL R64, R0.reuse, R200 ;  /* 0x000000c800407220 */ /* 0x040fe40000400000 */
[----:B------:R0:W5:Y:S01]  /*126e0*/  LDL.LU R200, [R1+0x478] ;  /* 0x0004780001c87983 */ /* 0x0001620000300800 */
[C---:B----4-:R-:W-:Y:S01]  /*126f0*/  FMUL R6, R0.reuse, R65 ;  /* 0x0000004100067220 */ /* 0x050fe20000400000 */
[C---:B------:R-:W-:Y:S02]  /*12700*/  FMUL R65, R0.reuse, R199 ;  /* 0x000000c700417220 */ /* 0x040fe40000400000 */
[----:B------:R0:W5:Y:S01]  /*12710*/  LDL.LU R199, [R1+0x474] ;  /* 0x0004740001c77983 */ /* 0x0001620000300800 */
[C---:B------:R-:W-:Y:S01]  /*12720*/  FMUL R7, R0.reuse, R66 ;  /* 0x0000004200077220 */ /* 0x040fe20000400000 */
[----:B------:R-:W-:-:S02]  /*12730*/  FMUL R66, R0, R198 ;  /* 0x000000c600427220 */ /* 0x000fc40000400000 */
[----:B------:R0:W5:Y:S01]  /*12740*/  LDL.LU R198, [R1+0x470] ;  /* 0x0004700001c67983 */ /* 0x0001620000300800 */
        /* <DEDUP_REMOVED lines=130> */
[----:B------:R0:W-:Y:S01]  /*12f70*/  STTM.x64 tmem[UR22+0x40], R132 ;  /* 0x00004084000079ed */ /* 0x0001e20008340016 */
[----:B------:R0:W-:Y:S02]  /*12f80*/  STTM.x64 tmem[UR22+0x80], R68 ;  /* 0x00008044000079ed */ /* 0x0001e40008340016 */
[----:B------:R0:W-:Y:S01]  /*12f90*/  STTM.x64 tmem[UR22+0xc0], R4 ;  /* 0x0000c004000079ed */ /* 0x0001e20008340016 */
[----:B------:R-:W1:Y:S02]  /*12fa0*/  FENCE.VIEW.ASYNC.T ;  /* 0x00000000000073c6 */ /* 0x000e640000000200 */
[----:B-1----:R-:W-:Y:S06]  /*12fb0*/  BAR.SYNC.DEFER_BLOCKING 0x0 ;  /* 0x0000000000007b1d */ /* 0x002fec0000010000 */
[----:B------:R-:W1:Y:S01]  /*12fc0*/  S2R R208, SR_TID.X ;  /* 0x0000000000d07919 */ /* 0x000e620000002100 */
[----:B------:R2:W-:Y:S06]  /*12fd0*/  MEMBAR.ALL.CTA ;  /* 0x0000000000007992 */ /* 0x0005ec0000008000 */
[----:B--2---:R-:W2:Y:S01]  /*12fe0*/  FENCE.VIEW.ASYNC.S ;  /* 0x00000000000073c6 */ /* 0x004ea20000000000 */
[----:B------:R-:W-:-:S04]  /*12ff0*/  FADD R207, R207, R209 ;  /* 0x000000d1cfcf7221 */ /* 0x000fc80000000000 */
[----:B------:R-:W-:-:S04]  /*13000*/  FADD R207, R206, R207 ;  /* 0x000000cfcecf7221 */ /* 0x000fc80000000000 */
[----:B------:R-:W-:-:S04]  /*13010*/  FADD R207, R205, R207 ;  /* 0x000000cfcdcf7221 */ /* 0x000fc80000000000 */
[----:B------:R-:W-:-:S04]  /*13020*/  FADD R207, R204, R207 ;  /* 0x000000cfcccf7221 */ /* 0x000fc80000000000 */
[----:B------:R-:W-:Y:S01]  /*13030*/  FADD R207, R202, R207 ;  /* 0x000000cfcacf7221 */ /* 0x000fe20000000000 */
[----:B-1----:R-:W-:-:S03]  /*13040*/  LOP3.LUT R208, R208, 0x7f, RZ, 0xc0, !PT ;  /* 0x0000007fd0d07812 */ /* 0x002fc600078ec0ff */
[----:B------:R-:W-:Y:S01]  /*13050*/  FADD R207, R252, R207 ;  /* 0x000000cffccf7221 */ /* 0x000fe20000000000 */
[----:B------:R-:W-:Y:S01]  /*13060*/  ULEA UR67, UR68, UR23, 0x3 ;  /* 0x0000001744437291 */ /* 0x000fe2000f8e18ff */
[----:B------:R-:W-:Y:S02]  /*13070*/  LOP3.LUT R208, R208, 0x10, RZ, 0x3c, !PT ;  /* 0x00000010d0d07812 */ /* 0x000fe400078e3cff */
[----:B------:R-:W-:Y:S01]  /*13080*/  FADD R207, R203, R207 ;  /* 0x000000cfcbcf7221 */ /* 0x000fe20000000000 */
[----:B------:R-:W-:Y:S01]  /*13090*/  UIADD3 UR67, UPT, UPT, UR67, 0xf000, URZ ;  /* 0x0000f00043437890 */ /* 0x000fe2000fffe0ff */
[----:B------:R-:W-:Y:S01]  /*130a0*/  UMOV UR15, UR6 ;  /* 0x00000006000f7c82 */ /* 0x000fe20008000000 */
[----:B--2---:R-:W-:Y:S06]  /*130b0*/  BAR.SYNC.DEFER_BLOCKING 0x0 ;  /* 0x0000000000007b1d */ /* 0x004fec0000010000 */
[----:B------:R-:W-:Y:S05]  /*130c0*/  BRA.U UP2, `(.L_x_19) ;  /* 0x0000000102287547 */ /* 0x000fea000b800000 */
[----:B------:R-:W-:Y:S01]  /*130d0*/  UMOV UR4, UR67 ;  /* 0x0000004300047c82 */ /* 0x000fe20008000000 */
[----:B------:R-:W-:Y:S01]  /*130e0*/  UMOV UR5, URZ ;  /* 0x000000ff00057c82 */ /* 0x000fe20008000000 */
[----:B------:R-:W-:Y:S01]  /*130f0*/  UMOV UR18, UR26 ;  /* 0x0000001a00127c82 */ /* 0x000fe20008000000 */
[----:B------:R-:W-:Y:S01]  /*13100*/  UMOV UR19, 0xc0004010 ;  /* 0xc000401000137882 */ /* 0x000fe20000000000 */
[----:B------:R-:W-:Y:S01]  /*13110*/  UMOV UR20, 0x0 ;  /* 0x0000000000147882 */ /* 0x000fe20000000000 */
[----:B------:R-:W-:Y:S01]  /*13120*/  UMOV UR21, 0x8400010 ;  /* 0x0840001000157882 */ /* 0x000fe20000000000 */
[----:B------:R-:W-:Y:S01]  /*13130*/  UMOV UR4, UR4 ;  /* 0x0000000400047c82 */ /* 0x000fe20008000000 */
[----:B------:R1:W-:Y:S01]  /*13140*/  UTCQMMA gdesc[UR12], gdesc[UR18], tmem[UR66], tmem[UR20], idesc[UR21], UPT ;  /* 0x00ff14120c0075ea */ /* 0x0003e2000b800342 */
[----:B------:R1:W-:Y:S01]  /*13150*/  UTCBAR [UR4], URZ ;  /* 0x000000ff040073e9 */ /* 0x0003e200080000ff */
[----:B------:R-:W-:Y:S02]  /*13160*/  NOP ;  /* 0x0000000000007918 */ /* 0x000fe40000000000 */
.L_x_19:
[----:B0-----:R-:W2:Y:S01]  /*13170*/  LDL.LU R4, [R1+0x44c] ;  /* 0x00044c0001047983 */ /* 0x001ea20000300800 */
[----:B-----5:R-:W-:Y:S01]  /*13180*/  ISETP.GE.U32.AND P0, PT, R3, UR71, PT ;  /* 0x0000004703007c0c */ /* 0x020fe2000bf06070 */
[----:B------:R-:W-:Y:S01]  /*13190*/  UIADD3 UR68, UPT, UPT, UR68, 0x1, URZ ;  /* 0x0000000144447890 */ /* 0x000fe2000fffe0ff */
[----:B------:R-:W-:Y:S01]  /*131a0*/  IMAD.U32 R36, RZ, RZ, UR15 ;  /* 0x0000000fff247e24 */ /* 0x000fe2000f8e00ff */
[----:B------:R-:W-:Y:S01]  /*131b0*/  UIADD3 UR73, UPT, UPT, UR70, UR73, URZ ;  /* 0x0000004946497290 */ /* 0x000fe2000fffe0ff */
[----:B------:R-:W-:Y:S01]  /*131c0*/  ISETP.GE.U32.AND.EX P0, PT, R196, RZ, PT, P0 ;  /* 0x000000ffc400720c */ /* 0x000fe20003f06100 */
[----:B------:R-:W-:Y:S02]  /*131d0*/  UISETP.GT.AND UP3, UPT, UR68, 0x1, UPT ;  /* 0x000000014400788c */ /* 0x000fe4000bf64270 */
[----:B------:R-:W-:Y:S02]  /*131e0*/  UIADD3 UR25, UPT, UPT, UR69, UR25, URZ ;  /* 0x0000001945197290 */ /* 0x000fe4000fffe0ff */
[----:B-1----:R-:W-:-:S02]  /*131f0*/  USEL UR4, URZ, 0x1, !UP3 ;  /* 0x00000001ff047887 */ /* 0x002fc4000d800000 */
[----:B------:R-:W-:Y:S02]  /*13200*/  USEL UR68, UR68, URZ, !UP3 ;  /* 0x000000ff44447287 */ /* 0x000fe4000d800000 */
[----:B------:R-:W-:Y:S01]  /*13210*/  ULOP3.LUT UR6, UR6, UR4, URZ, 0x3c, !UPT ;  /* 0x0000000406067292 */ /* 0x000fe2000f8e3cff */
[----:B--2---:R-:W-:Y:S01]  /*13220*/  FFMA R4, R0, R4, R207 ;  /* 0x0000000400047223 */ /* 0x004fe200000000cf */
[----:B------:R-:W-:-:S04]  /*13230*/  IMAD.MOV.U32 R0, RZ, RZ, R2 ;  /* 0x000000ffff007224 */ /* 0x000fc800078e0002 */
[----:B------:R1:W-:Y:S01]  /*13240*/  STL [R1+0x44c], R4 ;  /* 0x00044c0401007387 */ /* 0x0003e20000100800 */
[----:B------:R-:W-:Y:S05]  /*13250*/  @!P0 BRA `(.L_x_20) ;  /* 0xffffff9800008947 */ /* 0x000fea000383ffff */
[----:B------:R-:W-:Y:S01]  /*13260*/  UISETP.GE.AND UP1, UPT, UR27, 0x1, UPT ;  /* 0x000000011b00788c */ /* 0x000fe2000bf26270 */
[----:B------:R-:W-:-:S08]  /*13270*/  IMAD.MOV.U32 R0, RZ, RZ, R2 ;  /* 0x000000ffff007224 */ /* 0x000fd000078e0002 */
[----:B------:R-:W-:Y:S05]  /*13280*/  BRA.U !UP1, `(.L_x_15) ;  /* 0x0000000109147547 */ /* 0x000fea000b800000 */
[----:B------:R-:W-:-:S06]  /*13290*/  USHF.L.U32 UR4, UR15, 0x1f, URZ ;  /* 0x0000001f0f047899 */ /* 0x000fcc00080006ff */
[----:B------:R-:W-:-:S04]  /*132a0*/  IMAD.U32 R0, RZ, RZ, UR4 ;  /* 0x00000004ff007e24 */ /* 0x000fc8000f8e00ff */
[----:B------:R-:W0:Y:S02]  /*132b0*/  SYNCS.PHASECHK.TRANS64.TRYWAIT P0, [UR67], R0 ;  /* 0x00000000ff0075a7 */ /* 0x000e240008001143 */
[----:B0-----:R-:W-:Y:S05]  /*132c0*/  @!P0 BRA `(.L_x_21) ;  /* 0x0000009400648947 */ /* 0x001fea0003800000 */
.L_x_27:
[----:B------:R-:W-:-:S07]  /*132d0*/  IMAD.MOV.U32 R0, RZ, RZ, R2 ;  /* 0x000000ffff007224 */ /* 0x000fce00078e0002 */
.L_x_15:
[----:B0-----:R-:W2:Y:S01]  /*132e0*/  LDL.LU R70, [R1+0x44c] ;  /* 0x00044c0001467983 */ /* 0x001ea20000300800 */
[----:B------:R-:W0:Y:S01]  /*132f0*/  LDCU.64 UR4, c[0x0][0x3e0] ;  /* 0x00007c00ff0477ac */ /* 0x000e220008000a00 */
[----:B------:R-:W3:Y:S01]  /*13300*/  LDC.64 R220, c[0x0][0x398] ;  /* 0x0000e600ffdc7b82 */ /* 0x000ee20000000a00 */
[----:B------:R-:W4:Y:S01]  /*13310*/  S2R R2, SR_TID.X ;  /* 0x0000000000027919 */ /* 0x000f220000002100 */
[----:B------:R-:W5:Y:S06]  /*13320*/  LDCU.64 UR6, c[0x0][0x3e0] ;  /* 0x00007c00ff0677ac */ /* 0x000f6c0008000a00 */
[----:B------:R-:W1:Y:S01]  /*13330*/  LDC R231, c[0x0][0x3e8] ;  /* 0x0000fa00ffe77b82 */ /* 0x000e620000000800 */
[----:B----4-:R-:W-:-:S07]  /*13340*/  LOP3.LUT P4, RZ, R2, 0x7f, RZ, 0xc0, !PT ;  /* 0x0000007f02ff7812 */ /* 0x010fce000788c0ff */
[----:B------:R-:W-:Y:S06]  /*13350*/  BAR.SYNC.DEFER_BLOCKING 0x0 ;  /* 0x0000000000007b1d */ /* 0x000fec0000010000 */
[----:B------:R-:W4:Y:S02]  /*13360*/  @!P4 SYNCS.CCTL.IV [UR23+0xf000] ;  /* 0x00f00000ff00c9b1 */ /* 0x000f240008000017 */
[----:B----4-:R-:W-:Y:S06]  /*13370*/  BAR.SYNC.DEFER_BLOCKING 0x0 ;  /* 0x0000000000007b1d */ /* 0x010fec0000010000 */
[----:B-1----:R-:W1:Y:S01]  /*13380*/  LDTM.x64 R4, tmem[UR22] ;  /* 0x00000016000479ee */ /* 0x002e620008340000 */
[----:B0-----:R-:W-:-:S02]  /*13390*/  UIMAD UR4, UR24, UR4, URZ ;  /* 0x00000004180472a4 */ /* 0x001fc4000f8e02ff */
[----:B-----5:R-:W-:Y:S01]  /*133a0*/  UIMAD UR6, UR24, UR6, URZ ;  /* 0x00000006180672a4 */ /* 0x020fe2000f8e02ff */
[----:B------:R-:W0:Y:S01]  /*133b0*/  @!P4 SYNCS.CCTL.IV [UR23+0xf008] ;  /* 0x00f00800ff00c9b1 */ /* 0x000e220008000017 */
[C---:B--2---:R-:W-:Y:S01]  /*133c0*/  FMUL R3, R70.reuse, 8388608 ;  /* 0x4b00000046037820 */ /* 0x044fe20000400000 */
[C---:B------:R-:W-:Y:S02]  /*133d0*/  FSETP.GEU.AND P1, PT, R70.reuse, 1.175494350822287508e-38, PT ;  /* 0x008000004600780b */ /* 0x040fe40003f2e000 */
[C---:B------:R-:W-:Y:S02]  /*133e0*/  FSETP.GT.AND P0, PT, |R70|.reuse, 8.50705917302346158658e+37, PT ;  /* 0x7e8000004600780b */ /* 0x040fe40003f04200 */
[----:B------:R-:W-:Y:S02]  /*133f0*/  FSEL R3, R3, R70, !P1 ;  /* 0x0000004603037208 */ /* 0x000fe40004800000 */
[----:B------:R-:W-:-:S03]  /*13400*/  FSETP.GEU.AND P2, PT, |R70|, 1.175494350822287508e-38, PT ;  /* 0x008000004600780b */ /* 0x000fc60003f4e200 */
[----:B------:R-:W-:Y:S01]  /*13410*/  VIADD R68, R3, 0xc0cafb0d ;  /* 0xc0cafb0d03447836 */ /* 0x000fe20000000000 */
[----:B------:R-:W-:-:S04]  /*13420*/  FSEL R69, RZ, -23, P1 ;  /* 0xc1b80000ff457808 */ /* 0x000fc80000800000 */
[----:B------:R-:W-:Y:S01]  /*13430*/  LOP3.LUT R68, R68, 0xff800000, RZ, 0xc0, !PT ;  /* 0xff80000044447812 */ /* 0x000fe200078ec0ff */
[----:B------:R-:W-:-:S03]  /*13440*/  @P0 FMUL R70, R70, 0.25 ;  /* 0x3e80000046460820 */ /* 0x000fc60000400000 */
[----:B------:R-:W-:Y:S01]  /*13450*/  I2FP.F32.S32 R2, R68 ;  /* 0x0000004400027245 */ /* 0x000fe20000201400 */
[----:B------:R-:W-:-:S04]  /*13460*/  @!P2 FMUL R70, R70, 16777216 ;  /* 0x4b8000004646a820 */ /* 0x000fc80000400000 */
[----:B------:R-:W-:Y:S02]  /*13470*/  FFMA.FTZ R69, R2, 1.1920928955078125e-07, R69 ;  /* 0x3400000002457823 */ /* 0x000fe40000010045 */
[----:B------:R-:W2:Y:S01]  /*13480*/  MUFU.RCP R2, R70 ;  /* 0x0000004600027308 */ /* 0x000ea20000001000 */
[----:B-1----:R-:W-:Y:S01]  /*13490*/  @P0 FMUL R4, R4, 0.25 ;  /* 0x3e80000004040820 */ /* 0x002fe20000400000 */
[----:B------:R-:W-:Y:S01]  /*134a0*/  @P0 FMUL R6, R6, 0.25 ;  /* 0x3e80000006060820 */ /* 0x000fe20000400000 */
        /* <DEDUP_REMOVED lines=16> */
[----:B------:R-:W-:Y:S01]  /*135b0*/  @!P2 FMUL R4, R4, 16777216 ;  /* 0x4b8000000404a820 */ /* 0x000fe20000400000 */
[----:B------:R-:W-:Y:S01]  /*135c0*/  @!P2 FMUL R6, R6, 16777216 ;  /* 0x4b8000000606a820 */ /* 0x000fe20000400000 */
[----:B------:R-:W-:Y:S01]  /*135d0*/  @!P2 FMUL R8, R8, 16777216 ;  /* 0x4b8000000808a820 */ /* 0x000fe20000400000 */
[----:B------:R-:W-:Y:S01]  /*135e0*/  @!P2 FMUL R10, R10, 16777216 ;  /* 0x4b8000000a0aa820 */ /* 0x000fe20000400000 */
[----:B------:R-:W-:Y:S01]  /*135f0*/  @!P2 FMUL R12, R12, 16777216 ;  /* 0x4b8000000c0ca820 */ /* 0x000fe20000400000 */
        /* <DEDUP_REMOVED lines=59> */
[C---:B--2---:R-:W-:Y:S01]  /*139b0*/  FMUL R101, R2.reuse, R4 ;  /* 0x0000000402657220 */ /* 0x044fe20000400000 */
[C---:B------:R-:W-:Y:S01]  /*139c0*/  FMUL R100, R2.reuse, R6 ;  /* 0x0000000602647220 */ /* 0x040fe20000400000 */
[C---:B------:R-:W-:Y:S01]  /*139d0*/  FMUL R99, R2.reuse, R8 ;  /* 0x0000000802637220 */ /* 0x040fe20000400000 */
[C---:B------:R-:W-:Y:S01]  /*139e0*/  FMUL R98, R2.reuse, R10 ;  /* 0x0000000a02627220 */ /* 0x040fe20000400000 */
[----:B------:R-:W-:Y:S01]  /*139f0*/  FMUL R97, R2, R12 ;  /* 0x0000000c02617220 */ /* 0x000fe20000400000 */
        /* <DEDUP_REMOVED lines=105> */
[----:B------:R-:W-:-:S02]  /*14090*/  F2FP.SATFINITE.E4M3.F32.PACK_AB_MERGE_C R101, R4, R101, RZ ;  /* 0x000000650465723e */ /* 0x000fc400048070ff */
[----:B------:R-:W-:Y:S02]  /*140a0*/  F2FP.SATFINITE.E4M3.F32.PACK_AB_MERGE_C R100, R7, R100, RZ ;  /* 0x000000640764723e */ /* 0x000fe400048070ff */
[----:B------:R-:W-:Y:S02]  /*140b0*/  F2FP.SATFINITE.E4M3.F32.PACK_AB_MERGE_C R99, R6, R99, RZ ;  /* 0x000000630663723e */ /* 0x000fe400048070ff */
[----:B------:R-:W-:Y:S02]  /*140c0*/  F2FP.SATFINITE.E4M3.F32.PACK_AB_MERGE_C R98, R11, R98, RZ ;  /* 0x000000620b62723e */ /* 0x000fe400048070ff */
[----:B------:R-:W-:Y:S02]  /*140d0*/  F2FP.SATFINITE.E4M3.F32.PACK_AB_MERGE_C R97, R8, R97, RZ ;  /* 0x000000610861723e */ /* 0x000fe400048070ff */
[----:B------:R-:W-:Y:S02]  /*140e0*/  F2FP.SATFINITE.E4M3.F32.PACK_AB_MERGE_C R96, R15, R96, RZ ;  /* 0x000000600f60723e */ /* 0x000fe400048070ff */
[----:B------:R-:W-:-:S02]  /*140f0*/  F2FP.SATFINITE.E4M3.F32.PACK_AB_MERGE_C R95, R10, R95, RZ ;  /* 0x0000005f0a5f723e */ /* 0x000fc400048070ff */
[----:B------:R-:W-:Y:S02]  /*14100*/  F2FP.SATFINITE.E4M3.F32.PACK_AB_MERGE_C R94, R19, R94, RZ ;  /* 0x0000005e135e723e */ /* 0x000fe400048070ff */
[----:B------:R-:W-:Y:S02]  /*14110*/  F2FP.SATFINITE.E4M3.F32.PACK_AB_MERGE_C R93, R12, R93, RZ ;  /* 0x0000005d0c5d723e */ /* 0x000fe400048070ff */
[----:B------:R-:W1:Y:S01]  /*14120*/  LDTM.x64 R4, tmem[UR22+0x40] ;  /* 0x00004016000479ee */ /* 0x000e620008340000 */
[----:B------:R-:W-:Y:S02]  /*14130*/  F2FP.SATFINITE.E4M3.F32.PACK_AB_MERGE_C R86, R77, R86, RZ ;  /* 0x000000564d56723e */ /* 0x000fe400048070ff */
[----:B------:R-:W-:Y:S02]  /*14140*/  F2FP.SATFINITE.E4M3.F32.PACK_AB_MERGE_C R92, R71, R92, RZ ;  /* 0x0000005c475c723e */ /* 0x000fe400048070ff */
[----:B------:R-:W-:Y:S02]  /*14150*/  F2FP.SATFINITE.E4M3.F32.PACK_AB_MERGE_C R91, R70, R91, RZ ;  /* 0x0000005b465b723e */ /* 0x000fe400048070ff */
[----:B------:R-:W-:-:S02]  /*14160*/  F2FP.SATFINITE.E4M3.F32.PACK_AB_MERGE_C R90, R73, R90, RZ ;  /* 0x0000005a495a723e */ /* 0x000fc400048070ff */
[----:B------:R-:W-:Y:S02]  /*14170*/  F2FP.SATFINITE.E4M3.F32.PACK_AB_MERGE_C R89, R72, R89, RZ ;  /* 0x000000594859723e */ /* 0x000fe400048070ff */
[----:B------:R-:W-:Y:S01]  /*14180*/  F2FP.SATFINITE.E4M3.F32.PACK_AB_MERGE_C R88, R75, R88, RZ ;  /* 0x000000584b58723e */ /* 0x000fe200048070ff */
        /* <DEDUP_REMOVED lines=151> */
[----:B------:R-:W-:Y:S01]  /*14b00*/  F2FP.SATFINITE.E4M3.F32.PACK_AB_MERGE_C R77, R103, R80, RZ ;  /* 0x00000050674d723e */ /* 0x000fe200048070ff */
[C---:B------:R-:W-:Y:S01]  /*14b10*/  FMUL R126, R2.reuse, R22 ;  /* 0x00000016027e7220 */ /* 0x040fe20000400000 */
        /* <DEDUP_REMOVED lines=71> */
[----:B------:R-:W-:Y:S02]  /*14f90*/  F2FP.SATFINITE.E4M3.F32.PACK_AB_MERGE_C R118, R111, R118, RZ ;  /* 0x000000766f76723e */ /* 0x000fe400048070ff */
[----:B------:R-:W-:Y:S02]  /*14fa0*/  F2FP.SATFINITE.E4M3.F32.PACK_AB_MERGE_C R117, R110, R117, RZ ;  /* 0x000000756e75723e */ /* 0x000fe400048070ff */
        /* <DEDUP_REMOVED lines=161> */
[----:B------:R-:W-:Y:S01]  /*159c0*/  F2FP.SATFINITE.E4M3.F32.PACK_AB_MERGE_C R115, R112, R115, RZ ;  /* 0x000000737073723e */ /* 0x000fe200048070ff */
[C---:B------:R-:W-:Y:S01]  /*159d0*/  FMUL R140, R2.reuse, R30 ;  /* 0x0000001e028c7220 */ /* 0x040fe20000400000 */
[----:B------:R-:W-:Y:S01]  /*159e0*/  F2FP.SATFINITE.E4M3.F32.PACK_AB_MERGE_C R126, R103, R126, RZ ;  /* 0x0000007e677e723e */ /* 0x000fe200048070ff */
[----:B------:R-:W-:Y:S01]  /*159f0*/  FMUL R103, R2, R31 ;  /* 0x0000001f02677220 */ /* 0x000fe20000400000 */
        /* <DEDUP_REMOVED lines=54> */
[----:B------:R-:W-:Y:S02]  /*15d60*/  F2FP.SATFINITE.E4M3.F32.PACK_AB_MERGE_C R142, R27, R142, RZ ;  /* 0x0000008e1b8e723e */ /* 0x000fe400048070ff */
[----:B------:R-:W1:Y:S01]  /*15d70*/  LDTM.x64 R4, tmem[UR22+0xc0] ;  /* 0x0000c016000479ee */ /* 0x000e620008340000 */
[----:B------:R-:W-:Y:S01]  /*15d80*/  F2FP.SATFINITE.E4M3.F32.PACK_AB_MERGE_C R138, R137, R138, RZ ;  /* 0x0000008a898a723e */ /* 0x000fe200048070ff */
[----:B------:R-:W-:Y:S01]  /*15d90*/  NOP ;  /* 0x0000000000007918 */ /* 0x000fe20000000000 */
[----:B------:R-:W-:Y:S01]  /*15da0*/  F2FP.SATFINITE.E4M3.F32.PACK_AB_MERGE_C R137, R155, R154, RZ ;  /* 0x0000009a9b89723e */ /* 0x000fe200048070ff */
[----:B------:R-:W-:Y:S01]  /*15db0*/  IMAD.IADD R154, R3, 0x1, -R68 ;  /* 0x00000001039a7824 */ /* 0x000fe200078e0a44 */
[----:B------:R-:W-:Y:S01]  /*15dc0*/  F2FP.SATFINITE.E4M3.F32.PACK_AB_MERGE_C R224, R165, R224, RZ ;  /* 0x000000e0a5e0723e */ /* 0x000fe200048070ff */
[----:B------:R-:W-:-:S02]  /*15dd0*/  IMAD.MOV.U32 R165, RZ, RZ, 0x3dc6b27f ;  /* 0x3dc6b27fffa57424 */ /* 0x000fc400078e00ff */
[----:B------:R-:W-:Y:S01]  /*15de0*/  FADD R154, R154, -1 ;  /* 0xbf8000009a9a7421 */ /* 0x000fe20000000000 */
[----:B-1----:R-:W-:-:S04]  /*15df0*/  @P0 FMUL R5, R5, 0.25 ;  /* 0x3e80000005050820 */ /* 0x002fc80000400000 */
[----:B------:R-:W-:-:S04]  /*15e00*/  @!P2 FMUL R5, R5, 16777216 ;  /* 0x4b8000000505a820 */ /* 0x000fc80000400000 */
[----:B------:R-:W-:Y:S01]  /*15e10*/  FMUL R155, R2, R5 ;  /* 0x00000005029b7220 */ /* 0x000fe20000400000 */
[----:B------:R-:W-:-:S04]  /*15e20*/  FFMA.FTZ R5, R154, R165, -0.16845393180847167969 ;  /* 0xbe2c7f309a057423 */ /* 0x000fc800000100a5 */
[----:B------:R-:W-:-:S04]  /*15e30*/  FFMA.FTZ R5, R154, R5, 0.1716887056827545166 ;  /* 0x3e2fcf2a9a057423 */ /* 0x000fc80000010005 */
[----:B------:R-:W-:-:S04]  /*15e40*/  FFMA.FTZ R5, R154, R5, -0.17900948226451873779 ;  /* 0xbe374e439a057423 */ /* 0x000fc80000010005 */
[----:B------:R-:W-:Y:S01]  /*15e50*/  FFMA.FTZ R5, R154, R5, 0.20512372255325317383 ;  /* 0x3e520bf49a057423 */ /* 0x000fe20000010005 */
[----:B------:R-:W-:-:S03]  /*15e60*/  @P0 FMUL R8, R8, 0.25 ;  /* 0x3e80000008080820 */ /* 0x000fc60000400000 */
[----:B------:R-:W-:Y:S01]  /*15e70*/  FFMA.FTZ R5, R154, R5, -0.24046532809734344482 ;  /* 0xbe763c8b9a057423 */ /* 0x000fe20000010005 */
[----:B------:R-:W-:Y:S01]  /*15e80*/  @P0 FMUL R9, R9, 0.25 ;  /* 0x3e80000009090820 */ /* 0x000fe20000400000 */
[----:B------:R-:W-:Y:S01]  /*15e90*/  @P0 FMUL R34, R34, 0.25 ;  /* 0x3e80000022220820 */ /* 0x000fe20000400000 */
[----:B------:R-:W-:Y:S01]  /*15ea0*/  @P0 FMUL R35, R35, 0.25 ;  /* 0x3e80000023230820 */ /* 0x000fe20000400000 */
[----:B------:R-:W-:Y:S01]  /*15eb0*/  FFMA.FTZ R5, R154, R5, 0.28857114911079406738 ;  /* 0x3e93bf999a057423 */ /* 0x000fe20000010005 */
[----:B------:R-:W-:Y:S01]  /*15ec0*/  @P0 FMUL R30, R30, 0.25 ;  /* 0x3e8000001e1e0820 */ /* 0x000fe20000400000 */
[----:B------:R-:W-:Y:S01]  /*15ed0*/  @!P2 FMUL R8, R8, 16777216 ;  /* 0x4b8000000808a820 */ /* 0x000fe20000400000 */
[----:B------:R-:W-:Y:S01]  /*15ee0*/  @!P2 FMUL R9, R9, 16777216 ;  /* 0x4b8000000909a820 */ /* 0x000fe20000400000 */
[----:B------:R-:W-:Y:S01]  /*15ef0*/  @!P2 FMUL R34, R34, 16777216 ;  /* 0x4b8000002222a820 */ /* 0x000fe20000400000 */
[----:B------:R-:W-:Y:S01]  /*15f00*/  @!P2 FMUL R35, R35, 16777216 ;  /* 0x4b8000002323a820 */ /* 0x000fe20000400000 */
[----:B------:R-:W-:Y:S01]  /*15f10*/  FFMA.FTZ R5, R154, R5, -0.36067417263984680176 ;  /* 0xbeb8aa499a057423 */ /* 0x000fe20000010005 */
[----:B------:R-:W-:Y:S01]  /*15f20*/  @!P2 FMUL R30, R30, 16777216 ;  /* 0x4b8000001e1ea820 */ /* 0x000fe20000400000 */
[C---:B------:R-:W-:Y:S01]  /*15f30*/  FMUL R8, R2.reuse, R8 ;  /* 0x0000000802087220 */ /* 0x040fe20000400000 */
[C---:B------:R-:W-:Y:S01]  /*15f40*/  FMUL R9, R2.reuse, R9 ;  /* 0x0000000902097220 */ /* 0x040fe20000400000 */
[C---:B------:R-:W-:Y:S01]  /*15f50*/  FMUL R34, R2.reuse, R34 ;  /* 0x0000002202227220 */ /* 0x040fe20000400000 */
[----:B------:R-:W-:Y:S01]  /*15f60*/  FMUL R35, R2, R35 ;  /* 0x0000002302237220 */ /* 0x000fe20000400000 */
[----:B------:R-:W-:Y:S01]  /*15f70*/  FFMA.FTZ R5, R154, R5, 0.48089820146560668945 ;  /* 0x3ef6384a9a057423 */ /* 0x000fe20000010005 */
[----:B------:R-:W-:Y:S01]  /*15f80*/  @P0 FMUL R12, R12, 0.25 ;  /* 0x3e8000000c0c0820 */ /* 0x000fe20000400000 */
[----:B------:R-:W-:Y:S01]  /*15f90*/  @P0 FMUL R13, R13, 0.25 ;  /* 0x3e8000000d0d0820 */ /* 0x000fe20000400000 */
[----:B------:R-:W-:Y:S01]  /*15fa0*/  F2FP.SATFINITE.E4M3.F32.PACK_AB_MERGE_C R229, R160, R229, RZ ;  /* 0x000000e5a0e5723e */ /* 0x000fe200048070ff */
        /* <DEDUP_REMOVED lines=56> */
[----:B------:R-:W-:Y:S01]  /*16330*/  FMUL R160, R2, R30 ;  /* 0x0000001e02a07220 */ /* 0x000fe20000400000 */
[----:B------:R-:W-:Y:S01]  /*16340*/  F2FP.SATFINITE.E4M3.F32.PACK_AB_MERGE_C R30, R9, R8, RZ ;  /* 0x00000008091e723e */ /* 0x000fe200048070ff */
[----:B------:R-:W-:Y:S01]  /*16350*/  FFMA.FTZ R5, R154, R5, -0.72134751081466674805 ;  /* 0xbf38aa3b9a057423 */ /* 0x000fe20000010005 */
[----:B------:R-:W-:Y:S01]  /*16360*/  ISETP.GE.U32.AND P0, PT, R3, 0x7f800000, PT ;  /* 0x7f8000000300780c */ /* 0x000fe20003f06070 */
[----:B------:R-:W-:Y:S01]  /*16370*/  @!P2 FMUL R12, R12, 16777216 ;  /* 0x4b8000000c0ca820 */ /* 0x000fe20000400000 */
[----:B------:R-:W-:Y:S01]  /*16380*/  @!P2 FMUL R13, R13, 16777216 ;  /* 0x4b8000000d0da820 */ /* 0x000fe20000400000 */
[----:B------:R-:W-:Y:S01]  /*16390*/  F2FP.SATFINITE.E4M3.F32.PACK_AB_MERGE_C R8, R35, R34, RZ ;  /* 0x000000222308723e */ /* 0x000fe200048070ff */
[----:B------:R-:W-:Y:S01]  /*163a0*/  @!P2 FMUL R32, R32, 16777216 ;  /* 0x4b8000002020a820 */ /* 0x000fe20000400000 */
[----:B------:R-:W-:Y:S01]  /*163b0*/  @!P2 FMUL R33, R33, 16777216 ;  /* 0x4b8000002121a820 */ /* 0x000fe20000400000 */
[----:B------:R-:W1:Y:S01]  /*163c0*/  LDC.64 R34, c[0x0][0x398] ;  /* 0x0000e600ff227b82 */ /* 0x000e620000000a00 */
[----:B------:R-:W-:Y:S01]  /*163d0*/  @!P2 FMUL R36, R36, 16777216 ;  /* 0x4b8000002424a820 */ /* 0x000fe20000400000 */
[----:B------:R-:W-:Y:S01]  /*163e0*/  @!P2 FMUL R37, R37, 16777216 ;  /* 0x4b8000002525a820 */ /* 0x000fe20000400000 */
[----:B------:R-:W-:Y:S01]  /*163f0*/  FMUL R5, R154, R5 ;  /* 0x000000059a057220 */ /* 0x000fe20000400000 */
[----:B------:R-:W-:Y:S01]  /*16400*/  F2FP.SATFINITE.E4M3.F32.PACK_AB_MERGE_C R227, R162, R227, RZ ;  /* 0x000000e3a2e3723e */ /* 0x000fe200048070ff */
[C---:B------:R-:W-:Y:S01]  /*16410*/  FMUL R12, R2.reuse, R12 ;  /* 0x0000000c020c7220 */ /* 0x040fe20000400000 */
[C---:B------:R-:W-:Y:S01]  /*16420*/  FMUL R13, R2.reuse, R13 ;  /* 0x0000000d020d7220 */ /* 0x040fe20000400000 */
[C---:B------:R-:W-:Y:S01]  /*16430*/  FMUL R162, R2.reuse, R32 ;  /* 0x0000002002a27220 */ /* 0x040fe20000400000 */
[C---:B------:R-:W-:Y:S01]  /*16440*/  FMUL R33, R2.reuse, R33 ;  /* 0x0000002102217220 */ /* 0x040fe20000400000 */
[C---:B------:R-:W-:Y:S01]  /*16450*/  FMUL R36, R2.reuse, R36 ;  /* 0x0000002402247220 */ /* 0x040fe20000400000 */
[----:B------:R-:W-:Y:S01]  /*16460*/  FMUL R37, R2, R37 ;  /* 0x0000002502257220 */ /* 0x000fe20000400000 */
[----:B------:R-:W-:Y:S01]  /*16470*/  FMUL R5, R154, R5 ;  /* 0x000000059a057220 */ /* 0x000fe20000400000 */
[----:B------:R-:W-:-:S02]  /*16480*/  F2FP.SATFINITE.E4M3.F32.PACK_AB_MERGE_C R32, R13, R12, RZ ;  /* 0x0000000c0d20723e */ /* 0x000fc400048070ff */
[----:B------:R-:W-:Y:S01]  /*16490*/  F2FP.SATFINITE.E4M3.F32.PACK_AB_MERGE_C R13, R33, R162, RZ ;  /* 0x000000a2210d723e */ /* 0x000fe200048070ff */
[----:B------:R-:W-:Y:S01]  /*164a0*/  FFMA.FTZ R154, R154, 1.4426950216293334961, R5 ;  /* 0x3fb8aa3b9a9a7823 */ /* 0x000fe20000010005 */
[----:B------:R-:W-:Y:S01]  /*164b0*/  F2FP.SATFINITE.E4M3.F32.PACK_AB_MERGE_C R33, R37, R36, RZ ;  /* 0x000000242521723e */ /* 0x000fe200048070ff */
[----:B------:R-:W-:Y:S02]  /*164c0*/  @P0 IMAD.MOV.U32 R36, RZ, RZ, 0x7f800000 ;  /* 0x7f800000ff240424 */ /* 0x000fe400078e00ff */
[----:B------:R-:W-:Y:S01]  /*164d0*/  @!P2 FMUL R18, R18, 16777216 ;  /* 0x4b8000001212a820 */ /* 0x000fe20000400000 */
[----:B------:R-:W-:Y:S01]  /*164e0*/  @!P2 FMUL R19, R19, 16777216 ;  /* 0x4b8000001313a820 */ /* 0x000fe20000400000 */
[----:B------:R-:W-:Y:S01]  /*164f0*/  @!P2 FMUL R31, R31, 16777216 ;  /* 0x4b8000001f1fa820 */ /* 0x000fe20000400000 */
[----:B------:R-:W-:Y:S01]  /*16500*/  @!P2 FMUL R38, R38, 16777216 ;  /* 0x4b8000002626a820 */ /* 0x000fe20000400000 */
[----:B------:R-:W-:Y:S01]  /*16510*/  @!P2 FMUL R39, R39, 16777216 ;  /* 0x4b8000002727a820 */ /* 0x000fe20000400000 */
[----:B------:R-:W-:Y:S01]  /*16520*/  FADD R69, R69, R154 ;  /* 0x0000009a45457221 */ /* 0x000fe20000000000 */
[----:B------:R-:W-:Y:S01]  /*16530*/  @!P2 FMUL R16, R16, 16777216 ;  /* 0x4b8000001010a820 */ /* 0x000fe20000400000 */
[----:B------:R-:W-:Y:S01]  /*16540*/  @!P2 FMUL R17, R17, 16777216 ;  /* 0x4b8000001111a820 */ /* 0x000fe20000400000 */
[----:B------:R-:W-:Y:S01]  /*16550*/  @P0 FFMA.FTZ R69, R3, R36, +INF ;  /* 0x7f80000003450423 */ /* 0x000fe20000010024 */
[----:B------:R-:W-:Y:S01]  /*16560*/  @!P2 FMUL R20, R20, 16777216 ;  /* 0x4b8000001414a820 */ /* 0x000fe20000400000 */
[----:B------:R-:W-:Y:S01]  /*16570*/  @!P2 FMUL R21, R21, 16777216 ;  /* 0x4b8000001515a820 */ /* 0x000fe20000400000 */
[----:B------:R-:W-:Y:S01]  /*16580*/  @!P2 FMUL R22, R22, 16777216 ;  /* 0x4b8000001616a820 */ /* 0x000fe20000400000 */
[----:B------:R-:W-:Y:S01]  /*16590*/  @!P2 FMUL R23, R23, 16777216 ;  /* 0x4b8000001717a820 */ /* 0x000fe20000400000 */
[C---:B------:R-:W-:Y:S01]  /*165a0*/  FMUL R18, R2.reuse, R18 ;  /* 0x0000001202127220 */ /* 0x040fe20000400000 */
[----:B------:R-:W-:Y:S01]  /*165b0*/  FMUL R19, R2, R19 ;  /* 0x0000001302137220 */ /* 0x000fe20000400000 */
[----:B------:R-:W-:Y:S01]  /*165c0*/  FSETP.NEU.AND P1, PT, R3, RZ, PT ;  /* 0x000000ff0300720b */ /* 0x000fe20003f2d000 */
[----:B------:R-:W-:Y:S01]  /*165d0*/  @!P2 FMUL R28, R28, 16777216 ;  /* 0x4b8000001c1ca820 */ /* 0x000fe20000400000 */
[----:B------:R-:W-:Y:S01]  /*165e0*/  @!P2 FMUL R29, R29, 16777216 ;  /* 0x4b8000001d1da820 */ /* 0x000fe20000400000 */
[----:B------:R-:W-:Y:S01]  /*165f0*/  @!P2 FMUL R46, R46, 16777216 ;  /* 0x4b8000002e2ea820 */ /* 0x000fe20000400000 */
[----:B------:R-:W-:Y:S01]  /*16600*/  @!P2 FMUL R47, R47, 16777216 ;  /* 0x4b8000002f2fa820 */ /* 0x000fe20000400000 */
[----:B------:R-:W-:Y:S01]  /*16610*/  FMUL R31, R2, R31 ;  /* 0x0000001f021f7220 */ /* 0x000fe20000400000 */
[----:B------:R-:W-:Y:S01]  /*16620*/  IMAD R37, R197, UR5, RZ ;  /* 0x00000005c5257c24 */ /* 0x000fe2000f8e02ff */
[----:B------:R-:W-:Y:S01]  /*16630*/  F2FP.SATFINITE.E4M3.F32.PACK_AB_MERGE_C R139, R136, R139, RZ ;  /* 0x0000008b888b723e */ /* 0x000fe200048070ff */
[----:B------:R-:W-:Y:S01]  /*16640*/  @!P2 FMUL R40, R40, 16777216 ;  /* 0x4b8000002828a820 */ /* 0x000fe20000400000 */
[----:B------:R-:W-:Y:S01]  /*16650*/  @!P2 FMUL R41, R41, 16777216 ;  /* 0x4b8000002929a820 */ /* 0x000fe20000400000 */
[C---:B------:R-:W-:Y:S01]  /*16660*/  FMUL R38, R2.reuse, R38 ;  /* 0x0000002602267220 */ /* 0x040fe20000400000 */
[----:B------:R-:W-:Y:S01]  /*16670*/  FMUL R39, R2, R39 ;  /* 0x0000002702277220 */ /* 0x000fe20000400000 */
[----:B------:R-:W-:Y:S01]  /*16680*/  F2FP.SATFINITE.E4M3.F32.PACK_AB_MERGE_C R136, R157, R156, RZ ;  /* 0x0000009c9d88723e */ /* 0x000fe200048070ff */
[----:B------:R-:W-:Y:S01]  /*16690*/  @!P2 FMUL R25, R25, 16777216 ;  /* 0x4b8000001919a820 */ /* 0x000fe20000400000 */
[----:B------:R-:W-:Y:S01]  /*166a0*/  F2FP.SATFINITE.E4M3.F32.PACK_AB_MERGE_C R209, R158, R209, RZ ;  /* 0x000000d19ed1723e */ /* 0x000fe200048070ff */
[C---:B------:R-:W-:Y:S01]  /*166b0*/  FMUL R16, R2.reuse, R16 ;  /* 0x0000001002107220 */ /* 0x040fe20000400000 */
[C---:B------:R-:W-:Y:S01]  /*166c0*/  FMUL R17, R2.reuse, R17 ;  /* 0x0000001102117220 */ /* 0x040fe20000400000 */
[----:B------:R-:W-:Y:S01]  /*166d0*/  IMAD R3, R197, UR7, RZ ;  /* 0x00000007c5037c24 */ /* 0x000fe2000f8e02ff */
[----:B------:R-:W-:Y:S01]  /*166e0*/  F2FP.SATFINITE.E4M3.F32.PACK_AB_MERGE_C R226, R163, R226, RZ ;  /* 0x000000e2a3e2723e */ /* 0x000fe200048070ff */
[----:B------:R-:W-:Y:S01]  /*166f0*/  @!P2 FMUL R27, R27, 16777216 ;  /* 0x4b8000001b1ba820 */ /* 0x000fe20000400000 */
[C---:B------:R-:W-:Y:S01]  /*16700*/  FMUL R156, R2.reuse, R20 ;  /* 0x00000014029c7220 */ /* 0x040fe20000400000 */
[C---:B------:R-:W-:Y:S01]  /*16710*/  FMUL R21, R2.reuse, R21 ;  /* 0x0000001502157220 */ /* 0x040fe20000400000 */
[C---:B------:R-:W-:Y:S01]  /*16720*/  FMUL R158, R2.reuse, R22 ;  /* 0x00000016029e7220 */ /* 0x040fe20000400000 */
[----:B------:R-:W-:Y:S01]  /*16730*/  FMUL R23, R2, R23 ;  /* 0x0000001702177220 */ /* 0x000fe20000400000 */
[----:B------:R-:W-:Y:S01]  /*16740*/  USHF.R.S32.HI UR5, URZ, 0x1f, UR4 ;  /* 0x0000001fff057899 */ /* 0x000fe20008011404 */
[----:B------:R-:W-:Y:S01]  /*16750*/  FSEL R69, R69, -INF , P1 ;  /* 0xff80000045457808 */ /* 0x000fe20000800000 */
        /* <DEDUP_REMOVED lines=37> */
[----:B------:R-:W-:Y:S01]  /*169b0*/  F2FP.SATFINITE.E4M3.F32.PACK_AB_MERGE_C R20, R19, R18, RZ ;  /* 0x000000121314723e */ /* 0x000fe200048070ff */
[C---:B------:R-:W-:Y:S01]  /*169c0*/  FMUL R40, R2.reuse, R40 ;  /* 0x0000002802287220 */ /* 0x040fe20000400000 */
[----:B------:R-:W-:Y:S01]  /*169d0*/  F2FP.SATFINITE.E4M3.F32.PACK_AB_MERGE_C R230, R159, R230, RZ ;  /* 0x000000e69fe6723e */ /* 0x000fe200048070ff */
[C---:B------:R-:W-:Y:S01]  /*169e0*/  FMUL R41, R2.reuse, R41 ;  /* 0x0000002902297220 */ /* 0x040fe20000400000 */
[----:B------:R-:W-:Y:S01]  /*169f0*/  F2FP.SATFINITE.E4M3.F32.PACK_AB_MERGE_C R18, R31, R160, RZ ;  /* 0x000000a01f12723e */ /* 0x000fe200048070ff */
[----:B------:R-:W-:Y:S01]  /*16a00*/  USHF.R.S32.HI UR7, URZ, 0x1f, UR6 ;  /* 0x0000001fff077899 */ /* 0x000fe20008011406 */
[----:B---3--:R-:W-:Y:S01]  /*16a10*/  IADD3 R220, P0, P2, R37, UR4, R220 ;  /* 0x0000000425dc7c10 */ /* 0x008fe2000fa1e0dc */
[----:B------:R-:W-:Y:S01]  /*16a20*/  FMUL R159, R2, R25 ;  /* 0x00000019029f7220 */ /* 0x000fe20000400000 */
[----:B------:R-:W-:-:S02]  /*16a30*/  SHF.R.S32.HI R36, RZ, 0x1f, R37 ;  /* 0x0000001fff247819 */ /* 0x000fc40000011425 */
[----:B------:R-:W-:Y:S01]  /*16a40*/  F2FP.SATFINITE.E4M3.F32.PACK_AB_MERGE_C R228, R161, R228, RZ ;  /* 0x000000e4a1e4723e */ /* 0x000fe200048070ff */
[C---:B------:R-:W-:Y:S01]  /*16a50*/  FMUL R161, R2.reuse, R27 ;  /* 0x0000001b02a17220 */ /* 0x040fe20000400000 */
[----:B------:R-:W-:Y:S01]  /*16a60*/  F2FP.SATFINITE.E4M3.F32.PACK_AB_MERGE_C R31, R39, R38, RZ ;  /* 0x00000026271f723e */ /* 0x000fe200048070ff */
[----:B------:R-:W-:Y:S01]  /*16a70*/  IMAD.SHL.U32 R39, R231, 0x2, RZ ;  /* 0x00000002e7277824 */ /* 0x000fe200078e00ff */
[----:B------:R-:W-:Y:S01]  /*16a80*/  F2FP.SATFINITE.E4M3.F32.PACK_AB_MERGE_C R25, R17, R16, RZ ;  /* 0x000000101119723e */ /* 0x000fe200048070ff */
[----:B------:R-:W-:Y:S01]  /*16a90*/  FFMA R0, R69, 0.69314718246459960938, R0 ;  /* 0x3f31721845007823 */ /* 0x000fe20000000000 */
[----:B-1----:R-:W-:Y:S01]  /*16aa0*/  IADD3 R34, P3, P1, R3, UR6, R34 ;  /* 0x0000000603227c10 */ /* 0x002fe2000f97e022 */
[C---:B------:R-:W-:Y:S01]  /*16ab0*/  FMUL R6, R2.reuse, R6 ;  /* 0x0000000602067220 */ /* 0x040fe20000400000 */
[----:B------:R-:W-:Y:S01]  /*16ac0*/  SHF.R.S32.HI R38, RZ, 0x1f, R3 ;  /* 0x0000001fff267819 */ /* 0x000fe20000011403 */
        /* <DEDUP_REMOVED lines=8> */
[----:B------:R-:W-:Y:S01]  /*16b50*/  FMUL R43, R2, R43 ;  /* 0x0000002b022b7220 */ /* 0x000fe20000400000 */
[----:B------:R-:W-:Y:S01]  /*16b60*/  IADD3.X R69, PT, PT, R36, UR5, R221, P0, P2 ;  /* 0x0000000524457c10 */ /* 0x000fe200087e44dd */
[C---:B------:R-:W-:Y:S01]  /*16b70*/  FMUL R44, R2.reuse, R44 ;  /* 0x0000002c022c7220 */ /* 0x040fe20000400000 */
[----:B------:R-:W-:Y:S01]  /*16b80*/  F2FP.SATFINITE.E4M3.F32.PACK_AB_MERGE_C R28, R41, R40, RZ ;  /* 0x00000028291c723e */ /* 0x000fe200048070ff */
[----:B------:R-:W-:Y:S01]  /*16b90*/  FMUL R45, R2, R45 ;  /* 0x0000002d022d7220 */ /* 0x000fe20000400000 */
[----:B------:R-:W-:Y:S01]  /*16ba0*/  PRMT R47, R101, 0x9910, RZ ;  /* 0x00009910652f7816 */ /* 0x000fe200000000ff */
[----:B------:R-:W-:Y:S01]  /*16bb0*/  IMAD R41, R231, 0x3, RZ ;  /* 0x00000003e7297824 */ /* 0x000fe200078e02ff */
[----:B------:R-:W-:Y:S01]  /*16bc0*/  IADD3 R36, P0, PT, R220, R231, RZ ;  /* 0x000000e7dc247210 */ /* 0x000fe20007f1e0ff */
[----:B------:R-:W-:Y:S01]  /*16bd0*/  FMUL R48, R2, R48 ;  /* 0x0000003002307220 */ /* 0x000fe20000400000 */
[----:B------:R-:W-:Y:S01]  /*16be0*/  IADD3.X R35, PT, PT, R38, UR7, R35, P3, P1 ;  /* 0x0000000726237c10 */ /* 0x000fe20009fe2423 */
[C---:B------:R-:W-:Y:S01]  /*16bf0*/  FMUL R49, R2.reuse, R49 ;  /* 0x0000003102317220 */ /* 0x040fe20000400000 */
[----:B------:R-:W-:Y:S01]  /*16c00*/  IADD3 R38, P1, PT, R39, R220, RZ ;  /* 0x000000dc27267210 */ /* 0x000fe20007f3e0ff */
[C---:B------:R-:W-:Y:S01]  /*16c10*/  FMUL R50, R2.reuse, R50 ;  /* 0x0000003202327220 */ /* 0x040fe20000400000 */
[----:B------:R-:W-:Y:S01]  /*16c20*/  F2FP.SATFINITE.E4M3.F32.PACK_AB_MERGE_C R22, R7, R6, RZ ;  /* 0x000000060716723e */ /* 0x000fe200048070ff */
[----:B------:R-:W-:Y:S01]  /*16c30*/  FMUL R51, R2, R51 ;  /* 0x0000003302337220 */ /* 0x000fe20000400000 */
[----:B------:R-:W-:Y:S01]  /*16c40*/  F2FP.SATFINITE.E4M3.F32.PACK_AB_MERGE_C R29, R161, R26, RZ ;  /* 0x0000001aa11d723e */ /* 0x000fe200048070ff */
[----:B------:R-:W1:Y:S01]  /*16c50*/  LDCU.64 UR4, c[0x0][0x3e0] ;  /* 0x00007c00ff0477ac */ /* 0x000e620008000a00 */
[----:B------:R-:W-:-:S02]  /*16c60*/  LEA.HI.X.SX32 R37, R231, R69, 0x1, P0 ;  /* 0x00000045e7257211 */ /* 0x000fc400000f0eff */
[----:B------:R-:W-:Y:S01]  /*16c70*/  SHF.R.S32.HI R47, RZ, 0x8, R47 ;  /* 0x00000008ff2f7819 */ /* 0x000fe2000001142f */
[----:B------:R-:W2:Y:S01]  /*16c80*/  LDCU UR6, c[0x0][0x3e8] ;  /* 0x00007d00ff0677ac */ /* 0x000ea20008000800 */
[----:B------:R-:W-:Y:S02]  /*16c90*/  F2FP.SATFINITE.E4M3.F32.PACK_AB_MERGE_C R6, R159, R24, RZ ;  /* 0x000000189f06723e */ /* 0x000fe400048070ff */
[----:B------:R-:W-:Y:S01]  /*16ca0*/  F2FP.SATFINITE.E4M3.F32.PACK_AB_MERGE_C R26, R43, R42, RZ ;  /* 0x0000002a2b1a723e */ /* 0x000fe200048070ff */
[----:B------:R-:W-:Y:S01]  /*16cb0*/  IMAD.SHL.U32 R43, R231, 0x4, RZ ;  /* 0x00000004e72b7824 */ /* 0x000fe200078e00ff */
[----:B------:R-:W-:Y:S01]  /*16cc0*/  F2FP.SATFINITE.E4M3.F32.PACK_AB_MERGE_C R24, R45, R44, RZ ;  /* 0x0000002c2d18723e */ /* 0x000fe200048070ff */
[----:B------:R-:W-:Y:S01]  /*16cd0*/  IMAD R44, R231, 0x5, RZ ;  /* 0x00000005e72c7824 */ /* 0x000fe200078e02ff */
[----:B------:R-:W-:Y:S01]  /*16ce0*/  LEA.HI.X.SX32 R39, R39, R69, 0x1, P1 ;  /* 0x0000004527277211 */ /* 0x000fe200008f0eff */
[----:B------:R-:W-:Y:S01]  /*16cf0*/  IMAD R45, R231, 0x6, RZ ;  /* 0x00000006e72d7824 */ /* 0x000fe200078e02ff */
[----:B------:R-:W-:-:S02]  /*16d00*/  PRMT R46, R100, 0x9910, RZ ;  /* 0x00009910642e7816 */ /* 0x000fc400000000ff */
[----:B------:R-:W-:Y:S01]  /*16d10*/  IADD3 R40, P0, PT, R41, R220, RZ ;  /* 0x000000dc29287210 */ /* 0x000fe20007f1e0ff */
[----:B------:R3:W-:Y:S01]  /*16d20*/  STG.E.U8 desc[UR28][R34.64], R101 ;  /* 0x0000006522007986 */ /* 0x0007e2000c10111c */
[----:B------:R-:W-:Y:S02]  /*16d30*/  F2FP.SATFINITE.E4M3.F32.PACK_AB_MERGE_C R19, R49, R48, RZ ;  /* 0x000000303113723e */ /* 0x000fe400048070ff */
[----:B------:R-:W-:Y:S01]  /*16d40*/  LEA.HI.X.SX32 R41, R41, R69, 0x1, P0 ;  /* 0x0000004529297211 */ /* 0x000fe200000f0eff */
[----:B------:R4:W-:Y:S01]  /*16d50*/  STG.E.U8 desc[UR28][R36.64], R47 ;  /* 0x0000002f24007986 */ /* 0x0009e2000c10111c */
[----:B------:R-:W-:Y:S02]  /*16d60*/  IADD3 R42, P1, PT, R43, R220, RZ ;  /* 0x000000dc2b2a7210 */ /* 0x000fe40007f3e0ff */
[----:B------:R-:W-:Y:S01]  /*16d70*/  PRMT R48, R98, 0x9910, RZ ;  /* 0x0000991062307816 */ /* 0x000fe200000000ff */
[----:B------:R5:W-:Y:S01]  /*16d80*/  STG.E.U8 desc[UR28][R38.64], R100 ;  /* 0x0000006426007986 */ /* 0x000be2000c10111c */
[----:B------:R-:W-:-:S02]  /*16d90*/  PRMT R49, R99, 0x9910, RZ ;  /* 0x0000991063317816 */ /* 0x000fc400000000ff */
[CC--:B---3--:R-:W-:Y:S02]  /*16da0*/  IADD3 R34, P2, PT, R44.reuse, R220.reuse, RZ ;  /* 0x000000dc2c227210 */ /* 0x0c8fe40007f5e0ff */
[----:B----4-:R-:W-:Y:S02]  /*16db0*/  SHF.R.S32.HI R47, RZ, 0x8, R46 ;  /* 0x00000008ff2f7819 */ /* 0x010fe4000001142e */
[----:B------:R-:W-:Y:S01]  /*16dc0*/  IADD3 R36, P0, PT, R45, R220, RZ ;  /* 0x000000dc2d247210 */ /* 0x000fe20007f1e0ff */
[----:B-----5:R-:W-:Y:S01]  /*16dd0*/  IMAD R39, R231, 0x7, RZ ;  /* 0x00000007e7277824 */ /* 0x020fe200078e02ff */
[-C--:B------:R-:W-:Y:S01]  /*16de0*/  LEA.HI.X.SX32 R43, R43, R69.reuse, 0x1, P1 ;  /* 0x000000452b2b7211 */ /* 0x080fe200008f0eff */
[----:B------:R3:W-:Y:S01]  /*16df0*/  STG.E.U8 desc[UR28][R40.64], R47 ;  /* 0x0000002f28007986 */ /* 0x0007e2000c10111c */
[----:B------:R-:W-:Y:S01]  /*16e00*/  LEA.HI.X.SX32 R35, R44, R69, 0x1, P2 ;  /* 0x000000452c237211 */ /* 0x000fe200010f0eff */
[----:B------:R-:W-:Y:S01]  /*16e10*/  IMAD.SHL.U32 R44, R231, 0x8, RZ ;  /* 0x00000008e72c7824 */ /* 0x000fe200078e00ff */
[----:B------:R-:W-:-:S02]  /*16e20*/  SHF.R.S32.HI R49, RZ, 0x8, R49 ;  /* 0x00000008ff317819 */ /* 0x000fc40000011431 */
[-C--:B------:R-:W-:Y:S01]  /*16e30*/  LEA.HI.X.SX32 R37, R45, R69.reuse, 0x1, P0 ;  /* 0x000000452d257211 */ /* 0x080fe200000f0eff */
[----:B------:R-:W-:Y:S01]  /*16e40*/  IMAD R45, R231, 0x9, RZ ;  /* 0x00000009e72d7824 */ /* 0x000fe200078e02ff */
[-C--:B------:R-:W-:Y:S01]  /*16e50*/  IADD3 R38, P0, PT, R39, R220.reuse, RZ ;  /* 0x000000dc27267210 */ /* 0x080fe20007f1e0ff */
[----:B------:R-:W-:Y:S02]  /*16e60*/  IMAD R46, R231, 0xa, RZ ;  /* 0x0000000ae72e7824 */ /* 0x000fe400078e02ff */
[----:B---3--:R-:W-:Y:S01]  /*16e70*/  IMAD.MOV.U32 R47, RZ, RZ, R48 ;  /* 0x000000ffff2f7224 */ /* 0x008fe200078e0030 */
[----:B------:R3:W-:Y:S01]  /*16e80*/  STG.E.U8 desc[UR28][R42.64], R99 ;  /* 0x000000632a007986 */ /* 0x0007e2000c10111c */
[----:B------:R-:W-:Y:S02]  /*16e90*/  LEA.HI.X.SX32 R39, R39, R69, 0x1, P0 ;  /* 0x0000004527277211 */ /* 0x000fe400000f0eff */
[----:B------:R-:W-:Y:S01]  /*16ea0*/  IADD3 R40, P1, PT, R44, R220, RZ ;  /* 0x000000dc2c287210 */ /* 0x000fe20007f3e0ff */
[----:B------:R4:W-:Y:S01]  /*16eb0*/  STG.E.U8 desc[UR28][R34.64], R49 ;  /* 0x0000003122007986 */ /* 0x0009e2000c10111c */
[----:B------:R-:W-:-:S02]  /*16ec0*/  SHF.R.S32.HI R47, RZ, 0x8, R47 ;  /* 0x00000008ff2f7819 */ /* 0x000fc4000001142f */
[----:B------:R-:W-:Y:S01]  /*16ed0*/  PRMT R48, R96, 0x9910, RZ ;  /* 0x0000991060307816 */ /* 0x000fe200000000ff */
[----:B------:R5:W-:Y:S01]  /*16ee0*/  STG.E.U8 desc[UR28][R36.64], R98 ;  /* 0x0000006224007986 */ /* 0x000be2000c10111c */
[-C--:B------:R-:W-:Y:S02]  /*16ef0*/  LEA.HI.X.SX32 R41, R44, R69.reuse, 0x1, P1 ;  /* 0x000000452c297211 */ /* 0x080fe400008f0eff */
[-C--:B---3--:R-:W-:Y:S01]  /*16f00*/  IADD3 R42, P2, PT, R45, R220.reuse, RZ ;  /* 0x000000dc2d2a7210 */ /* 0x088fe20007f5e0ff */
[----:B------:R3:W-:Y:S01]  /*16f10*/  STG.E.U8 desc[UR28][R38.64], R47 ;  /* 0x0000002f26007986 */ /* 0x0007e2000c10111c */
[----:B----4-:R-:W-:Y:S02]  /*16f20*/  PRMT R49, R97, 0x9910, RZ ;  /* 0x0000991061317816 */ /* 0x010fe400000000ff */
[----:B------:R-:W-:Y:S01]  /*16f30*/  IADD3 R34, P0, PT, R46, R220, RZ ;  /* 0x000000dc2e227210 */ /* 0x000fe20007f1e0ff */
[----:B-----5:R-:W-:Y:S01]  /*16f40*/  IMAD R37, R231, 0xb, RZ ;  /* 0x0000000be7257824 */ /* 0x020fe200078e02ff */
[----:B------:R-:W-:Y:S01]  /*16f50*/  LEA.HI.X.SX32 R43, R45, R69, 0x1, P2 ;  /* 0x000000452d2b7211 */ /* 0x000fe200010f0eff */
[----:B------:R-:W-:Y:S01]  /*16f60*/  IMAD R44, R231, 0xc, RZ ;  /* 0x0000000ce72c7824 */ /* 0x000fe200078e02ff */
[----:B------:R-:W-:-:S02]  /*16f70*/  SHF.R.S32.HI R49, RZ, 0x8, R49 ;  /* 0x00000008ff317819 */ /* 0x000fc40000011431 */
[-C--:B------:R-:W-:Y:S01]  /*16f80*/  LEA.HI.X.SX32 R35, R46, R69.reuse, 0x1, P0 ;  /* 0x000000452e237211 */ /* 0x080fe200000f0eff */
[----:B---3--:R-:W-:Y:S01]  /*16f90*/  IMAD.MOV.U32 R47, RZ, RZ, R48 ;  /* 0x000000ffff2f7224 */ /* 0x008fe200078e0030 */
[-C--:B------:R-:W-:Y:S01]  /*16fa0*/  IADD3 R36, P0, PT, R37, R220.reuse, RZ ;  /* 0x000000dc25247210 */ /* 0x080fe20007f1e0ff */
[C---:B------:R-:W-:Y:S02]  /*16fb0*/  IMAD R45, R231.reuse, 0xd, RZ ;  /* 0x0000000de72d7824 */ /* 0x040fe400078e02ff */
[----:B------:R-:W-:Y:S01]  /*16fc0*/  IMAD R46, R231, 0xe, RZ ;  /* 0x0000000ee72e7824 */ /* 0x000fe200078e02ff */
[----:B------:R3:W-:Y:S01]  /*16fd0*/  STG.E.U8 desc[UR28][R40.64], R97 ;  /* 0x0000006128007986 */ /* 0x0007e2000c10111c */
[----:B------:R-:W-:Y:S02]  /*16fe0*/  LEA.HI.X.SX32 R37, R37, R69, 0x1, P0 ;  /* 0x0000004525257211 */ /* 0x000fe400000f0eff */
[----:B------:R-:W-:Y:S01]  /*16ff0*/  SHF.R.S32.HI R47, RZ, 0x8, R47 ;  /* 0x00000008ff2f7819 */ /* 0x000fe2000001142f */
[----:B------:R4:W-:Y:S01]  /*17000*/  STG.E.U8 desc[UR28][R42.64], R49 ;  /* 0x000000312a007986 */ /* 0x0009e2000c10111c */
[----:B------:R-:W-:-:S02]  /*17010*/  IADD3 R38, P1, PT, R44, R220, RZ ;  /* 0x000000dc2c267210 */ /* 0x000fc40007f3e0ff */
[----:B------:R-:W-:Y:S01]  /*17020*/  PRMT R48, R94, 0x9910, RZ ;  /* 0x000099105e307816 */ /* 0x000fe200000000ff */
[----:B------:R5:W-:Y:S01]  /*17030*/  STG.E.U8 desc[UR28][R34.64], R96 ;  /* 0x0000006022007986 */ /* 0x000be2000c10111c */
[-C--:B------:R-:W-:Y:S02]  /*17040*/  LEA.HI.X.SX32 R39, R44, R69.reuse, 0x1, P1 ;  /* 0x000000452c277211 */ /* 0x080fe400008f0eff */
[-C--:B---3--:R-:W-:Y:S01]  /*17050*/  IADD3 R40, P2, PT, R45, R220.reuse, RZ ;  /* 0x000000dc2d287210 */ /* 0x088fe20007f5e0ff */
[----:B------:R3:W-:Y:S01]  /*17060*/  STG.E.U8 desc[UR28][R36.64], R47 ;  /* 0x0000002f24007986 */ /* 0x0007e2000c10111c */
[----:B----4-:R-:W-:Y:S01]  /*17070*/  PRMT R49, R95, 0x9910, RZ ;  /* 0x000099105f317816 */ /* 0x010fe200000000ff */
[C---:B------:R-:W-:Y:S01]  /*17080*/  IMAD R43, R231.reuse, 0xf, RZ ;  /* 0x0000000fe72b7824 */ /* 0x040fe200078e02ff */
[----:B-----5:R-:W-:Y:S01]  /*17090*/  IADD3 R34, P0, PT, R46, R220, RZ ;  /* 0x000000dc2e227210 */ /* 0x020fe20007f1e0ff */
[----:B------:R-:W-:Y:S01]  /*170a0*/  IMAD.SHL.U32 R44, R231, 0x10, RZ ;  /* 0x00000010e72c7824 */ /* 0x000fe200078e00ff */
[----:B------:R-:W-:-:S02]  /*170b0*/  LEA.HI.X.SX32 R41, R45, R69, 0x1, P2 ;  /* 0x000000452d297211 */ /* 0x000fc400010f0eff */
[----:B------:R-:W-:Y:S01]  /*170c0*/  SHF.R.S32.HI R49, RZ, 0x8, R49 ;  /* 0x00000008ff317819 */ /* 0x000fe20000011431 */
[----:B---3--:R-:W-:Y:S01]  /*170d0*/  IMAD.MOV.U32 R47, RZ, RZ, R48 ;  /* 0x000000ffff2f7224 */ /* 0x008fe200078e0030 */
[-C--:B------:R-:W-:Y:S01]  /*170e0*/  LEA.HI.X.SX32 R35, R46, R69.reuse, 0x1, P0 ;  /* 0x000000452e237211 */ /* 0x080fe200000f0eff */
[----:B------:R-:W-:Y:S01]  /*170f0*/  IMAD R45, R231, 0x11, RZ ;  /* 0x00000011e72d7824 */ /* 0x000fe200078e02ff */
[-C--:B------:R-:W-:Y:S01]  /*17100*/  IADD3 R36, P0, PT, R43, R220.reuse, RZ ;  /* 0x000000dc2b247210 */ /* 0x080fe20007f1e0ff */
[----:B------:R-:W-:Y:S01]  /*17110*/  IMAD R46, R231, 0x12, RZ ;  /* 0x00000012e72e7824 */ /* 0x000fe200078e02ff */
[----:B------:R3:W-:Y:S01]  /*17120*/  STG.E.U8 desc[UR28][R38.64], R95 ;  /* 0x0000005f26007986 */ /* 0x0007e2000c10111c */
[----:B------:R-:W-:Y:S02]  /*17130*/  SHF.R.S32.HI R47, RZ, 0x8, R47 ;  /* 0x00000008ff2f7819 */ /* 0x000fe4000001142f */
[----:B------:R-:W-:Y:S01]  /*17140*/  LEA.HI.X.SX32 R37, R43, R69, 0x1, P0 ;  /* 0x000000452b257211 */ /* 0x000fe200000f0eff */
        /* <DEDUP_REMOVED lines=9> */
[CC--:B-----5:R-:W-:Y:S01]  /*171e0*/  IADD3 R34, P0, PT, R46.reuse, R220.reuse, RZ ;  /* 0x000000dc2e227210 */ /* 0x0e0fe20007f1e0ff */
[----:B------:R-:W-:Y:S01]  /*171f0*/  IMAD R44, R231, 0x14, RZ ;  /* 0x00000014e72c7824 */ /* 0x000fe200078e02ff */
[-C--:B------:R-:W-:Y:S01]  /*17200*/  LEA.HI.X.SX32 R39, R45, R69.reuse, 0x1, P2 ;  /* 0x000000452d277211 */ /* 0x080fe200010f0eff */
[C---:B------:R-:W-:Y:S01]  /*17210*/  IMAD R45, R231.reuse, 0x15, RZ ;  /* 0x00000015e72d7824 */ /* 0x040fe200078e02ff */
[----:B------:R-:W-:Y:S01]  /*17220*/  SHF.R.S32.HI R49, RZ, 0x8, R49 ;  /* 0x00000008ff317819 */ /* 0x000fe20000011431 */
[----:B---3--:R-:W-:Y:S01]  /*17230*/  IMAD.MOV.U32 R47, RZ, RZ, R48 ;  /* 0x000000ffff2f7224 */ /* 0x008fe200078e0030 */
[----:B------:R-:W-:Y:S01]  /*17240*/  LEA.HI.X.SX32 R35, R46, R69, 0x1, P0 ;  /* 0x000000452e237211 */ /* 0x000fe200000f0eff */
[----:B------:R-:W-:Y:S01]  /*17250*/  IMAD R46, R231, 0x16, RZ ;  /* 0x00000016e72e7824 */ /* 0x000fe200078e02ff */
[-C--:B------:R-:W-:Y:S01]  /*17260*/  IADD3 R36, P0, PT, R41, R220.reuse, RZ ;  /* 0x000000dc29247210 */ /* 0x080fe20007f1e0ff */
[----:B------:R3:W-:Y:S01]  /*17270*/  STG.E.U8 desc[UR28][R42.64], R93 ;  /* 0x0000005d2a007986 */ /* 0x0007e2000c10111c */
[----:B------:R-:W-:-:S02]  /*17280*/  IADD3 R40, P1, PT, R44, R220, RZ ;  /* 0x000000dc2c287210 */ /* 0x000fc40007f3e0ff */
[-C--:B------:R-:W-:Y:S01]  /*17290*/  LEA.HI.X.SX32 R37, R41, R69.reuse, 0x1, P0 ;  /* 0x0000004529257211 */ /* 0x080fe200000f0eff */
[----:B------:R4:W-:Y:S01]  /*172a0*/  STG.E.U8 desc[UR28][R38.64], R49 ;  /* 0x0000003126007986 */ /* 0x0009e2000c10111c */
[----:B------:R-:W-:Y:S02]  /*172b0*/  SHF.R.S32.HI R47, RZ, 0x8, R47 ;  /* 0x00000008ff2f7819 */ /* 0x000fe4000001142f */
[----:B------:R-:W-:Y:S01]  /*172c0*/  PRMT R48, R90, 0x9910, RZ ;  /* 0x000099105a307816 */ /* 0x000fe200000000ff */
[----:B------:R5:W-:Y:S01]  /*172d0*/  STG.E.U8 desc[UR28][R34.64], R92 ;  /* 0x0000005c22007986 */ /* 0x000be2000c10111c */
[-C--:B------:R-:W-:Y:S02]  /*172e0*/  LEA.HI.X.SX32 R41, R44, R69.reuse, 0x1, P1 ;  /* 0x000000452c297211 */ /* 0x080fe400008f0eff */
[-C--:B---3--:R-:W-:Y:S02]  /*172f0*/  IADD3 R42, P2, PT, R45, R220.reuse, RZ ;  /* 0x000000dc2d2a7210 */ /* 0x088fe40007f5e0ff */
[----:B----4-:R-:W-:Y:S01]  /*17300*/  PRMT R49, R91, 0x9910, RZ ;  /* 0x000099105b317816 */ /* 0x010fe200000000ff */
[----:B------:R-:W-:Y:S01]  /*17310*/  IMAD R39, R231, 0x17, RZ ;  /* 0x00000017e7277824 */ /* 0x000fe200078e02ff */
[CC--:B-----5:R-:W-:Y:S01]  /*17320*/  IADD3 R34, P0, PT, R46.reuse, R220.reuse, RZ ;  /* 0x000000dc2e227210 */ /* 0x0e0fe20007f1e0ff */
[----:B------:R3:W-:Y:S01]  /*17330*/  STG.E.U8 desc[UR28][R36.64], R47 ;  /* 0x0000002f24007986 */ /* 0x0007e2000c10111c */
[-C--:B------:R-:W-:Y:S01]  /*17340*/  LEA.HI.X.SX32 R43, R45, R69.reuse, 0x1, P2 ;  /* 0x000000452d2b7211 */ /* 0x080fe200010f0eff */
[C---:B------:R-:W-:Y:S01]  /*17350*/  IMAD R44, R231.reuse, 0x18, RZ ;  /* 0x00000018e72c7824 */ /* 0x040fe200078e02ff */
[----:B------:R-:W-:Y:S01]  /*17360*/  SHF.R.S32.HI R49, RZ, 0x8, R49 ;  /* 0x00000008ff317819 */ /* 0x000fe20000011431 */
[C---:B------:R-:W-:Y:S01]  /*17370*/  IMAD R45, R231.reuse, 0x19, RZ ;  /* 0x00000019e72d7824 */ /* 0x040fe200078e02ff */
[----:B------:R-:W-:Y:S01]  /*17380*/  LEA.HI.X.SX32 R35, R46, R69, 0x1, P0 ;  /* 0x000000452e237211 */ /* 0x000fe200000f0eff */
[----:B------:R-:W-:Y:S01]  /*17390*/  IMAD R46, R231, 0x1a, RZ ;  /* 0x0000001ae72e7824 */ /* 0x000fe200078e02ff */
[----:B------:R4:W-:Y:S01]  /*173a0*/  STG.E.U8 desc[UR28][R40.64], R91 ;  /* 0x0000005b28007986 */ /* 0x0009e2000c10111c */
[-C--:B------:R-:W-:Y:S01]  /*173b0*/  IADD3 R38, P1, PT, R44, R220.reuse, RZ ;  /* 0x000000dc2c267210 */ /* 0x080fe20007f3e0ff */
[----:B---3--:R-:W-:Y:S01]  /*173c0*/  IMAD.MOV.U32 R47, RZ, RZ, R48 ;  /* 0x000000ffff2f7224 */ /* 0x008fe200078e0030 */
[----:B------:R-:W-:Y:S01]  /*173d0*/  IADD3 R36, P0, PT, R39, R220, RZ ;  /* 0x000000dc27247210 */ /* 0x000fe20007f1e0ff */
[----:B------:R3:W-:Y:S01]  /*173e0*/  STG.E.U8 desc[UR28][R42.64], R49 ;  /* 0x000000312a007986 */ /* 0x0007e2000c10111c */
[----:B------:R-:W-:-:S02]  /*173f0*/  PRMT R48, R88, 0x9910, RZ ;  /* 0x0000991058307816 */ /* 0x000fc400000000ff */
[-C--:B------:R-:W-:Y:S01]  /*17400*/  LEA.HI.X.SX32 R37, R39, R69.reuse, 0x1, P0 ;  /* 0x0000004527257211 */ /* 0x080fe200000f0eff */
[----:B------:R5:W-:Y:S01]  /*17410*/  STG.E.U8 desc[UR28][R34.64], R90 ;  /* 0x0000005a22007986 */ /* 0x000be2000c10111c */
[-C--:B----4-:R-:W-:Y:S02]  /*17420*/  IADD3 R40, P2, PT, R45, R220.reuse, RZ ;  /* 0x000000dc2d287210 */ /* 0x090fe40007f5e0ff */
[----:B------:R-:W-:Y:S02]  /*17430*/  SHF.R.S32.HI R47, RZ, 0x8, R47 ;  /* 0x00000008ff2f7819 */ /* 0x000fe4000001142f */
[-C--:B------:R-:W-:Y:S02]  /*17440*/  LEA.HI.X.SX32 R39, R44, R69.reuse, 0x1, P1 ;  /* 0x000000452c277211 */ /* 0x080fe400008f0eff */
[----:B---3--:R-:W-:Y:S01]  /*17450*/  PRMT R49, R89, 0x9910, RZ ;  /* 0x0000991059317816 */ /* 0x008fe200000000ff */
[C---:B------:R-:W-:Y:S01]  /*17460*/  IMAD R43, R231.reuse, 0x1b, RZ ;  /* 0x0000001be72b7824 */ /* 0x040fe200078e02ff */
[C---:B-----5:R-:W-:Y:S01]  /*17470*/  IADD3 R34, P0, PT, R46.reuse, R220, RZ ;  /* 0x000000dc2e227210 */ /* 0x060fe20007f1e0ff */
[----:B------:R-:W-:Y:S01]  /*17480*/  IMAD R44, R231, 0x1c, RZ ;  /* 0x0000001ce72c7824 */ /* 0x000fe200078e02ff */
[-C--:B------:R-:W-:Y:S01]  /*17490*/  LEA.HI.X.SX32 R41, R45, R69.reuse, 0x1, P2 ;  /* 0x000000452d297211 */ /* 0x080fe200010f0eff */
[----:B------:R3:W-:Y:S01]  /*174a0*/  STG.E.U8 desc[UR28][R36.64], R47 ;  /* 0x0000002f24007986 */ /* 0x0007e2000c10111c */
[----:B------:R-:W-:Y:S01]  /*174b0*/  SHF.R.S32.HI R49, RZ, 0x8, R49 ;  /* 0x00000008ff317819 */ /* 0x000fe20000011431 */
[C---:B------:R-:W-:Y:S01]  /*174c0*/  IMAD R45, R231.reuse, 0x1d, RZ ;  /* 0x0000001de72d7824 */ /* 0x040fe200078e02ff */
[----:B------:R-:W-:Y:S01]  /*174d0*/  LEA.HI.X.SX32 R35, R46, R69, 0x1, P0 ;  /* 0x000000452e237211 */ /* 0x000fe200000f0eff */
[----:B------:R-:W-:Y:S01]  /*174e0*/  IMAD R46, R231, 0x1e, RZ ;  /* 0x0000001ee72e7824 */ /* 0x000fe200078e02ff */
[----:B------:R4:W-:Y:S01]  /*174f0*/  STG.E.U8 desc[UR28][R38.64], R89 ;  /* 0x0000005926007986 */ /* 0x0009e2000c10111c */
[----:B------:R-:W-:-:S02]  /*17500*/  F2FP.SATFINITE.E4M3.F32.PACK_AB_MERGE_C R17, R51, R50, RZ ;  /* 0x000000323311723e */ /* 0x000fc400048070ff */
[-C--:B------:R-:W-:Y:S01]  /*17510*/  IADD3 R42, P1, PT, R44, R220.reuse, RZ ;  /* 0x000000dc2c2a7210 */ /* 0x080fe20007f3e0ff */
[----:B------:R5:W-:Y:S01]  /*17520*/  STG.E.U8 desc[UR28][R40.64], R49 ;  /* 0x0000003128007986 */ /* 0x000be2000c10111c */
[-C--:B---3--:R-:W-:Y:S01]  /*17530*/  IADD3 R36, P0, PT, R43, R220.reuse, RZ ;  /* 0x000000dc2b247210 */ /* 0x088fe20007f1e0ff */
[----:B------:R-:W-:Y:S02]  /*17540*/  IMAD.MOV.U32 R47, RZ, RZ, R48 ;  /* 0x000000ffff2f7224 */ /* 0x000fe400078e0030 */
[----:B------:R3:W-:Y:S01]  /*17550*/  STG.E.U8 desc[UR28][R34.64], R88 ;  /* 0x0000005822007986 */ /* 0x0007e2000c10111c */
[----:B------:R-:W-:Y:S02]  /*17560*/  PRMT R51, R87, 0x9910, RZ ;  /* 0x0000991057337816 */ /* 0x000fe400000000ff */
[----:B----4-:R-:W-:Y:S02]  /*17570*/  IADD3 R38, P2, PT, R45, R220, RZ ;  /* 0x000000dc2d267210 */ /* 0x010fe40007f5e0ff */
[----:B------:R-:W-:Y:S01]  /*17580*/  LEA.HI.X.SX32 R37, R43, R69, 0x1, P0 ;  /* 0x000000452b257211 */ /* 0x000fe200000f0eff */
[----:B-----5:R-:W-:Y:S01]  /*17590*/  IMAD R41, R231, 0x1f, RZ ;  /* 0x0000001fe7297824 */ /* 0x020fe200078e02ff */
[----:B------:R-:W-:-:S02]  /*175a0*/  SHF.R.S32.HI R49, RZ, 0x8, R47 ;  /* 0x00000008ff317819 */ /* 0x000fc4000001142f */
[-C--:B------:R-:W-:Y:S02]  /*175b0*/  LEA.HI.X.SX32 R43, R44, R69.reuse, 0x1, P1 ;  /* 0x000000452c2b7211 */ /* 0x080fe400008f0eff */
[CC--:B---3--:R-:W-:Y:S02]  /*175c0*/  IADD3 R34, P0, PT, R46.reuse, R220.reuse, RZ ;  /* 0x000000dc2e227210 */ /* 0x0c8fe40007f1e0ff */
[-C--:B------:R-:W-:Y:S02]  /*175d0*/  LEA.HI.X.SX32 R39, R45, R69.reuse, 0x1, P2 ;  /* 0x000000452d277211 */ /* 0x080fe400010f0eff */
[----:B------:R-:W-:Y:S01]  /*175e0*/  SHF.R.S32.HI R51, RZ, 0x8, R51 ;  /* 0x00000008ff337819 */ /* 0x000fe20000011433 */
[----:B------:R-:W-:Y:S01]  /*175f0*/  IMAD R48, R231, 0x22, RZ ;  /* 0x00000022e7307824 */ /* 0x000fe200078e02ff */
[----:B------:R-:W-:Y:S02]  /*17600*/  LEA.HI.X.SX32 R35, R46, R69, 0x1, P0 ;  /* 0x000000452e237211 */ /* 0x000fe400000f0eff */
[----:B------:R-:W-:Y:S01]  /*17610*/  PRMT R40, R86, 0x9910, RZ ;  /* 0x0000991056287816 */ /* 0x000fe200000000ff */
[----:B------:R3:W-:Y:S01]  /*17620*/  STG.E.U8 desc[UR28][R36.64], R49 ;  /* 0x0000003124007986 */ /* 0x0007e2000c10111c */
[----:B------:R-:W-:Y:S01]  /*17630*/  IADD3 R44, P0, PT, R41, R220, RZ ;  /* 0x000000dc292c7210 */ /* 0x000fe20007f1e0ff */
[----:B------:R-:W-:-:S02]  /*17640*/  IMAD.SHL.U32 R46, R231, 0x20, RZ ;  /* 0x00000020e72e7824 */ /* 0x000fc400078e00ff */
[----:B------:R4:W-:Y:S01]  /*17650*/  STG.E.U8 desc[UR28][R42.64], R87 ;  /* 0x000000572a007986 */ /* 0x0009e2000c10111c */
[----:B------:R-:W-:Y:S01]  /*17660*/  IMAD R47, R231, 0x21, RZ ;  /* 0x00000021e72f7824 */ /* 0x000fe200078e02ff */
[----:B------:R-:W-:Y:S02]  /*17670*/  LEA.HI.X.SX32 R45, R41, R69, 0x1, P0 ;  /* 0x00000045292d7211 */ /* 0x000fe400000f0eff */
[----:B------:R-:W-:Y:S04]  /*17680*/  STG.E.U8 desc[UR28][R38.64], R51 ;  /* 0x0000003326007986 */ /* 0x000fe8000c10111c */
[----:B------:R5:W-:Y:S01]  /*17690*/  STG.E.U8 desc[UR28][R34.64], R86 ;  /* 0x0000005622007986 */ /* 0x000be2000c10111c */
[----:B---3--:R-:W-:Y:S01]  /*176a0*/  IMAD.MOV.U32 R37, RZ, RZ, R40 ;  /* 0x000000ffff257224 */ /* 0x008fe200078e0028 */
[----:B------:R-:W-:-:S02]  /*176b0*/  IADD3 R36, P1, PT, R46, R220, RZ ;  /* 0x000000dc2e247210 */ /* 0x000fc40007f3e0ff */
[-C--:B------:R-:W-:Y:S02]  /*176c0*/  IADD3 R40, P2, PT, R47, R220.reuse, RZ ;  /* 0x000000dc2f287210 */ /* 0x080fe40007f5e0ff */
[----:B------:R-:W-:Y:S02]  /*176d0*/  PRMT R49, R85, 0x9910, RZ ;  /* 0x0000991055317816 */ /* 0x000fe400000000ff */
[----:B----4-:R-:W-:Y:S02]  /*176e0*/  SHF.R.S32.HI R43, RZ, 0x8, R37 ;  /* 0x00000008ff2b7819 */ /* 0x010fe40000011425 */
[----:B-----5:R-:W-:Y:S01]  /*176f0*/  IADD3 R34, P0, PT, R48, R220, RZ ;  /* 0x000000dc30227210 */ /* 0x020fe20007f1e0ff */
[----:B------:R-:W-:Y:S01]  /*17700*/  IMAD R39, R231, 0x23, RZ ;  /* 0x00000023e7277824 */ /* 0x000fe200078e02ff */
[-C--:B------:R-:W-:Y:S02]  /*17710*/  LEA.HI.X.SX32 R37, R46, R69.reuse, 0x1, P1 ;  /* 0x000000452e257211 */ /* 0x080fe400008f0eff */
[----:B------:R-:W-:-:S02]  /*17720*/  LEA.HI.X.SX32 R35, R48, R69, 0x1, P0 ;  /* 0x0000004530237211 */ /* 0x000fc400000f0eff */
[----:B------:R-:W-:Y:S01]  /*17730*/  PRMT R48, R84, 0x9910, RZ ;  /* 0x0000991054307816 */ /* 0x000fe200000000ff */
[----:B------:R-:W-:Y:S01]  /*17740*/  IMAD R46, R231, 0x24, RZ ;  /* 0x00000024e72e7824 */ /* 0x000fe200078e02ff */
[----:B------:R-:W-:Y:S01]  /*17750*/  LEA.HI.X.SX32 R41, R47, R69, 0x1, P2 ;  /* 0x000000452f297211 */ /* 0x000fe200010f0eff */
[----:B------:R-:W-:Y:S01]  /*17760*/  IMAD R47, R231, 0x25, RZ ;  /* 0x00000025e72f7824 */ /* 0x000fe200078e02ff */
[----:B------:R-:W-:Y:S01]  /*17770*/  SHF.R.S32.HI R49, RZ, 0x8, R49 ;  /* 0x00000008ff317819 */ /* 0x000fe20000011431 */
[----:B------:R3:W-:Y:S01]  /*17780*/  STG.E.U8 desc[UR28][R44.64], R43 ;  /* 0x0000002b2c007986 */ /* 0x0007e2000c10111c */
[----:B------:R-:W-:-:S03]  /*17790*/  IADD3 R42, P0, PT, R39, R220, RZ ;  /* 0x000000dc272a7210 */ /* 0x000fc60007f1e0ff */
[----:B------:R4:W-:Y:S01]  /*177a0*/  STG.E.U8 desc[UR28][R36.64], R85 ;  /* 0x0000005524007986 */ /* 0x0009e2000c10111c */
[----:B------:R-:W-:-:S03]  /*177b0*/  IADD3 R38, P1, PT, R46, R220, RZ ;  /* 0x000000dc2e267210 */ /* 0x000fc60007f3e0ff */
[----:B------:R5:W-:Y:S01]  /*177c0*/  STG.E.U8 desc[UR28][R40.64], R49 ;  /* 0x0000003128007986 */ /* 0x000be2000c10111c */
[----:B---3--:R-:W-:-:S03]  /*177d0*/  IMAD.MOV.U32 R45, RZ, RZ, R48 ;  /* 0x000000ffff2d7224 */ /* 0x008fc600078e0030 */
[----:B------:R3:W-:Y:S01]  /*177e0*/  STG.E.U8 desc[UR28][R34.64], R84 ;  /* 0x0000005422007986 */ /* 0x0007e2000c10111c */
[----:B------:R-:W-:Y:S01]  /*177f0*/  IMAD R44, R231, 0x26, RZ ;  /* 0x00000026e72c7824 */ /* 0x000fe200078e02ff */
[----:B----4-:R-:W-:Y:S02]  /*17800*/  IADD3 R36, P2, PT, R47, R220, RZ ;  /* 0x000000dc2f247210 */ /* 0x010fe40007f5e0ff */
[-C--:B------:R-:W-:Y:S02]  /*17810*/  LEA.HI.X.SX32 R43, R39, R69.reuse, 0x1, P0 ;  /* 0x00000045272b7211 */ /* 0x080fe400000f0eff */
[----:B------:R-:W-:Y:S01]  /*17820*/  SHF.R.S32.HI R45, RZ, 0x8, R45 ;  /* 0x00000008ff2d7819 */ /* 0x000fe2000001142d */
[----:B-----5:R-:W4:Y:S01]  /*17830*/  LDC R49, c[0x0][0x398] ;  /* 0x0000e600ff317b82 */ /* 0x020f220000000800 */
[----:B------:R-:W-:Y:S02]  /*17840*/  LEA.HI.X.SX32 R39, R46, R69, 0x1, P1 ;  /* 0x000000452e277211 */ /* 0x000fe400008f0eff */
[----:B---3--:R-:W-:-:S02]  /*17850*/  PRMT R34, R83, 0x9910, RZ ;  /* 0x0000991053227816 */ /* 0x008fc400000000ff */
[-C--:B------:R-:W-:Y:S02]  /*17860*/  LEA.HI.X.SX32 R37, R47, R69.reuse, 0x1, P2 ;  /* 0x000000452f257211 */ /* 0x080fe400010f0eff */
[----:B------:R-:W-:Y:S01]  /*17870*/  SHF.R.S32.HI R47, RZ, 0x8, R34 ;  /* 0x00000008ff2f7819 */ /* 0x000fe20000011422 */
[----:B------:R-:W-:Y:S01]  /*17880*/  IMAD R35, R231, 0x27, RZ ;  /* 0x00000027e7237824 */ /* 0x000fe200078e02ff */
[----:B------:R-:W-:Y:S02]  /*17890*/  IADD3 R40, P0, PT, R44, R220, RZ ;  /* 0x000000dc2c287210 */ /* 0x000fe40007f1e0ff */
[----:B------:R-:W-:Y:S01]  /*178a0*/  PRMT R34, R82, 0x9910, RZ ;  /* 0x0000991052227816 */ /* 0x000fe200000000ff */
[----:B------:R3:W-:Y:S01]  /*178b0*/  STG.E.U8 desc[UR28][R42.64], R45 ;  /* 0x0000002d2a007986 */ /* 0x0007e2000c10111c */
[----:B------:R-:W-:-:S03]  /*178c0*/  LEA.HI.X.SX32 R41, R44, R69, 0x1, P0 ;  /* 0x000000452c297211 */ /* 0x000fc600000f0eff */
[----:B------:R-:W-:Y:S01]  /*178d0*/  STG.E.U8 desc[UR28][R38.64], R83 ;  /* 0x0000005326007986 */ /* 0x000fe2000c10111c */
[----:B------:R-:W-:-:S03]  /*178e0*/  IMAD R44, R231, 0x28, RZ ;  /* 0x00000028e72c7824 */ /* 0x000fc600078e02ff */
[----:B------:R5:W-:Y:S01]  /*178f0*/  STG.E.U8 desc[UR28][R36.64], R47 ;  /* 0x0000002f24007986 */ /* 0x000be2000c10111c */
[----:B---3--:R-:W-:Y:S01]  /*17900*/  IMAD R45, R231, 0x29, RZ ;  /* 0x00000029e72d7824 */ /* 0x008fe200078e02ff */
[CC--:B------:R-:W-:Y:S02]  /*17910*/  IADD3 R42, P0, PT, R35.reuse, R220.reuse, RZ ;  /* 0x000000dc232a7210 */ /* 0x0c0fe40007f1e0ff */
[----:B------:R3:W-:Y:S01]  /*17920*/  STG.E.U8 desc[UR28][R40.64], R82 ;  /* 0x0000005228007986 */ /* 0x0007e2000c10111c */
[----:B-----5:R-:W-:Y:S01]  /*17930*/  IMAD.MOV.U32 R36, RZ, RZ, R34 ;  /* 0x000000ffff247224 */ /* 0x020fe200078e0022 */
[----:B------:R-:W-:Y:S01]  /*17940*/  LEA.HI.X.SX32 R43, R35, R69, 0x1, P0 ;  /* 0x00000045232b7211 */ /* 0x000fe200000f0eff */
[----:B------:R-:W-:Y:S01]  /*17950*/  IMAD R39, R231, 0x2a, RZ ;  /* 0x0000002ae7277824 */ /* 0x000fe200078e02ff */
[----:B------:R-:W-:Y:S02]  /*17960*/  IADD3 R34, P1, PT, R44, R220, RZ ;  /* 0x000000dc2c227210 */ /* 0x000fe40007f3e0ff */
[----:B---3--:R-:W-:-:S02]  /*17970*/  SHF.R.S32.HI R41, RZ, 0x8, R36 ;  /* 0x00000008ff297819 */ /* 0x008fc40000011424 */
[-C--:B------:R-:W-:Y:S02]  /*17980*/  IADD3 R36, P0, PT, R45, R220.reuse, RZ ;  /* 0x000000dc2d247210 */ /* 0x080fe40007f1e0ff */
[----:B------:R-:W-:Y:S02]  /*17990*/  PRMT R38, R77, 0x9910, RZ ;  /* 0x000099104d267816 */ /* 0x000fe400000000ff */
[-C--:B------:R-:W-:Y:S02]  /*179a0*/  LEA.HI.X.SX32 R35, R44, R69.reuse, 0x1, P1 ;  /* 0x000000452c237211 */ /* 0x080fe400008f0eff */
[----:B------:R-:W-:Y:S01]  /*179b0*/  LEA.HI.X.SX32 R37, R45, R69, 0x1, P0 ;  /* 0x000000452d257211 */ /* 0x000fe200000f0eff */
[----:B------:R-:W-:Y:S01]  /*179c0*/  IMAD R40, R231, 0x2b, RZ ;  /* 0x0000002be7287824 */ /* 0x000fe200078e02ff */
[----:B------:R-:W-:Y:S01]  /*179d0*/  SHF.R.S32.HI R45, RZ, 0x8, R38 ;  /* 0x00000008ff2d7819 */ /* 0x000fe20000011426 */
[----:B-1----:R-:W-:Y:S01]  /*179e0*/  UIMAD UR4, UR24, UR4, URZ ;  /* 0x00000004180472a4 */ /* 0x002fe2000f8e02ff */
[----:B------:R-:W-:Y:S01]  /*179f0*/  IADD3 R38, P0, PT, R39, R220, RZ ;  /* 0x000000dc27267210 */ /* 0x000fe20007f1e0ff */
[----:B------:R1:W-:Y:S01]  /*17a00*/  STG.E.U8 desc[UR28][R42.64], R41 ;  /* 0x000000292a007986 */ /* 0x0003e2000c10111c */
[----:B------:R-:W-:-:S02]  /*17a10*/  IMAD R44, R197, UR5, RZ ;  /* 0x00000005c52c7c24 */ /* 0x000fc4000f8e02ff */
[-C--:B------:R-:W-:Y:S01]  /*17a20*/  LEA.HI.X.SX32 R39, R39, R69.reuse, 0x1, P0 ;  /* 0x0000004527277211 */ /* 0x080fe200000f0eff */
[----:B------:R3:W-:Y:S01]  /*17a30*/  STG.E.U8 desc[UR28][R34.64], R77 ;  /* 0x0000004d22007986 */ /* 0x0007e2000c10111c */
[----:B------:R-:W-:Y:S01]  /*17a40*/  IADD3 RZ, P0, PT, R40, R220, RZ ;  /* 0x000000dc28ff7210 */ /* 0x000fe20007f1e0ff */
[----:B--2---:R-:W-:Y:S02]  /*17a50*/  UIMAD UR5, UR6, 0x2b, URZ ;  /* 0x0000002b060578a4 */ /* 0x004fe4000f8e02ff */
[----:B------:R2:W-:Y:S01]  /*17a60*/  STG.E.U8 desc[UR28][R36.64], R45 ;  /* 0x0000002d24007986 */ /* 0x0005e2000c10111c */
[----:B----4-:R-:W-:Y:S02]  /*17a70*/  IADD3 R44, PT, PT, R44, UR4, R49 ;  /* 0x000000042c2c7c10 */ /* 0x010fe4000fffe031 */
[----:B-1----:R-:W-:Y:S01]  /*17a80*/  PRMT R43, R81, 0x9910, RZ ;  /* 0x00009910512b7816 */ /* 0x002fe200000000ff */
[C---:B------:R-:W-:Y:S01]  /*17a90*/  IMAD R41, R231.reuse, 0x2e, RZ ;  /* 0x0000002ee7297824 */ /* 0x040fe200078e02ff */
[----:B---3--:R-:W-:Y:S01]  /*17aa0*/  LEA.HI.X.SX32 R35, R40, R69, 0x1, P0 ;  /* 0x0000004528237211 */ /* 0x008fe200000f0eff */
[----:B--2---:R-:W-:-:S02]  /*17ab0*/  IMAD R37, R231, 0x2c, RZ ;  /* 0x0000002ce7257824 */ /* 0x004fc400078e02ff */
[----:B------:R-:W-:Y:S01]  /*17ac0*/  IMAD R40, R231, 0x2d, RZ ;  /* 0x0000002de7287824 */ /* 0x000fe200078e02ff */
[----:B------:R-:W-:Y:S02]  /*17ad0*/  UIMAD UR4, UR6, 0x2c, URZ ;  /* 0x0000002c060478a4 */ /* 0x000fe4000f8e02ff */
[CC--:B------:R-:W-:Y:S01]  /*17ae0*/  IADD3 RZ, P0, PT, R37.reuse, R220.reuse, RZ ;  /* 0x000000dc25ff7210 */ /* 0x0c0fe20007f1e0ff */
[----:B------:R-:W-:Y:S01]  /*17af0*/  VIADD R34, R44, UR5 ;  /* 0x000000052c227c36 */ /* 0x000fe20008000000 */
[----:B------:R-:W-:Y:S01]  /*17b00*/  SHF.R.S32.HI R43, RZ, 0x8, R43 ;  /* 0x00000008ff2b7819 */ /* 0x000fe2000001142b */
[----:B------:R-:W-:Y:S01]  /*17b10*/  UIMAD UR5, UR6, 0x2d, URZ ;  /* 0x0000002d060578a4 */ /* 0x000fe2000f8e02ff */
[----:B------:R-:W-:Y:S02]  /*17b20*/  LEA.HI.X.SX32 R37, R37, R69, 0x1, P0 ;  /* 0x0000004525257211 */ /* 0x000fe400000f0eff */
[----:B------:R-:W-:Y:S02]  /*17b30*/  PRMT R45, R79, 0x9910, RZ ;  /* 0x000099104f2d7816 */ /* 0x000fe400000000ff */
[----:B------:R-:W-:-:S02]  /*17b40*/  IADD3 RZ, P1, PT, R40, R220, RZ ;  /* 0x000000dc28ff7210 */ /* 0x000fc40007f3e0ff */
[----:B------:R-:W-:Y:S01]  /*17b50*/  IADD3 RZ, P0, PT, R41, R220, RZ ;  /* 0x000000dc29ff7210 */ /* 0x000fe20007f1e0ff */
[----:B------:R1:W-:Y:S01]  /*17b60*/  STG.E.U8 desc[UR28][R38.64], R81 ;  /* 0x0000005126007986 */ /* 0x0003e2000c10111c */
[C---:B------:R-:W-:Y:S01]  /*17b70*/  VIADD R36, R44.reuse, UR4 ;  /* 0x000000042c247c36 */ /* 0x040fe20008000000 */
[----:B------:R-:W-:Y:S02]  /*17b80*/  SHF.R.S32.HI R45, RZ, 0x8, R45 ;  /* 0x00000008ff2d7819 */ /* 0x000fe4000001142d */
[----:B------:R2:W-:Y:S01]  /*17b90*/  STG.E.U8 desc[UR28][R34.64], R43 ;  /* 0x0000002b22007986 */ /* 0x0005e2000c10111c */
[----:B------:R-:W-:Y:S01]  /*17ba0*/  UIMAD UR7, UR6, 0x2e, URZ ;  /* 0x0000002e060778a4 */ /* 0x000fe2000f8e02ff */
[----:B------:R-:W-:Y:S01]  /*17bb0*/  IMAD R42, R231, 0x30, RZ ;  /* 0x00000030e72a7824 */ /* 0x000fe200078e02ff */
[----:B------:R-:W-:Y:S01]  /*17bc0*/  UIMAD UR4, UR6, 0x2f, URZ ;  /* 0x0000002f060478a4 */ /* 0x000fe2000f8e02ff */
[----:B------:R3:W-:Y:S01]  /*17bd0*/  STG.E.U8 desc[UR28][R36.64], R79 ;  /* 0x0000004f24007986 */ /* 0x0007e2000c10111c */
[----:B-1----:R-:W-:Y:S01]  /*17be0*/  VIADD R38, R44, UR5 ;  /* 0x000000052c267c36 */ /* 0x002fe20008000000 */
[----:B------:R-:W-:-:S02]  /*17bf0*/  LEA.HI.X.SX32 R39, R40, R69, 0x1, P1 ;  /* 0x0000004528277211 */ /* 0x000fc400008f0eff */
[----:B--2---:R-:W-:Y:S01]  /*17c00*/  LEA.HI.X.SX32 R35, R41, R69, 0x1, P0 ;  /* 0x0000004529237211 */ /* 0x004fe200000f0eff */
[C---:B------:R-:W-:Y:S02]  /*17c10*/  IMAD R41, R231.reuse, 0x2f, RZ ;  /* 0x0000002fe7297824 */ /* 0x040fe400078e02ff */
[----:B------:R1:W-:Y:S01]  /*17c20*/  STG.E.U8 desc[UR28][R38.64], R45 ;  /* 0x0000002d26007986 */ /* 0x0003e2000c10111c */
[----:B------:R-:W-:Y:S01]  /*17c30*/  IMAD R43, R231, 0x31, RZ ;  /* 0x00000031e72b7824 */ /* 0x000fe200078e02ff */
[----:B------:R-:W-:Y:S01]  /*17c40*/  UIMAD UR5, UR6, 0x30, URZ ;  /* 0x00000030060578a4 */ /* 0x000fe2000f8e02ff */
[-C--:B------:R-:W-:Y:S01]  /*17c50*/  IADD3 RZ, P0, PT, R41, R220.reuse, RZ ;  /* 0x000000dc29ff7210 */ /* 0x080fe20007f1e0ff */
[----:B------:R-:W-:Y:S01]  /*17c60*/  VIADD R34, R44, UR7 ;  /* 0x000000072c227c36 */ /* 0x000fe20008000000 */
[----:B------:R-:W-:Y:S01]  /*17c70*/  UIMAD UR7, UR6, 0x31, URZ ;  /* 0x00000031060778a4 */ /* 0x000fe2000f8e02ff */
[----:B------:R-:W-:Y:S01]  /*17c80*/  IADD3 RZ, P1, PT, R42, R220, RZ ;  /* 0x000000dc2aff7210 */ /* 0x000fe20007f3e0ff */
[----:B---3--:R-:W-:Y:S01]  /*17c90*/  VIADD R36, R44, UR4 ;  /* 0x000000042c247c36 */ /* 0x008fe20008000000 */
[----:B-1----:R-:W-:-:S02]  /*17ca0*/  PRMT R45, R78, 0x9910, RZ ;  /* 0x000099104e2d7816 */ /* 0x002fc400000000ff */
[-C--:B------:R-:W-:Y:S02]  /*17cb0*/  LEA.HI.X.SX32 R37, R41, R69.reuse, 0x1, P0 ;  /* 0x0000004529257211 */ /* 0x080fe400000f0eff */
[----:B------:R-:W-:Y:S02]  /*17cc0*/  SHF.R.S32.HI R45, RZ, 0x8, R45 ;  /* 0x00000008ff2d7819 */ /* 0x000fe4000001142d */
[C---:B------:R-:W-:Y:S02]  /*17cd0*/  IADD3 RZ, P2, PT, R43.reuse, R220, RZ ;  /* 0x000000dc2bff7210 */ /* 0x040fe40007f5e0ff */
[----:B------:R-:W-:Y:S01]  /*17ce0*/  PRMT R47, R80, 0x9910, RZ ;  /* 0x00009910502f7816 */ /* 0x000fe200000000ff */
[----:B------:R1:W-:Y:S01]  /*17cf0*/  STG.E.U8 desc[UR28][R34.64], R78 ;  /* 0x0000004e22007986 */ /* 0x0003e2000c10111c */
[----:B------:R-:W-:Y:S01]  /*17d00*/  VIADD R38, R44, UR5 ;  /* 0x000000052c267c36 */ /* 0x000fe20008000000 */
[-C--:B------:R-:W-:Y:S01]  /*17d10*/  LEA.HI.X.SX32 R39, R42, R69.reuse, 0x1, P1 ;  /* 0x000000452a277211 */ /* 0x080fe200008f0eff */
[----:B------:R-:W-:Y:S01]  /*17d20*/  VIADD R40, R44, UR7 ;  /* 0x000000072c287c36 */ /* 0x000fe20008000000 */
[----:B------:R-:W-:Y:S01]  /*17d30*/  LEA.HI.X.SX32 R41, R43, R69, 0x1, P2 ;  /* 0x000000452b297211 */ /* 0x000fe200010f0eff */
[----:B------:R2:W-:Y:S01]  /*17d40*/  STG.E.U8 desc[UR28][R36.64], R45 ;  /* 0x0000002d24007986 */ /* 0x0005e2000c10111c */
[----:B------:R-:W-:Y:S01]  /*17d50*/  SHF.R.S32.HI R47, RZ, 0x8, R47 ;  /* 0x00000008ff2f7819 */ /* 0x000fe2000001142f */
[C---:B------:R-:W-:Y:S01]  /*17d60*/  IMAD R42, R231.reuse, 0x33, RZ ;  /* 0x00000033e72a7824 */ /* 0x040fe200078e02ff */
[----:B------:R-:W-:Y:S01]  /*17d70*/  UIMAD UR4, UR6, 0x32, URZ ;  /* 0x00000032060478a4 */ /* 0x000fe2000f8e02ff */
[----:B------:R-:W-:-:S02]  /*17d80*/  IMAD R43, R231, 0x34, RZ ;  /* 0x00000034e72b7824 */ /* 0x000fc400078e02ff */
[----:B-1----:R-:W-:Y:S01]  /*17d90*/  IMAD R35, R231, 0x32, RZ ;  /* 0x00000032e7237824 */ /* 0x002fe200078e02ff */
[----:B------:R-:W-:Y:S01]  /*17da0*/  STG.E.U8 desc[UR28][R38.64], R80 ;  /* 0x0000005026007986 */ /* 0x000fe2000c10111c */
[----:B--2---:R-:W-:-:S03]  /*17db0*/  PRMT R37, R76, 0x9910, RZ ;  /* 0x000099104c257816 */ /* 0x004fc600000000ff */
[----:B------:R1:W-:Y:S01]  /*17dc0*/  STG.E.U8 desc[UR28][R40.64], R47 ;  /* 0x0000002f28007986 */ /* 0x0003e2000c10111c */
[----:B------:R-:W-:Y:S01]  /*17dd0*/  UIMAD UR5, UR6, 0x33, URZ ;  /* 0x00000033060578a4 */ /* 0x000fe2000f8e02ff */
[-C--:B------:R-:W-:Y:S01]  /*17de0*/  IADD3 RZ, P0, PT, R35, R220.reuse, RZ ;  /* 0x000000dc23ff7210 */ /* 0x080fe20007f1e0ff */
[----:B------:R-:W-:Y:S01]  /*17df0*/  UIMAD UR6, UR6, 0x34, URZ ;  /* 0x00000034060678a4 */ /* 0x000fe2000f8e02ff */
[-C--:B------:R-:W-:Y:S02]  /*17e00*/  IADD3 RZ, P1, PT, R42, R220.reuse, RZ ;  /* 0x000000dc2aff7210 */ /* 0x080fe40007f3e0ff */
[-C--:B------:R-:W-:Y:S01]  /*17e10*/  IADD3 RZ, P2, PT, R43, R220.reuse, RZ ;  /* 0x000000dc2bff7210 */ /* 0x080fe20007f5e0ff */
[----:B------:R-:W-:Y:S01]  /*17e20*/  VIADD R34, R44, UR4 ;  /* 0x000000042c227c36 */ /* 0x000fe20008000000 */
[-C--:B------:R-:W-:Y:S01]  /*17e30*/  LEA.HI.X.SX32 R35, R35, R69.reuse, 0x1, P0 ;  /* 0x0000004523237211 */ /* 0x080fe200000f0eff */
[----:B-1----:R-:W-:Y:S02]  /*17e40*/  IMAD.MOV.U32 R47, RZ, RZ, R37 ;  /* 0x000000ffff2f7224 */ /* 0x002fe400078e0025 */
[----:B------:R-:W-:Y:S01]  /*17e50*/  IMAD R41, R231, 0x35, RZ ;  /* 0x00000035e7297824 */ /* 0x000fe200078e02ff */
[-C--:B------:R-:W-:Y:S01]  /*17e60*/  LEA.HI.X.SX32 R37, R42, R69.reuse, 0x1, P1 ;  /* 0x000000452a257211 */ /* 0x080fe200008f0eff */
[C---:B------:R-:W-:Y:S01]  /*17e70*/  VIADD R36, R44.reuse, UR5 ;  /* 0x000000052c247c36 */ /* 0x040fe20008000000 */
[----:B------:R-:W-:Y:S01]  /*17e80*/  SHF.R.S32.HI R47, RZ, 0x8, R47 ;  /* 0x00000008ff2f7819 */ /* 0x000fe2000001142f */
[----:B------:R-:W-:Y:S01]  /*17e90*/  VIADD R38, R44, UR6 ;  /* 0x000000062c267c36 */ /* 0x000fe20008000000 */
[----:B------:R-:W-:Y:S01]  /*17ea0*/  LEA.HI.X.SX32 R39, R43, R69, 0x1, P2 ;  /* 0x000000452b277211 */ /* 0x000fe200010f0eff */
[----:B------:R-:W-:Y:S01]  /*17eb0*/  IMAD R43, R231, 0x36, RZ ;  /* 0x00000036e72b7824 */ /* 0x000fe200078e02ff */
[----:B------:R-:W-:Y:S01]  /*17ec0*/  PRMT R46, R75, 0x9910, RZ ;  /* 0x000099104b2e7816 */ /* 0x000fe200000000ff */
[----:B------:R-:W-:Y:S01]  /*17ed0*/  IMAD R44, R231, 0x37, RZ ;  /* 0x00000037e72c7824 */ /* 0x000fe200078e02ff */
[-C--:B------:R-:W-:Y:S01]  /*17ee0*/  IADD3 R40, P0, PT, R41, R220.reuse, RZ ;  /* 0x000000dc29287210 */ /* 0x080fe20007f1e0ff */
[----:B------:R-:W-:Y:S01]  /*17ef0*/  IMAD R45, R231, 0x38, RZ ;  /* 0x00000038e72d7824 */ /* 0x000fe200078e02ff */
[----:B------:R-:W-:Y:S01]  /*17f00*/  STG.E.U8 desc[UR28][R34.64], R76 ;  /* 0x0000004c22007986 */ /* 0x000fe2000c10111c */
[----:B------:R-:W-:-:S02]  /*17f10*/  IADD3 R42, P1, PT, R43, R220, RZ ;  /* 0x000000dc2b2a7210 */ /* 0x000fc40007f3e0ff */
[----:B------:R-:W-:Y:S01]  /*17f20*/  PRMT R48, R73, 0x9910, RZ ;  /* 0x0000991049307816 */ /* 0x000fe200000000ff */
[----:B------:R1:W-:Y:S01]  /*17f30*/  STG.E.U8 desc[UR28][R36.64], R47 ;  /* 0x0000002f24007986 */ /* 0x0003e2000c10111c */
[-C--:B------:R-:W-:Y:S02]  /*17f40*/  LEA.HI.X.SX32 R41, R41, R69.reuse, 0x1, P0 ;  /* 0x0000004529297211 */ /* 0x080fe400000f0eff */
[----:B------:R-:W-:Y:S01]  /*17f50*/  PRMT R49, R74, 0x9910, RZ ;  /* 0x000099104a317816 */ /* 0x000fe200000000ff */
[----:B------:R2:W-:Y:S01]  /*17f60*/  STG.E.U8 desc[UR28][R38.64], R75 ;  /* 0x0000004b26007986 */ /* 0x0005e2000c10111c */
[----:B------:R-:W-:Y:S02]  /*17f70*/  LEA.HI.X.SX32 R43, R43, R69, 0x1, P1 ;  /* 0x000000452b2b7211 */ /* 0x000fe400008f0eff */
[----:B------:R-:W-:Y:S02]  /*17f80*/  F2FP.SATFINITE.E4M3.F32.PACK_AB_MERGE_C R141, R102, R141, RZ ;  /* 0x0000008d668d723e */ /* 0x000fe400048070ff */
[----:B------:R-:W-:Y:S01]  /*17f90*/  F2FP.SATFINITE.E4M3.F32.PACK_AB_MERGE_C R140, R103, R140, RZ ;  /* 0x0000008c678c723e */ /* 0x000fe200048070ff */
[C---:B------:R-:W-:Y:S01]  /*17fa0*/  FMUL R60, R2.reuse, R60 ;  /* 0x0000003c023c7220 */ /* 0x040fe20000400000 */
[C---:B------:R-:W-:Y:S01]  /*17fb0*/  FMUL R61, R2.reuse, R61 ;  /* 0x0000003d023d7220 */ /* 0x040fe20000400000 */
[----:B-1----:R-:W-:Y:S01]  /*17fc0*/  SHF.R.S32.HI R47, RZ, 0x8, R46 ;  /* 0x00000008ff2f7819 */ /* 0x002fe2000001142e */
[----:B------:R-:W-:Y:S01]  /*17fd0*/  FMUL R4, R2, R4 ;  /* 0x0000000402047220 */ /* 0x000fe20000400000 */
[----:B------:R-:W-:Y:S01]  /*17fe0*/  IADD3 R34, P2, PT, R44, R220, RZ ;  /* 0x000000dc2c227210 */ /* 0x000fe20007f5e0ff */
[----:B------:R-:W-:Y:S01]  /*17ff0*/  FMUL R10, R2, R10 ;  /* 0x0000000a020a7220 */ /* 0x000fe20000400000 */
[-C--:B------:R-:W-:Y:S01]  /*18000*/  IADD3 R36, P0, PT, R45, R220.reuse, RZ ;  /* 0x000000dc2d247210 */ /* 0x080fe20007f1e0ff */
[C---:B--2---:R-:W-:Y:S01]  /*18010*/  IMAD R39, R231.reuse, 0x39, RZ ;  /* 0x00000039e7277824 */ /* 0x044fe200078e02ff */
[----:B------:R1:W-:Y:S01]  /*18020*/  STG.E.U8 desc[UR28][R40.64], R47 ;  /* 0x0000002f28007986 */ /* 0x0003e2000c10111c */
[----:B------:R-:W-:Y:S01]  /*18030*/  LEA.HI.X.SX32 R35, R44, R69, 0x1, P2 ;  /* 0x000000452c237211 */ /* 0x000fe200010f0eff */
[----:B------:R-:W-:Y:S01]  /*18040*/  IMAD R44, R231, 0x3a, RZ ;  /* 0x0000003ae72c7824 */ /* 0x000fe200078e02ff */
[----:B------:R-:W-:Y:S01]  /*18050*/  SHF.R.S32.HI R49, RZ, 0x8, R49 ;  /* 0x00000008ff317819 */ /* 0x000fe20000011431 */
[----:B------:R-:W-:Y:S01]  /*18060*/  FMUL R11, R2, R11 ;  /* 0x0000000b020b7220 */ /* 0x000fe20000400000 */
[----:B------:R-:W-:Y:S01]  /*18070*/  LEA.HI.X.SX32 R37, R45, R69, 0x1, P0 ;  /* 0x000000452d257211 */ /* 0x000fe200000f0eff */
[----:B------:R-:W-:Y:S01]  /*18080*/  IMAD R45, R231, 0x3b, RZ ;  /* 0x0000003be72d7824 */ /* 0x000fe200078e02ff */
[----:B------:R-:W-:Y:S01]  /*18090*/  IADD3 R38, P0, PT, R39, R220, RZ ;  /* 0x000000dc27267210 */ /* 0x000fe20007f1e0ff */
[----:B------:R-:W-:-:S02]  /*180a0*/  IMAD R46, R231, 0x3c, RZ ;  /* 0x0000003ce72e7824 */ /* 0x000fc400078e02ff */
[C---:B------:R-:W-:Y:S01]  /*180b0*/  FMUL R14, R2.reuse, R14 ;  /* 0x0000000e020e7220 */ /* 0x040fe20000400000 */
[C---:B------:R-:W-:Y:S01]  /*180c0*/  FMUL R157, R2.reuse, R15 ;  /* 0x0000000f029d7220 */ /* 0x040fe20000400000 */
[C---:B------:R-:W-:Y:S01]  /*180d0*/  FMUL R52, R2.reuse, R52 ;  /* 0x0000003402347220 */ /* 0x040fe20000400000 */
[----:B-1----:R-:W-:Y:S01]  /*180e0*/  IMAD.MOV.U32 R47, RZ, RZ, R48 ;  /* 0x000000ffff2f7224 */ /* 0x002fe200078e0030 */
[----:B------:R1:W-:Y:S01]  /*180f0*/  STG.E.U8 desc[UR28][R42.64], R74 ;  /* 0x0000004a2a007986 */ /* 0x0003e2000c10111c */
[----:B------:R-:W-:Y:S01]  /*18100*/  LEA.HI.X.SX32 R39, R39, R69, 0x1, P0 ;  /* 0x0000004527277211 */ /* 0x000fe200000f0eff */
[----:B------:R-:W-:Y:S01]  /*18110*/  FMUL R53, R2, R53 ;  /* 0x0000003502357220 */ /* 0x000fe20000400000 */
[----:B------:R-:W-:Y:S01]  /*18120*/  IADD3 R40, P1, PT, R44, R220, RZ ;  /* 0x000000dc2c287210 */ /* 0x000fe20007f3e0ff */
[----:B------:R2:W-:Y:S01]  /*18130*/  STG.E.U8 desc[UR28][R34.64], R49 ;  /* 0x0000003122007986 */ /* 0x0005e2000c10111c */
[----:B------:R-:W-:Y:S01]  /*18140*/  SHF.R.S32.HI R47, RZ, 0x8, R47 ;  /* 0x00000008ff2f7819 */ /* 0x000fe2000001142f */
[----:B------:R-:W-:Y:S01]  /*18150*/  FMUL R54, R2, R54 ;  /* 0x0000003602367220 */ /* 0x000fe20000400000 */
[----:B------:R-:W-:Y:S01]  /*18160*/  PRMT R48, R71, 0x9910, RZ ;  /* 0x0000991047307816 */ /* 0x000fe200000000ff */
[----:B------:R3:W-:Y:S01]  /*18170*/  STG.E.U8 desc[UR28][R36.64], R73 ;  /* 0x0000004924007986 */ /* 0x0007e2000c10111c */
[----:B------:R-:W-:Y:S01]  /*18180*/  LEA.HI.X.SX32 R41, R44, R69, 0x1, P1 ;  /* 0x000000452c297211 */ /* 0x000fe200008f0eff */
[C---:B------:R-:W-:Y:S01]  /*18190*/  FMUL R55, R2.reuse, R55 ;  /* 0x0000003702377220 */ /* 0x040fe20000400000 */
[C---:B------:R-:W-:Y:S01]  /*181a0*/  FMUL R56, R2.reuse, R56 ;  /* 0x0000003802387220 */ /* 0x040fe20000400000 */
[----:B-1----:R-:W-:Y:S01]  /*181b0*/  IADD3 R42, P2, PT, R45, R220, RZ ;  /* 0x000000dc2d2a7210 */ /* 0x002fe20007f5e0ff */
[----:B------:R1:W-:Y:S01]  /*181c0*/  STG.E.U8 desc[UR28][R38.64], R47 ;  /* 0x0000002f26007986 */ /* 0x0003e2000c10111c */
[C---:B------:R-:W-:Y:S01]  /*181d0*/  FMUL R57, R2.reuse, R57 ;  /* 0x0000003902397220 */ /* 0x040fe20000400000 */
[----:B------:R-:W-:Y:S01]  /*181e0*/  FMUL R58, R2, R58 ;  /* 0x0000003a023a7220 */ /* 0x000fe20000400000 */
[----:B--2---:R-:W-:Y:S01]  /*181f0*/  PRMT R49, R72, 0x9910, RZ ;  /* 0x0000991048317816 */ /* 0x004fe200000000ff */
[----:B------:R-:W-:Y:S01]  /*18200*/  FMUL R59, R2, R59 ;  /* 0x0000003b023b7220 */ /* 0x000fe20000400000 */
[----:B------:R-:W-:Y:S01]  /*18210*/  IADD3 R34, P0, PT, R46, R220, RZ ;  /* 0x000000dc2e227210 */ /* 0x000fe20007f1e0ff */
[C---:B------:R-:W-:Y:S01]  /*18220*/  FMUL R62, R2.reuse, R62 ;  /* 0x0000003e023e7220 */ /* 0x040fe20000400000 */
[----:B---3--:R-:W-:Y:S01]  /*18230*/  IMAD R37, R231, 0x3d, RZ ;  /* 0x0000003de7257824 */ /* 0x008fe200078e02ff */
[----:B------:R-:W-:Y:S01]  /*18240*/  LEA.HI.X.SX32 R43, R45, R69, 0x1, P2 ;  /* 0x000000452d2b7211 */ /* 0x000fe200010f0eff */
[----:B------:R-:W-:Y:S01]  /*18250*/  IMAD R44, R231, 0x3e, RZ ;  /* 0x0000003ee72c7824 */ /* 0x000fe200078e02ff */
[----:B------:R-:W-:Y:S01]  /*18260*/  SHF.R.S32.HI R49, RZ, 0x8, R49 ;  /* 0x00000008ff317819 */ /* 0x000fe20000011431 */
[----:B------:R-:W-:Y:S01]  /*18270*/  FMUL R63, R2, R63 ;  /* 0x0000003f023f7220 */ /* 0x000fe20000400000 */
[----:B------:R-:W-:Y:S01]  /*18280*/  LEA.HI.X.SX32 R35, R46, R69, 0x1, P0 ;  /* 0x000000452e237211 */ /* 0x000fe200000f0eff */
[----:B-1----:R-:W-:Y:S01]  /*18290*/  IMAD.MOV.U32 R47, RZ, RZ, R48 ;  /* 0x000000ffff2f7224 */ /* 0x002fe200078e0030 */
[----:B------:R-:W-:Y:S01]  /*182a0*/  IADD3 R36, P0, PT, R37, R220, RZ ;  /* 0x000000dc25247210 */ /* 0x000fe20007f1e0ff */
[----:B------:R-:W-:-:S02]  /*182b0*/  IMAD R45, R231, 0x3f, RZ ;  /* 0x0000003fe72d7824 */ /* 0x000fc400078e02ff */
[C---:B------:R-:W-:Y:S01]  /*182c0*/  FMUL R64, R2.reuse, R64 ;  /* 0x0000004002407220 */ /* 0x040fe20000400000 */
[----:B------:R-:W-:Y:S01]  /*182d0*/  IMAD.SHL.U32 R46, R231, 0x40, RZ ;  /* 0x00000040e72e7824 */ /* 0x000fe200078e00ff */
[----:B------:R1:W-:Y:S01]  /*182e0*/  STG.E.U8 desc[UR28][R40.64], R72 ;  /* 0x0000004828007986 */ /* 0x0003e2000c10111c */
[----:B------:R-:W-:Y:S01]  /*182f0*/  LEA.HI.X.SX32 R37, R37, R69, 0x1, P0 ;  /* 0x0000004525257211 */ /* 0x000fe200000f0eff */
[----:B------:R-:W-:Y:S01]  /*18300*/  FMUL R65, R2, R65 ;  /* 0x0000004102417220 */ /* 0x000fe20000400000 */
[----:B------:R-:W-:Y:S01]  /*18310*/  SHF.R.S32.HI R47, RZ, 0x8, R47 ;  /* 0x00000008ff2f7819 */ /* 0x000fe2000001142f */
[----:B------:R2:W-:Y:S01]  /*18320*/  STG.E.U8 desc[UR28][R42.64], R49 ;  /* 0x000000312a007986 */ /* 0x0005e2000c10111c */
[----:B------:R-:W-:Y:S01]  /*18330*/  IADD3 R38, P1, PT, R44, R220, RZ ;  /* 0x000000dc2c267210 */ /* 0x000fe20007f3e0ff */
[----:B------:R-:W-:Y:S01]  /*18340*/  FMUL R66, R2, R66 ;  /* 0x0000004202427220 */ /* 0x000fe20000400000 */
[----:B------:R-:W-:Y:S01]  /*18350*/  PRMT R48, R135, 0x9910, RZ ;  /* 0x0000991087307816 */ /* 0x000fe200000000ff */
[----:B------:R3:W-:Y:S01]  /*18360*/  STG.E.U8 desc[UR28][R34.64], R71 ;  /* 0x0000004722007986 */ /* 0x0007e2000c10111c */
[----:B------:R-:W-:Y:S01]  /*18370*/  LEA.HI.X.SX32 R39, R44, R69, 0x1, P1 ;  /* 0x000000452c277211 */ /* 0x000fe200008f0eff */
[----:B------:R-:W-:Y:S01]  /*18380*/  FMUL R67, R2, R67 ;  /* 0x0000004302437220 */ /* 0x000fe20000400000 */
[----:B------:R-:W-:Y:S01]  /*18390*/  PRMT R51, R137, 0x9910, RZ ;  /* 0x0000991089337816 */ /* 0x000fe200000000ff */
[----:B------:R-:W-:Y:S01]  /*183a0*/  IMAD R77, R231, 0xb5, RZ ;  /* 0x000000b5e74d7824 */ /* 0x000fe200078e02ff */
[----:B-1----:R-:W-:Y:S01]  /*183b0*/  IADD3 R40, P2, PT, R45, R220, RZ ;  /* 0x000000dc2d287210 */ /* 0x002fe20007f5e0ff */
[----:B------:R-:W-:Y:S01]  /*183c0*/  IMAD R79, R231, 0xb6, RZ ;  /* 0x000000b6e74f7824 */ /* 0x000fe200078e02ff */
[----:B------:R-:W-:Y:S01]  /*183d0*/  F2FP.SATFINITE.E4M3.F32.PACK_AB_MERGE_C R222, R167, R222, RZ ;  /* 0x000000dea7de723e */ /* 0x000fe200048070ff */
[C---:B--2---:R-:W-:Y:S01]  /*183e0*/  IMAD R43, R231.reuse, 0x41, RZ ;  /* 0x00000041e72b7824 */ /* 0x044fe200078e02ff */
[----:B------:R-:W-:Y:S01]  /*183f0*/  PRMT R49, R70, 0x9910, RZ ;  /* 0x0000991046317816 */ /* 0x000fe200000000ff */
[----:B------:R-:W-:Y:S01]  /*18400*/  IMAD R81, R231, 0xb7, RZ ;  /* 0x000000b7e7517824 */ /* 0x000fe200078e02ff */
[----:B------:R-:W-:Y:S01]  /*18410*/  F2FP.SATFINITE.E4M3.F32.PACK_AB_MERGE_C R196, R169, R196, RZ ;  /* 0x000000c4a9c4723e */ /* 0x000fe200048070ff */
[----:B------:R-:W-:Y:S01]  /*18420*/  IMAD R83, R231, 0xb8, RZ ;  /* 0x000000b8e7537824 */ /* 0x000fe200078e02ff */
[C---:B---3--:R-:W-:Y:S01]  /*18430*/  IADD3 R34, P0, PT, R46.reuse, R220, RZ ;  /* 0x000000dc2e227210 */ /* 0x048fe20007f1e0ff */
[----:B------:R1:W-:Y:S01]  /*18440*/  STG.E.U8 desc[UR28][R36.64], R47 ;  /* 0x0000002f24007986 */ /* 0x0003e2000c10111c */
[-C--:B------:R-:W-:Y:S01]  /*18450*/  LEA.HI.X.SX32 R41, R45, R69.reuse, 0x1, P2 ;  /* 0x000000452d297211 */ /* 0x080fe200010f0eff */
[C---:B------:R-:W-:Y:S01]  /*18460*/  IMAD R44, R231.reuse, 0x42, RZ ;  /* 0x00000042e72c7824 */ /* 0x040fe200078e02ff */
[----:B------:R-:W-:Y:S01]  /*18470*/  SHF.R.S32.HI R49, RZ, 0x8, R49 ;  /* 0x00000008ff317819 */ /* 0x000fe20000011431 */
[C---:B------:R-:W-:Y:S01]  /*18480*/  IMAD R87, R231.reuse, 0xba, RZ ;  /* 0x000000bae7577824 */ /* 0x040fe200078e02ff */
[----:B------:R-:W-:Y:S01]  /*18490*/  LEA.HI.X.SX32 R35, R46, R69, 0x1, P0 ;  /* 0x000000452e237211 */ /* 0x000fe200000f0eff */
[----:B------:R-:W-:-:S02]  /*184a0*/  IMAD R45, R231, 0x43, RZ ;  /* 0x00000043e72d7824 */ /* 0x000fc400078e02ff */
[C---:B------:R-:W-:Y:S01]  /*184b0*/  IMAD R165, R231.reuse, 0xe4, RZ ;  /* 0x000000e4e7a57824 */ /* 0x040fe200078e02ff */
[----:B------:R-:W-:Y:S01]  /*184c0*/  F2FP.SATFINITE.E4M3.F32.PACK_AB_MERGE_C R225, R164, R225, RZ ;  /* 0x000000e1a4e1723e */ /* 0x000fe200048070ff */
[----:B------:R-:W-:Y:S01]  /*184d0*/  IMAD R46, R231, 0x44, RZ ;  /* 0x00000044e72e7824 */ /* 0x000fe200078e02ff */
[----:B------:R-:W-:Y:S01]  /*184e0*/  F2FP.SATFINITE.E4M3.F32.PACK_AB_MERGE_C R68, R175, R172, RZ ;  /* 0x000000acaf44723e */ /* 0x000fe200048070ff */
[----:B-1----:R-:W-:Y:S01]  /*184f0*/  IMAD.MOV.U32 R47, RZ, RZ, R48 ;  /* 0x000000ffff2f7224 */ /* 0x002fe200078e0030 */
[-C--:B------:R-:W-:Y:S01]  /*18500*/  IADD3 R36, P0, PT, R43, R220.reuse, RZ ;  /* 0x000000dc2b247210 */ /* 0x080fe20007f1e0ff */
[----:B------:R1:W-:Y:S01]  /*18510*/  STG.E.U8 desc[UR28][R38.64], R70 ;  /* 0x0000004626007986 */ /* 0x0003e2000c10111c */
[CC--:B------:R-:W-:Y:S01]  /*18520*/  IADD3 R42, P1, PT, R44.reuse, R220.reuse, RZ ;  /* 0x000000dc2c2a7210 */ /* 0x0c0fe20007f3e0ff */
[----:B------:R-:W-:Y:S01]  /*18530*/  IMAD R85, R231, 0xb9, RZ ;  /* 0x000000b9e7557824 */ /* 0x000fe200078e02ff */
[-C--:B------:R-:W-:Y:S01]  /*18540*/  LEA.HI.X.SX32 R37, R43, R69.reuse, 0x1, P0 ;  /* 0x000000452b257211 */ /* 0x080fe200000f0eff */
[----:B------:R2:W-:Y:S01]  /*18550*/  STG.E.U8 desc[UR28][R40.64], R49 ;  /* 0x0000003128007986 */ /* 0x0005e2000c10111c */
[----:B------:R-:W-:Y:S01]  /*18560*/  SHF.R.S32.HI R47, RZ, 0x8, R47 ;  /* 0x00000008ff2f7819 */ /* 0x000fe2000001142f */
[----:B------:R-:W-:Y:S01]  /*18570*/  IMAD R89, R231, 0xbb, RZ ;  /* 0x000000bbe7597824 */ /* 0x000fe200078e02ff */
[----:B------:R-:W-:Y:S01]  /*18580*/  PRMT R48, R133, 0x9910, RZ ;  /* 0x0000991085307816 */ /* 0x000fe200000000ff */
[----:B------:R3:W-:Y:S01]  /*18590*/  STG.E.U8 desc[UR28][R34.64], R135 ;  /* 0x0000008722007986 */ /* 0x0007e2000c10111c */
[----:B------:R-:W-:Y:S01]  /*185a0*/  LEA.HI.X.SX32 R43, R44, R69, 0x1, P1 ;  /* 0x000000452c2b7211 */ /* 0x000fe200008f0eff */
[C---:B------:R-:W-:Y:S01]  /*185b0*/  IMAD R91, R231.reuse, 0xbc, RZ ;  /* 0x000000bce75b7824 */ /* 0x040fe200078e02ff */
[----:B------:R-:W-:Y:S01]  /*185c0*/  F2FP.SATFINITE.E4M3.F32.PACK_AB_MERGE_C R223, R166, R223, RZ ;  /* 0x000000dfa6df723e */ /* 0x000fe200048070ff */
[----:B------:R-:W-:Y:S01]  /*185d0*/  IMAD R93, R231, 0xbd, RZ ;  /* 0x000000bde75d7824 */ /* 0x000fe200078e02ff */
[----:B-1----:R-:W-:Y:S01]  /*185e0*/  IADD3 R38, P2, PT, R45, R220, RZ ;  /* 0x000000dc2d267210 */ /* 0x002fe20007f5e0ff */
[----:B------:R-:W-:-:S02]  /*185f0*/  IMAD R95, R231, 0xbe, RZ ;  /* 0x000000bee75f7824 */ /* 0x000fc400078e02ff */
[C---:B------:R-:W-:Y:S01]  /*18600*/  IMAD R179, R231.reuse, 0xeb, RZ ;  /* 0x000000ebe7b37824 */ /* 0x040fe200078e02ff */
[----:B--2---:R-:W-:Y:S01]  /*18610*/  PRMT R49, R134, 0x9910, RZ ;  /* 0x0000991086317816 */ /* 0x004fe200000000ff */
[C---:B------:R-:W-:Y:S02]  /*18620*/  IMAD R41, R231.reuse, 0x45, RZ ;  /* 0x00000045e7297824 */ /* 0x040fe400078e02ff */
        /* <DEDUP_REMOVED lines=9> */
[C---:B------:R-:W-:Y:S02]  /*186c0*/  IMAD R181, R231.reuse, 0xec, RZ ;  /* 0x000000ece7b57824 */ /* 0x040fe400078e02ff */
[C---:B------:R-:W-:Y:S02]  /*186d0*/  IMAD R183, R231.reuse, 0xed, RZ ;  /* 0x000000ede7b77824 */ /* 0x040fe400078e02ff */
[----:B------:R-:W-:Y:S01]  /*186e0*/  IMAD R185, R231, 0xee, RZ ;  /* 0x000000eee7b97824 */ /* 0x000fe200078e02ff */
[----:B-1----:R-:W-:Y:S01]  /*186f0*/  IADD3 R36, P0, PT, R41, R220, RZ ;  /* 0x000000dc29247210 */ /* 0x002fe20007f1e0ff */
[----:B------:R-:W-:Y:S02]  /*18700*/  IMAD.MOV.U32 R47, RZ, RZ, R48 ;  /* 0x000000ffff2f7224 */ /* 0x000fe400078e0030 */
[C---:B------:R-:W-:Y:S02]  /*18710*/  IMAD R187, R231.reuse, 0xef, RZ ;  /* 0x000000efe7bb7824 */ /* 0x040fe400078e02ff */
[----:B------:R-:W-:-:S02]  /*18720*/  IMAD R189, R231, 0xf0, RZ ;  /* 0x000000f0e7bd7824 */ /* 0x000fc400078e02ff */
[C---:B------:R-:W-:Y:S02]  /*18730*/  IMAD R193, R231.reuse, 0xf2, RZ ;  /* 0x000000f2e7c17824 */ /* 0x040fe400078e02ff */
[C---:B------:R-:W-:Y:S02]  /*18740*/  IMAD R191, R231.reuse, 0xf1, RZ ;  /* 0x000000f1e7bf7824 */ /* 0x040fe400078e02ff */
[C---:B------:R-:W-:Y:S02]  /*18750*/  IMAD R195, R231.reuse, 0xf3, RZ ;  /* 0x000000f3e7c37824 */ /* 0x040fe400078e02ff */
[C---:B------:R-:W-:Y:S02]  /*18760*/  IMAD R199, R231.reuse, 0xf4, RZ ;  /* 0x000000f4e7c77824 */ /* 0x040fe400078e02ff */
        /* <DEDUP_REMOVED lines=8> */
[----:B------:R-:W-:Y:S01]  /*187f0*/  IMAD R219, R231, 0xfd, RZ ;  /* 0x000000fde7db7824 */ /* 0x000fe200078e02ff */
[----:B------:R-:W-:Y:S01]  /*18800*/  PRMT R233, R209, 0x9910, RZ ;  /* 0x00009910d1e97816 */ /* 0x000fe200000000ff */
[----:B------:R-:W-:Y:S01]  /*18810*/  IMAD R46, R231, 0x48, RZ ;  /* 0x00000048e72e7824 */ /* 0x000fe200078e02ff */
[----:B------:R1:W-:Y:S01]  /*18820*/  STG.E.U8 desc[UR28][R42.64], R134 ;  /* 0x000000862a007986 */ /* 0x0003e2000c10111c */
[-C--:B------:R-:W-:Y:S01]  /*18830*/  LEA.HI.X.SX32 R37, R41, R69.reuse, 0x1, P0 ;  /* 0x0000004529257211 */ /* 0x080fe200000f0eff */
[C---:B------:R-:W-:Y:S01]  /*18840*/  IMAD R101, R231.reuse, 0xc1, RZ ;  /* 0x000000c1e7657824 */ /* 0x040fe200078e02ff */
[----:B------:R-:W-:Y:S01]  /*18850*/  SHF.R.S32.HI R47, RZ, 0x8, R47 ;  /* 0x00000008ff2f7819 */ /* 0x000fe2000001142f */
[----:B------:R2:W-:Y:S01]  /*18860*/  STG.E.U8 desc[UR28][R38.64], R49 ;  /* 0x0000003126007986 */ /* 0x0005e2000c10111c */
[CC--:B------:R-:W-:Y:S01]  /*18870*/  IADD3 R40, P1, PT, R44.reuse, R220.reuse, RZ ;  /* 0x000000dc2c287210 */ /* 0x0c0fe20007f3e0ff */
[----:B------:R-:W-:Y:S01]  /*18880*/  IMAD R99, R231, 0xc0, RZ ;  /* 0x000000c0e7637824 */ /* 0x000fe200078e02ff */
[----:B------:R-:W-:Y:S01]  /*18890*/  PRMT R48, R131, 0x9910, RZ ;  /* 0x0000991083307816 */ /* 0x000fe200000000ff */
[----:B------:R3:W-:Y:S01]  /*188a0*/  STG.E.U8 desc[UR28][R34.64], R133 ;  /* 0x0000008522007986 */ /* 0x0007e2000c10111c */
[-C--:B------:R-:W-:Y:S01]  /*188b0*/  LEA.HI.X.SX32 R41, R44, R69.reuse, 0x1, P1 ;  /* 0x000000452c297211 */ /* 0x080fe200008f0eff */
[C---:B------:R-:W-:Y:S01]  /*188c0*/  IMAD R159, R231.reuse, 0xe1, RZ ;  /* 0x000000e1e79f7824 */ /* 0x040fe200078e02ff */
[----:B------:R-:W-:Y:S01]  /*188d0*/  PRMT R232, R230, 0x9910, RZ ;  /* 0x00009910e6e87816 */ /* 0x000fe200000000ff */
[----:B------:R-:W-:Y:S01]  /*188e0*/  IMAD R161, R231, 0xe2, RZ ;  /* 0x000000e2e7a17824 */ /* 0x000fe200078e02ff */
[-C--:B-1----:R-:W-:Y:S01]  /*188f0*/  IADD3 R42, P2, PT, R45, R220.reuse, RZ ;  /* 0x000000dc2d2a7210 */ /* 0x082fe20007f5e0ff */
[C---:B------:R-:W-:Y:S01]  /*18900*/  IMAD R163, R231.reuse, 0xe3, RZ ;  /* 0x000000e3e7a37824 */ /* 0x040fe200078e02ff */
[----:B------:R-:W1:Y:S01]  /*18910*/  LDCU UR4, c[0x0][0x3ec] ;  /* 0x00007d80ff0477ac */ /* 0x000e620008000800 */
[----:B--2---:R-:W-:Y:S01]  /*18920*/  PRMT R49, R132, 0x9910, RZ ;  /* 0x0000991084317816 */ /* 0x004fe200000000ff */
[----:B------:R-:W-:Y:S01]  /*18930*/  IMAD R39, R231, 0x49, RZ ;  /* 0x00000049e7277824 */ /* 0x000fe200078e02ff */
[----:B---3--:R-:W-:Y:S01]  /*18940*/  IADD3 R34, P0, PT, R46, R220, RZ ;  /* 0x000000dc2e227210 */ /* 0x008fe20007f1e0ff */
[----:B------:R2:W-:Y:S01]  /*18950*/  STG.E.U8 desc[UR28][R36.64], R47 ;  /* 0x0000002f24007986 */ /* 0x0005e2000c10111c */
[----:B------:R-:W-:Y:S01]  /*18960*/  LEA.HI.X.SX32 R43, R45, R69, 0x1, P2 ;  /* 0x000000452d2b7211 */ /* 0x000fe200010f0eff */
[----:B------:R-:W-:Y:S01]  /*18970*/  IMAD R44, R231, 0x4a, RZ ;  /* 0x0000004ae72c7824 */ /* 0x000fe200078e02ff */
[----:B------:R-:W-:-:S02]  /*18980*/  SHF.R.S32.HI R49, RZ, 0x8, R49 ;  /* 0x00000008ff317819 */ /* 0x000fc40000011431 */
[-C--:B------:R-:W-:Y:S01]  /*18990*/  LEA.HI.X.SX32 R35, R46, R69.reuse, 0x1, P0 ;  /* 0x000000452e237211 */ /* 0x080fe200000f0eff */
[C---:B------:R-:W-:Y:S02]  /*189a0*/  IMAD R45, R231.reuse, 0x4b, RZ ;  /* 0x0000004be72d7824 */ /* 0x040fe400078e02ff */
[----:B------:R-:W-:Y:S02]  /*189b0*/  IMAD R46, R231, 0x4c, RZ ;  /* 0x0000004ce72e7824 */ /* 0x000fe400078e02ff */
[----:B--2---:R-:W-:Y:S01]  /*189c0*/  IMAD.MOV.U32 R47, RZ, RZ, R48 ;  /* 0x000000ffff2f7224 */ /* 0x004fe200078e0030 */
[CC--:B------:R-:W-:Y:S01]  /*189d0*/  IADD3 R36, P0, PT, R39.reuse, R220.reuse, RZ ;  /* 0x000000dc27247210 */ /* 0x0c0fe20007f1e0ff */
[----:B------:R2:W-:Y:S01]  /*189e0*/  STG.E.U8 desc[UR28][R40.64], R132 ;  /* 0x0000008428007986 */ /* 0x0005e2000c10111c */
[----:B------:R-:W-:Y:S02]  /*189f0*/  IADD3 R38, P1, PT, R44, R220, RZ ;  /* 0x000000dc2c267210 */ /* 0x000fe40007f3e0ff */
[----:B------:R-:W-:Y:S01]  /*18a00*/  LEA.HI.X.SX32 R37, R39, R69, 0x1, P0 ;  /* 0x0000004527257211 */ /* 0x000fe200000f0eff */
[----:B------:R3:W-:Y:S01]  /*18a10*/  STG.E.U8 desc[UR28][R42.64], R49 ;  /* 0x000000312a007986 */ /* 0x0007e2000c10111c */
[----:B------:R-:W-:-:S02]  /*18a20*/  SHF.R.S32.HI R47, RZ, 0x8, R47 ;  /* 0x00000008ff2f7819 */ /* 0x000fc4000001142f */
[----:B------:R-:W-:Y:S01]  /*18a30*/  PRMT R48, R129, 0x9910, RZ ;  /* 0x0000991081307816 */ /* 0x000fe200000000ff */
[----:B------:R4:W-:Y:S01]  /*18a40*/  STG.E.U8 desc[UR28][R34.64], R131 ;  /* 0x0000008322007986 */ /* 0x0009e2000c10111c */
[-C--:B------:R-:W-:Y:S02]  /*18a50*/  LEA.HI.X.SX32 R39, R44, R69.reuse, 0x1, P1 ;  /* 0x000000452c277211 */ /* 0x080fe400008f0eff */
[-C--:B--2---:R-:W-:Y:S01]  /*18a60*/  IADD3 R40, P2, PT, R45, R220.reuse, RZ ;  /* 0x000000dc2d287210 */ /* 0x084fe20007f5e0ff */
[----:B------:R2:W-:Y:S01]  /*18a70*/  STG.E.U8 desc[UR28][R36.64], R47 ;  /* 0x0000002f24007986 */ /* 0x0005e2000c10111c */
[----:B---3--:R-:W-:Y:S01]  /*18a80*/  PRMT R49, R130, 0x9910, RZ ;  /* 0x0000991082317816 */ /* 0x008fe200000000ff */
[C---:B------:R-:W-:Y:S01]  /*18a90*/  IMAD R43, R231.reuse, 0x4d, RZ ;  /* 0x0000004de72b7824 */ /* 0x040fe200078e02ff */
[----:B----4-:R-:W-:Y:S01]  /*18aa0*/  IADD3 R34, P0, PT, R46, R220, RZ ;  /* 0x000000dc2e227210 */ /* 0x010fe20007f1e0ff */
[----:B------:R-:W-:Y:S01]  /*18ab0*/  IMAD R44, R231, 0x4e, RZ ;  /* 0x0000004ee72c7824 */ /* 0x000fe200078e02ff */
[----:B------:R-:W-:-:S02]  /*18ac0*/  LEA.HI.X.SX32 R41, R45, R69, 0x1, P2 ;  /* 0x000000452d297211 */ /* 0x000fc400010f0eff */
[----:B------:R-:W-:Y:S01]  /*18ad0*/  SHF.R.S32.HI R49, RZ, 0x8, R49 ;  /* 0x00000008ff317819 */ /* 0x000fe20000011431 */
[----:B--2---:R-:W-:Y:S01]  /*18ae0*/  IMAD.MOV.U32 R47, RZ, RZ, R48 ;  /* 0x000000ffff2f7224 */ /* 0x004fe200078e0030 */
        /* <DEDUP_REMOVED lines=255> */
[----:B------:R-:W-:Y:S01]  /*19ae0*/  IMAD.SHL.U32 R46, R231, 0x80, RZ ;  /* 0x00000080e72e7824 */ /* 0x000fe200078e00ff */
        /* <DEDUP_REMOVED lines=138> */
[CC--:B----4-:R-:W-:Y:S01]  /*1a390*/  IADD3 R34, P0, PT, R46.reuse, R220.reuse, RZ ;  /* 0x000000dc2e227210 */ /* 0x0d0fe20007f1e0ff */
[----:B------:R-:W-:Y:S01]  /*1a3a0*/  IMAD R44, R231, 0x9a, RZ ;  /* 0x0000009ae72c7824 */ /* 0x000fe200078e02ff */
[-C--:B------:R-:W-:Y:S01]  /*1a3b0*/  LEA.HI.X.SX32 R39, R45, R69.reuse, 0x1, P2 ;  /* 0x000000452d277211 */ /* 0x080fe200010f0eff */
[C---:B------:R-:W-:Y:S01]  /*1a3c0*/  IMAD R45, R231.reuse, 0x9b, RZ ;  /* 0x0000009be72d7824 */ /* 0x040fe200078e02ff */
[----:B------:R-:W-:Y:S01]  /*1a3d0*/  SHF.R.S32.HI R49, RZ, 0x8, R49 ;  /* 0x00000008ff317819 */ /* 0x000fe20000011431 */
[----:B--2---:R-:W-:Y:S01]  /*1a3e0*/  IMAD.MOV.U32 R47, RZ, RZ, R48 ;  /* 0x000000ffff2f7224 */ /* 0x004fe200078e0030 */
        /* <DEDUP_REMOVED lines=11> */
[-C--:B--2---:R-:W-:Y:S02]  /*1a4a0*/  IADD3 R42, P2, PT, R45, R220.reuse, RZ ;  /* 0x000000dc2d2a7210 */ /* 0x084fe40007f5e0ff */
[----:B---3--:R-:W-:Y:S01]  /*1a4b0*/  PRMT R49, R140, 0x9910, RZ ;  /* 0x000099108c317816 */ /* 0x008fe200000000ff */
[----:B------:R-:W-:Y:S01]  /*1a4c0*/  IMAD R39, R231, 0x9d, RZ ;  /* 0x0000009de7277824 */ /* 0x000fe200078e02ff */
[CC--:B----4-:R-:W-:Y:S01]  /*1a4d0*/  IADD3 R34, P0, PT, R46.reuse, R220.reuse, RZ ;  /* 0x000000dc2e227210 */ /* 0x0d0fe20007f1e0ff */
[----:B------:R2:W-:Y:S01]  /*1a4e0*/  STG.E.U8 desc[UR28][R36.64], R47 ;  /* 0x0000002f24007986 */ /* 0x0005e2000c10111c */
[-C--:B------:R-:W-:Y:S01]  /*1a4f0*/  LEA.HI.X.SX32 R43, R45, R69.reuse, 0x1, P2 ;  /* 0x000000452d2b7211 */ /* 0x080fe200010f0eff */
[C---:B------:R-:W-:Y:S01]  /*1a500*/  IMAD R44, R231.reuse, 0x9e, RZ ;  /* 0x0000009ee72c7824 */ /* 0x040fe200078e02ff */
[----:B------:R-:W-:Y:S01]  /*1a510*/  SHF.R.S32.HI R49, RZ, 0x8, R49 ;  /* 0x00000008ff317819 */ /* 0x000fe20000011431 */
[C---:B------:R-:W-:Y:S01]  /*1a520*/  IMAD R45, R231.reuse, 0x9f, RZ ;  /* 0x0000009fe72d7824 */ /* 0x040fe200078e02ff */
[-C--:B------:R-:W-:Y:S01]  /*1a530*/  LEA.HI.X.SX32 R35, R46, R69.reuse, 0x1, P0 ;  /* 0x000000452e237211 */ /* 0x080fe200000f0eff */
[----:B------:R-:W-:Y:S01]  /*1a540*/  IMAD R46, R231, 0xa0, RZ ;  /* 0x000000a0e72e7824 */ /* 0x000fe200078e02ff */
[----:B------:R3:W-:Y:S01]  /*1a550*/  STG.E.U8 desc[UR28][R40.64], R140 ;  /* 0x0000008c28007986 */ /* 0x0007e2000c10111c */
[-C--:B------:R-:W-:Y:S01]  /*1a560*/  IADD3 R38, P1, PT, R44, R220.reuse, RZ ;  /* 0x000000dc2c267210 */ /* 0x080fe20007f3e0ff */
[----:B--2---:R-:W-:Y:S01]  /*1a570*/  IMAD.MOV.U32 R47, RZ, RZ, R48 ;  /* 0x000000ffff2f7224 */ /* 0x004fe200078e0030 */
[CC--:B------:R-:W-:Y:S01]  /*1a580*/  IADD3 R36, P0, PT, R39.reuse, R220.reuse, RZ ;  /* 0x000000dc27247210 */ /* 0x0c0fe20007f1e0ff */
[----:B------:R2:W-:Y:S03]  /*1a590*/  STG.E.U8 desc[UR28][R42.64], R49 ;  /* 0x000000312a007986 */ /* 0x0005e6000c10111c */
[----:B------:R-:W-:Y:S01]  /*1a5a0*/  LEA.HI.X.SX32 R37, R39, R69, 0x1, P0 ;  /* 0x0000004527257211 */ /* 0x000fe200000f0eff */
[----:B------:R4:W-:Y:S01]  /*1a5b0*/  STG.E.U8 desc[UR28][R34.64], R139 ;  /* 0x0000008b22007986 */ /* 0x0009e2000c10111c */
[----:B---3--:R-:W-:-:S02]  /*1a5c0*/  IADD3 R40, P2, PT, R45, R220, RZ ;  /* 0x000000dc2d287210 */ /* 0x008fc40007f5e0ff */
[----:B------:R-:W-:Y:S02]  /*1a5d0*/  SHF.R.S32.HI R47, RZ, 0x8, R47 ;  /* 0x00000008ff2f7819 */ /* 0x000fe4000001142f */
[-C--:B------:R-:W-:Y:S02]  /*1a5e0*/  LEA.HI.X.SX32 R39, R44, R69.reuse, 0x1, P1 ;  /* 0x000000452c277211 */ /* 0x080fe400008f0eff */
[----:B--2---:R-:W-:Y:S01]  /*1a5f0*/  PRMT R49, R138, 0x9910, RZ ;  /* 0x000099108a317816 */ /* 0x004fe200000000ff */
[C---:B------:R-:W-:Y:S01]  /*1a600*/  IMAD R43, R231.reuse, 0xa1, RZ ;  /* 0x000000a1e72b7824 */ /* 0x040fe200078e02ff */
[C---:B----4-:R-:W-:Y:S01]  /*1a610*/  IADD3 R34, P0, PT, R46.reuse, R220, RZ ;  /* 0x000000dc2e227210 */ /* 0x050fe20007f1e0ff */
        /* <DEDUP_REMOVED lines=10> */
[----:B------:R-:W-:Y:S01]  /*1a6c0*/  STG.E.U8 desc[UR28][R40.64], R49 ;  /* 0x0000003128007986 */ /* 0x000fe2000c10111c */
[----:B--2---:R-:W-:-:S03]  /*1a6d0*/  IADD3 R36, P0, PT, R43, R220, RZ ;  /* 0x000000dc2b247210 */ /* 0x004fc60007f1e0ff */
[----:B------:R2:W-:Y:S01]  /*1a6e0*/  STG.E.U8 desc[UR28][R34.64], R137 ;  /* 0x0000008922007986 */ /* 0x0005e2000c10111c */
[----:B------:R-:W-:Y:S02]  /*1a6f0*/  PRMT R61, R136, 0x9910, RZ ;  /* 0x00009910883d7816 */ /* 0x000fe400000000ff */
[-C--:B------:R-:W-:Y:S02]  /*1a700*/  LEA.HI.X.SX32 R37, R43, R69.reuse, 0x1, P0 ;  /* 0x000000452b257211 */ /* 0x080fe400000f0eff */
[-C--:B---3--:R-:W-:Y:S02]  /*1a710*/  IADD3 R38, P2, PT, R45, R220.reuse, RZ ;  /* 0x000000dc2d267210 */ /* 0x088fe40007f5e0ff */
[----:B------:R-:W-:Y:S02]  /*1a720*/  SHF.R.S32.HI R51, RZ, 0x8, R51 ;  /* 0x00000008ff337819 */ /* 0x000fe40000011433 */
[----:B------:R-:W-:Y:S02]  /*1a730*/  LEA.HI.X.SX32 R43, R44, R69, 0x1, P1 ;  /* 0x000000452c2b7211 */ /* 0x000fe400008f0eff */
[----:B--2---:R-:W-:-:S02]  /*1a740*/  IADD3 R34, P0, PT, R46, R220, RZ ;  /* 0x000000dc2e227210 */ /* 0x004fc40007f1e0ff */
[-C--:B------:R-:W-:Y:S02]  /*1a750*/  LEA.HI.X.SX32 R39, R45, R69.reuse, 0x1, P2 ;  /* 0x000000452d277211 */ /* 0x080fe400010f0eff */
[----:B------:R-:W-:Y:S01]  /*1a760*/  SHF.R.S32.HI R61, RZ, 0x8, R61 ;  /* 0x00000008ff3d7819 */ /* 0x000fe2000001143d */
[C---:B------:R-:W-:Y:S01]  /*1a770*/  IMAD R41, R231.reuse, 0xa5, RZ ;  /* 0x000000a5e7297824 */ /* 0x040fe200078e02ff */
[----:B------:R-:W-:Y:S01]  /*1a780*/  LEA.HI.X.SX32 R35, R46, R69, 0x1, P0 ;  /* 0x000000452e237211 */ /* 0x000fe200000f0eff */
[----:B------:R2:W-:Y:S01]  /*1a790*/  STG.E.U8 desc[UR28][R36.64], R51 ;  /* 0x0000003324007986 */ /* 0x0005e2000c10111c */
[----:B------:R-:W-:Y:S01]  /*1a7a0*/  IMAD R45, R231, 0xa6, RZ ;  /* 0x000000a6e72d7824 */ /* 0x000fe200078e02ff */
[----:B------:R-:W-:Y:S01]  /*1a7b0*/  F2FP.SATFINITE.E4M3.F32.PACK_AB_MERGE_C R10, R11, R10, RZ ;  /* 0x0000000a0b0a723e */ /* 0x000fe200048070ff */
[----:B------:R-:W-:Y:S01]  /*1a7c0*/  IMAD R47, R231, 0xa7, RZ ;  /* 0x000000a7e72f7824 */ /* 0x000fe200078e02ff */
[----:B------:R-:W-:Y:S01]  /*1a7d0*/  STG.E.U8 desc[UR28][R42.64], R136 ;  /* 0x000000882a007986 */ /* 0x000fe2000c10111c */
[----:B------:R-:W-:Y:S01]  /*1a7e0*/  F2FP.SATFINITE.E4M3.F32.PACK_AB_MERGE_C R11, R157, R14, RZ ;  /* 0x0000000e9d0b723e */ /* 0x000fe200048070ff */
[----:B------:R-:W-:Y:S01]  /*1a7f0*/  IMAD R49, R231, 0xa8, RZ ;  /* 0x000000a8e7317824 */ /* 0x000fe200078e02ff */
[----:B------:R-:W-:Y:S01]  /*1a800*/  F2FP.SATFINITE.E4M3.F32.PACK_AB_MERGE_C R14, R53, R52, RZ ;  /* 0x00000034350e723e */ /* 0x000fe200048070ff */
[----:B------:R3:W-:Y:S01]  /*1a810*/  STG.E.U8 desc[UR28][R38.64], R61 ;  /* 0x0000003d26007986 */ /* 0x0007e2000c10111c */
[----:B------:R-:W-:Y:S01]  /*1a820*/  F2FP.SATFINITE.E4M3.F32.PACK_AB_MERGE_C R9, R57, R56, RZ ;  /* 0x000000383909723e */ /* 0x000fe200048070ff */
[----:B------:R-:W-:Y:S01]  /*1a830*/  IMAD R53, R231, 0xaa, RZ ;  /* 0x000000aae7357824 */ /* 0x000fe200078e02ff */
[----:B------:R-:W-:Y:S01]  /*1a840*/  F2FP.SATFINITE.E4M3.F32.PACK_AB_MERGE_C R12, R55, R54, RZ ;  /* 0x00000036370c723e */ /* 0x000fe200048070ff */
[----:B------:R4:W-:Y:S01]  /*1a850*/  STG.E.U8 desc[UR28][R34.64], R209 ;  /* 0x000000d122007986 */ /* 0x0009e2000c10111c */
[----:B--2---:R-:W-:Y:S01]  /*1a860*/  IMAD R51, R231, 0xa9, RZ ;  /* 0x000000a9e7337824 */ /* 0x004fe200078e02ff */
[----:B------:R-:W-:Y:S01]  /*1a870*/  F2FP.SATFINITE.E4M3.F32.PACK_AB_MERGE_C R7, R59, R58, RZ ;  /* 0x0000003a3b07723e */ /* 0x000fe200048070ff */
[----:B------:R-:W-:Y:S01]  /*1a880*/  IMAD R57, R231, 0xac, RZ ;  /* 0x000000ace7397824 */ /* 0x000fe200078e02ff */
[----:B------:R-:W-:Y:S01]  /*1a890*/  IADD3 R36, P1, PT, R45, R220, RZ ;  /* 0x000000dc2d247210 */ /* 0x000fe20007f3e0ff */
[----:B------:R-:W-:Y:S01]  /*1a8a0*/  IMAD R55, R231, 0xab, RZ ;  /* 0x000000abe7377824 */ /* 0x000fe200078e02ff */
[----:B------:R-:W-:Y:S01]  /*1a8b0*/  F2FP.SATFINITE.E4M3.F32.PACK_AB_MERGE_C R15, R155, R4, RZ ;  /* 0x000000049b0f723e */ /* 0x000fe200048070ff */
[----:B------:R-:W-:Y:S01]  /*1a8c0*/  IMAD R59, R231, 0xad, RZ ;  /* 0x000000ade73b7824 */ /* 0x000fe200078e02ff */
[----:B------:R-:W-:Y:S01]  /*1a8d0*/  F2FP.SATFINITE.E4M3.F32.PACK_AB_MERGE_C R5, R63, R62, RZ ;  /* 0x0000003e3f05723e */ /* 0x000fe200048070ff */
[----:B---3--:R-:W-:Y:S01]  /*1a8e0*/  IMAD R61, R231, 0xae, RZ ;  /* 0x000000aee73d7824 */ /* 0x008fe200078e02ff */
[----:B------:R-:W-:-:S02]  /*1a8f0*/  IADD3 R38, P2, PT, R47, R220, RZ ;  /* 0x000000dc2f267210 */ /* 0x000fc40007f5e0ff */
[----:B----4-:R-:W-:Y:S01]  /*1a900*/  IADD3 R34, P0, PT, R41, R220, RZ ;  /* 0x000000dc29227210 */ /* 0x010fe20007f1e0ff */
[----:B------:R-:W-:Y:S01]  /*1a910*/  IMAD R63, R231, 0xaf, RZ ;  /* 0x000000afe73f7824 */ /* 0x000fe200078e02ff */
[----:B------:R-:W-:Y:S01]  /*1a920*/  F2FP.SATFINITE.E4M3.F32.PACK_AB_MERGE_C R4, R65, R64, RZ ;  /* 0x000000404104723e */ /* 0x000fe200048070ff */
[----:B------:R-:W-:Y:S01]  /*1a930*/  IMAD R65, R231, 0xb0, RZ ;  /* 0x000000b0e7417824 */ /* 0x000fe200078e02ff */
[----:B------:R-:W-:Y:S01]  /*1a940*/  IADD3 R40, P3, PT, R49, R220, RZ ;  /* 0x000000dc31287210 */ /* 0x000fe20007f7e0ff */
[----:B------:R-:W-:Y:S01]  /*1a950*/  IMAD R73, R231, 0xb3, RZ ;  /* 0x000000b3e7497824 */ /* 0x000fe200078e02ff */
[----:B------:R-:W-:Y:S01]  /*1a960*/  F2FP.SATFINITE.E4M3.F32.PACK_AB_MERGE_C R3, R67, R66, RZ ;  /* 0x000000424303723e */ /* 0x000fe200048070ff */
[----:B------:R-:W-:Y:S01]  /*1a970*/  IMAD R67, R231, 0xb1, RZ ;  /* 0x000000b1e7437824 */ /* 0x000fe200078e02ff */
[-C--:B------:R-:W-:Y:S02]  /*1a980*/  IADD3 R42, P4, PT, R51, R220.reuse, RZ ;  /* 0x000000dc332a7210 */ /* 0x080fe40007f9e0ff */
[----:B------:R-:W-:Y:S01]  /*1a990*/  LEA.HI.X.SX32 R35, R41, R69, 0x1, P0 ;  /* 0x0000004529237211 */ /* 0x000fe200000f0eff */
[----:B------:R-:W-:Y:S01]  /*1a9a0*/  IMAD R71, R231, 0xb2, RZ ;  /* 0x000000b2e7477824 */ /* 0x000fe200078e02ff */
[-C--:B------:R-:W-:Y:S01]  /*1a9b0*/  IADD3 R44, P5, PT, R53, R220.reuse, RZ ;  /* 0x000000dc352c7210 */ /* 0x080fe20007fbe0ff */
[----:B------:R-:W-:Y:S01]  /*1a9c0*/  IMAD R75, R231, 0xb4, RZ ;  /* 0x000000b4e74b7824 */ /* 0x000fe200078e02ff */
[----:B------:R-:W-:-:S02]  /*1a9d0*/  IADD3 R48, P0, PT, R57, R220, RZ ;  /* 0x000000dc39307210 */ /* 0x000fc40007f1e0ff */
[-C--:B------:R-:W-:Y:S02]  /*1a9e0*/  LEA.HI.X.SX32 R37, R45, R69.reuse, 0x1, P1 ;  /* 0x000000452d257211 */ /* 0x080fe400008f0eff */
[-C--:B------:R-:W-:Y:S02]  /*1a9f0*/  IADD3 R46, P6, PT, R55, R220.reuse, RZ ;  /* 0x000000dc372e7210 */ /* 0x080fe40007fde0ff */
[-C--:B------:R-:W-:Y:S02]  /*1aa00*/  IADD3 R50, P1, PT, R59, R220.reuse, RZ ;  /* 0x000000dc3b327210 */ /* 0x080fe40007f3e0ff */
[-C--:B------:R-:W-:Y:S02]  /*1aa10*/  LEA.HI.X.SX32 R39, R47, R69.reuse, 0x1, P2 ;  /* 0x000000452f277211 */ /* 0x080fe400010f0eff */
[----:B------:R-:W-:Y:S02]  /*1aa20*/  IADD3 R52, P2, PT, R61, R220, RZ ;  /* 0x000000dc3d347210 */ /* 0x000fe40007f5e0ff */
[----:B------:R-:W-:-:S02]  /*1aa30*/  LEA.HI.X.SX32 R41, R49, R69, 0x1, P3 ;  /* 0x0000004531297211 */ /* 0x000fc400018f0eff */
[-C--:B------:R-:W-:Y:S02]  /*1aa40*/  IADD3 R54, P3, PT, R63, R220.reuse, RZ ;  /* 0x000000dc3f367210 */ /* 0x080fe40007f7e0ff */
[-C--:B------:R-:W-:Y:S02]  /*1aa50*/  LEA.HI.X.SX32 R43, R51, R69.reuse, 0x1, P4 ;  /* 0x00000045332b7211 */ /* 0x080fe400020f0eff */
[-C--:B------:R-:W-:Y:S02]  /*1aa60*/  IADD3 R56, P4, PT, R65, R220.reuse, RZ ;  /* 0x000000dc41387210 */ /* 0x080fe40007f9e0ff */
[-C--:B------:R-:W-:Y:S02]  /*1aa70*/  LEA.HI.X.SX32 R45, R53, R69.reuse, 0x1, P5 ;  /* 0x00000045352d7211 */ /* 0x080fe400028f0eff */
[----:B------:R-:W-:Y:S02]  /*1aa80*/  LEA.HI.X.SX32 R49, R57, R69, 0x1, P0 ;  /* 0x0000004539317211 */ /* 0x000fe400000f0eff */
[----:B------:R-:W-:-:S02]  /*1aa90*/  IADD3 R58, P5, PT, R67, R220, RZ ;  /* 0x000000dc433a7210 */ /* 0x000fc40007fbe0ff */
[-C--:B------:R-:W-:Y:S02]  /*1aaa0*/  LEA.HI.X.SX32 R47, R55, R69.reuse, 0x1, P6 ;  /* 0x00000045372f7211 */ /* 0x080fe400030f0eff */
[-C--:B------:R-:W-:Y:S02]  /*1aab0*/  IADD3 R62, P0, PT, R73, R220.reuse, RZ ;  /* 0x000000dc493e7210 */ /* 0x080fe40007f1e0ff */
[-C--:B------:R-:W-:Y:S02]  /*1aac0*/  LEA.HI.X.SX32 R51, R59, R69.reuse, 0x1, P1 ;  /* 0x000000453b337211 */ /* 0x080fe400008f0eff */
[-C--:B------:R-:W-:Y:S02]  /*1aad0*/  IADD3 R60, P6, PT, R71, R220.reuse, RZ ;  /* 0x000000dc473c7210 */ /* 0x080fe40007fde0ff */
[----:B------:R-:W-:Y:S02]  /*1aae0*/  IADD3 R64, P1, PT, R75, R220, RZ ;  /* 0x000000dc4b407210 */ /* 0x000fe40007f3e0ff */
[----:B------:R-:W-:-:S02]  /*1aaf0*/  LEA.HI.X.SX32 R53, R61, R69, 0x1, P2 ;  /* 0x000000453d357211 */ /* 0x000fc400010f0eff */
[-C--:B------:R-:W-:Y:S02]  /*1ab00*/  IADD3 R66, P2, PT, R77, R220.reuse, RZ ;  /* 0x000000dc4d427210 */ /* 0x080fe40007f5e0ff */
[-C--:B------:R-:W-:Y:S02]  /*1ab10*/  LEA.HI.X.SX32 R55, R63, R69.reuse, 0x1, P3 ;  /* 0x000000453f377211 */ /* 0x080fe400018f0eff */
[-C--:B------:R-:W-:Y:S02]  /*1ab20*/  IADD3 R70, P3, PT, R79, R220.reuse, RZ ;  /* 0x000000dc4f467210 */ /* 0x080fe40007f7e0ff */
[-C--:B------:R-:W-:Y:S02]  /*1ab30*/  LEA.HI.X.SX32 R57, R65, R69.reuse, 0x1, P4 ;  /* 0x0000004541397211 */ /* 0x080fe400020f0eff */
[----:B------:R-:W-:Y:S02]  /*1ab40*/  IADD3 R72, P4, PT, R81, R220, RZ ;  /* 0x000000dc51487210 */ /* 0x000fe40007f9e0ff */
[----:B------:R-:W-:-:S02]  /*1ab50*/  LEA.HI.X.SX32 R59, R67, R69, 0x1, P5 ;  /* 0x00000045433b7211 */ /* 0x000fc400028f0eff */
[-C--:B------:R-:W-:Y:S01]  /*1ab60*/  LEA.HI.X.SX32 R63, R73, R69.reuse, 0x1, P0 ;  /* 0x00000045493f7211 */ /* 0x080fe200000f0eff */
[----:B------:R-:W-:Y:S01]  /*1ab70*/  IMAD R105, R231, 0xc2, RZ ;  /* 0x000000c2e7697824 */ /* 0x000fe200078e02ff */
[-C--:B------:R-:W-:Y:S02]  /*1ab80*/  IADD3 R74, P5, PT, R83, R220.reuse, RZ ;  /* 0x000000dc534a7210 */ /* 0x080fe40007fbe0ff */
[-C--:B------:R-:W-:Y:S02]  /*1ab90*/  LEA.HI.X.SX32 R61, R71, R69.reuse, 0x1, P6 ;  /* 0x00000045473d7211 */ /* 0x080fe400030f0eff */
[-C--:B------:R-:W-:Y:S02]  /*1aba0*/  IADD3 R78, P0, PT, R87, R220.reuse, RZ ;  /* 0x000000dc574e7210 */ /* 0x080fe40007f1e0ff */
[----:B------:R-:W-:Y:S01]  /*1abb0*/  LEA.HI.X.SX32 R65, R75, R69, 0x1, P1 ;  /* 0x000000454b417211 */ /* 0x000fe200008f0eff */
[----:B------:R-:W-:Y:S01]  /*1abc0*/  IMAD R107, R231, 0xc3, RZ ;  /* 0x000000c3e76b7824 */ /* 0x000fe200078e02ff */
[----:B------:R-:W-:-:S02]  /*1abd0*/  IADD3 R76, P6, PT, R85, R220, RZ ;  /* 0x000000dc554c7210 */ /* 0x000fc40007fde0ff */
[-C--:B------:R-:W-:Y:S02]  /*1abe0*/  IADD3 R80, P1, PT, R89, R220.reuse, RZ ;  /* 0x000000dc59507210 */ /* 0x080fe40007f3e0ff */
[-C--:B------:R-:W-:Y:S01]  /*1abf0*/  LEA.HI.X.SX32 R67, R77, R69.reuse, 0x1, P2 ;  /* 0x000000454d437211 */ /* 0x080fe200010f0eff */
[----:B------:R-:W-:Y:S01]  /*1ac00*/  IMAD R109, R231, 0xc4, RZ ;  /* 0x000000c4e76d7824 */ /* 0x000fe200078e02ff */
[-C--:B------:R-:W-:Y:S02]  /*1ac10*/  IADD3 R82, P2, PT, R91, R220.reuse, RZ ;  /* 0x000000dc5b527210 */ /* 0x080fe40007f5e0ff */
[-C--:B------:R-:W-:Y:S01]  /*1ac20*/  LEA.HI.X.SX32 R71, R79, R69.reuse, 0x1, P3 ;  /* 0x000000454f477211 */ /* 0x080fe200018f0eff */
[----:B------:R-:W-:Y:S01]  /*1ac30*/  IMAD R111, R231, 0xc5, RZ ;  /* 0x000000c5e76f7824 */ /* 0x000fe200078e02ff */
[-C--:B------:R-:W-:Y:S02]  /*1ac40*/  IADD3 R84, P3, PT, R93, R220.reuse, RZ ;  /* 0x000000dc5d547210 */ /* 0x080fe40007f7e0ff */
[-C--:B------:R-:W-:Y:S01]  /*1ac50*/  LEA.HI.X.SX32 R73, R81, R69.reuse, 0x1, P4 ;  /* 0x0000004551497211 */ /* 0x080fe200020f0eff */
[----:B------:R-:W-:Y:S01]  /*1ac60*/  IMAD R113, R231, 0xc6, RZ ;  /* 0x000000c6e7717824 */ /* 0x000fe200078e02ff */
[----:B------:R-:W-:Y:S01]  /*1ac70*/  IADD3 R86, P4, PT, R95, R220, RZ ;  /* 0x000000dc5f567210 */ /* 0x000fe20007f9e0ff */
[----:B------:R-:W-:Y:S01]  /*1ac80*/  IMAD R117, R231, 0xc8, RZ ;  /* 0x000000c8e7757824 */ /* 0x000fe200078e02ff */
[----:B------:R-:W-:-:S02]  /*1ac90*/  LEA.HI.X.SX32 R75, R83, R69, 0x1, P5 ;  /* 0x00000045534b7211 */ /* 0x000fc400028f0eff */
[-C--:B------:R-:W-:Y:S01]  /*1aca0*/  LEA.HI.X.SX32 R79, R87, R69.reuse, 0x1, P0 ;  /* 0x00000045574f7211 */ /* 0x080fe200000f0eff */
[----:B------:R-:W-:Y:S01]  /*1acb0*/  IMAD R115, R231, 0xc7, RZ ;  /* 0x000000c7e7737824 */ /* 0x000fe200078e02ff */
[-C--:B------:R-:W-:Y:S01]  /*1acc0*/  IADD3 R88, P5, PT, R97, R220.reuse, RZ ;  /* 0x000000dc61587210 */ /* 0x080fe20007fbe0ff */
[----:B------:R-:W-:Y:S01]  /*1acd0*/  IMAD R119, R231, 0xc9, RZ ;  /* 0x000000c9e7777824 */ /* 0x000fe200078e02ff */
        /* <DEDUP_REMOVED lines=55> */
[C---:B------:R-:W-:Y:S01]  /*1b050*/  IMAD R147, R231.reuse, 0xdb, RZ ;  /* 0x000000dbe7937824 */ /* 0x040fe200078e02ff */
[----:B------:R-:W-:Y:S01]  /*1b060*/  IADD3 R130, P4, PT, R144, R220, RZ ;  /* 0x000000dc90827210 */ /* 0x000fe20007f9e0ff */
[----:B------:R-:W-:Y:S01]  /*1b070*/  IMAD R151, R231, 0xdd, RZ ;  /* 0x000000dde7977824 */ /* 0x000fe200078e02ff */
[----:B------:R-:W-:-:S02]  /*1b080*/  LEA.HI.X.SX32 R119, R127, R69, 0x1, P5 ;  /* 0x000000457f777211 */ /* 0x000fc400028f0eff */
[-C--:B------:R-:W-:Y:S01]  /*1b090*/  LEA.HI.X.SX32 R123, R131, R69.reuse, 0x1, P0 ;  /* 0x00000045837b7211 */ /* 0x080fe200000f0eff */
[C---:B------:R-:W-:Y:S01]  /*1b0a0*/  IMAD R149, R231.reuse, 0xdc, RZ ;  /* 0x000000dce7957824 */ /* 0x040fe200078e02ff */
        /* <DEDUP_REMOVED lines=11> */
[-C--:B------:R-:W-:Y:S02]  /*1b160*/  LEA.HI.X.SX32 R129, R142, R69.reuse, 0x1, P3 ;  /* 0x000000458e817211 */ /* 0x080fe400018f0eff */
[----:B------:R-:W-:Y:S02]  /*1b170*/  IADD3 R142, P3, PT, R143, R220, RZ ;  /* 0x000000dc8f8e7210 */ /* 0x000fe40007f7e0ff */
[----:B------:R-:W-:-:S02]  /*1b180*/  LEA.HI.X.SX32 R131, R144, R69, 0x1, P4 ;  /* 0x0000004590837211 */ /* 0x000fc400020f0eff */
[-C--:B------:R-:W-:Y:S02]  /*1b190*/  IADD3 R144, P4, PT, R145, R220.reuse, RZ ;  /* 0x000000dc91907210 */ /* 0x080fe40007f9e0ff */
[-C--:B------:R-:W-:Y:S02]  /*1b1a0*/  LEA.HI.X.SX32 R133, R146, R69.reuse, 0x1, P5 ;  /* 0x0000004592857211 */ /* 0x080fe400028f0eff */
[-C--:B------:R-:W-:Y:S01]  /*1b1b0*/  LEA.HI.X.SX32 R137, R137, R69.reuse, 0x1, P0 ;  /* 0x0000004589897211 */ /* 0x080fe200000f0eff */
[----:B------:R-:W-:Y:S01]  /*1b1c0*/  IMAD R167, R231, 0xe5, RZ ;  /* 0x000000e5e7a77824 */ /* 0x000fe200078e02ff */
[-C--:B------:R-:W-:Y:S02]  /*1b1d0*/  IADD3 R146, P5, PT, R147, R220.reuse, RZ ;  /* 0x000000dc93927210 */ /* 0x080fe40007fbe0ff */
[----:B------:R-:W-:Y:S02]  /*1b1e0*/  LEA.HI.X.SX32 R135, R148, R69, 0x1, P6 ;  /* 0x0000004594877211 */ /* 0x000fe400030f0eff */
[----:B------:R-:W-:-:S02]  /*1b1f0*/  IADD3 R150, P0, PT, R151, R220, RZ ;  /* 0x000000dc97967210 */ /* 0x000fc40007f1e0ff */
[-C--:B------:R-:W-:Y:S01]  /*1b200*/  LEA.HI.X.SX32 R139, R139, R69.reuse, 0x1, P1 ;  /* 0x000000458b8b7211 */ /* 0x080fe200008f0eff */
[----:B------:R-:W-:Y:S01]  /*1b210*/  IMAD R169, R231, 0xe6, RZ ;  /* 0x000000e6e7a97824 */ /* 0x000fe200078e02ff */
[-C--:B------:R-:W-:Y:S02]  /*1b220*/  IADD3 R148, P6, PT, R149, R220.reuse, RZ ;  /* 0x000000dc95947210 */ /* 0x080fe40007fde0ff */
[----:B------:R-:W-:Y:S02]  /*1b230*/  IADD3 R152, P1, PT, R153, R220, RZ ;  /* 0x000000dc99987210 */ /* 0x000fe40007f3e0ff */
[----:B------:R-:W-:Y:S02]  /*1b240*/  LEA.HI.X.SX32 R141, R141, R69, 0x1, P2 ;  /* 0x000000458d8d7211 */ /* 0x000fe400010f0eff */
[----:B------:R-:W-:Y:S01]  /*1b250*/  F2FP.SATFINITE.E4M3.F32.PACK_AB_MERGE_C R103, R171, R168, RZ ;  /* 0x000000a8ab67723e */ /* 0x000fe200048070ff */
[----:B------:R-:W-:Y:S01]  /*1b260*/  IMAD R171, R231, 0xe7, RZ ;  /* 0x000000e7e7ab7824 */ /* 0x000fe200078e02ff */
[----:B------:R-:W-:-:S02]  /*1b270*/  IADD3 R154, P2, PT, R155, R220, RZ ;  /* 0x000000dc9b9a7210 */ /* 0x000fc40007f5e0ff */
[-C--:B------:R-:W-:Y:S02]  /*1b280*/  LEA.HI.X.SX32 R143, R143, R69.reuse, 0x1, P3 ;  /* 0x000000458f8f7211 */ /* 0x080fe400018f0eff */
[----:B------:R-:W-:Y:S01]  /*1b290*/  F2FP.SATFINITE.E4M3.F32.PACK_AB_MERGE_C R102, R173, R170, RZ ;  /* 0x000000aaad66723e */ /* 0x000fe200048070ff */
[----:B------:R-:W-:Y:S01]  /*1b2a0*/  IMAD R173, R231, 0xe8, RZ ;  /* 0x000000e8e7ad7824 */ /* 0x000fe200078e02ff */
[-C--:B------:R-:W-:Y:S02]  /*1b2b0*/  IADD3 R156, P3, PT, R157, R220.reuse, RZ ;  /* 0x000000dc9d9c7210 */ /* 0x080fe40007f7e0ff */
[-C--:B------:R-:W-:Y:S01]  /*1b2c0*/  LEA.HI.X.SX32 R145, R145, R69.reuse, 0x1, P4 ;  /* 0x0000004591917211 */ /* 0x080fe200020f0eff */
[----:B------:R-:W-:Y:S01]  /*1b2d0*/  IMAD R175, R231, 0xe9, RZ ;  /* 0x000000e9e7af7824 */ /* 0x000fe200078e02ff */
[----:B------:R-:W-:Y:S02]  /*1b2e0*/  IADD3 R158, P4, PT, R159, R220, RZ ;  /* 0x000000dc9f9e7210 */ /* 0x000fe40007f9e0ff */
[----:B------:R-:W-:-:S02]  /*1b2f0*/  LEA.HI.X.SX32 R147, R147, R69, 0x1, P5 ;  /* 0x0000004593937211 */ /* 0x000fc400028f0eff */
[-C--:B------:R-:W-:Y:S02]  /*1b300*/  LEA.HI.X.SX32 R151, R151, R69.reuse, 0x1, P0 ;  /* 0x0000004597977211 */ /* 0x080fe400000f0eff */
[-C--:B------:R-:W-:Y:S02]  /*1b310*/  IADD3 R160, P5, PT, R161, R220.reuse, RZ ;  /* 0x000000dca1a07210 */ /* 0x080fe40007fbe0ff */
[-C--:B------:R-:W-:Y:S02]  /*1b320*/  LEA.HI.X.SX32 R149, R149, R69.reuse, 0x1, P6 ;  /* 0x0000004595957211 */ /* 0x080fe400030f0eff */
[-C--:B------:R-:W-:Y:S02]  /*1b330*/  IADD3 R164, P0, PT, R165, R220.reuse, RZ ;  /* 0x000000dca5a47210 */ /* 0x080fe40007f1e0ff */
[----:B------:R-:W-:Y:S02]  /*1b340*/  LEA.HI.X.SX32 R153, R153, R69, 0x1, P1 ;  /* 0x0000004599997211 */ /* 0x000fe400008f0eff */
[----:B------:R-:W-:-:S02]  /*1b350*/  IADD3 R162, P6, PT, R163, R220, RZ ;  /* 0x000000dca3a27210 */ /* 0x000fc40007fde0ff */
[-C--:B------:R-:W-:Y:S02]  /*1b360*/  IADD3 R166, P1, PT, R167, R220.reuse, RZ ;  /* 0x000000dca7a67210 */ /* 0x080fe40007f3e0ff */
[-C--:B------:R-:W-:Y:S02]  /*1b370*/  LEA.HI.X.SX32 R155, R155, R69.reuse, 0x1, P2 ;  /* 0x000000459b9b7211 */ /* 0x080fe400010f0eff */
[-C--:B------:R-:W-:Y:S02]  /*1b380*/  IADD3 R168, P2, PT, R169, R220.reuse, RZ ;  /* 0x000000dca9a87210 */ /* 0x080fe40007f5e0ff */
[-C--:B------:R-:W-:Y:S02]  /*1b390*/  LEA.HI.X.SX32 R157, R157, R69.reuse, 0x1, P3 ;  /* 0x000000459d9d7211 */ /* 0x080fe400018f0eff */
[----:B------:R-:W-:Y:S02]  /*1b3a0*/  IADD3 R170, P3, PT, R171, R220, RZ ;  /* 0x000000dcabaa7210 */ /* 0x000fe40007f7e0ff */
[----:B------:R-:W-:-:S02]  /*1b3b0*/  LEA.HI.X.SX32 R159, R159, R69, 0x1, P4 ;  /* 0x000000459f9f7211 */ /* 0x000fc400020f0eff */
[-C--:B------:R-:W-:Y:S02]  /*1b3c0*/  IADD3 R172, P4, PT, R173, R220.reuse, RZ ;  /* 0x000000dcadac7210 */ /* 0x080fe40007f9e0ff */
[-C--:B------:R-:W-:Y:S02]  /*1b3d0*/  LEA.HI.X.SX32 R161, R161, R69.reuse, 0x1, P5 ;  /* 0x00000045a1a17211 */ /* 0x080fe400028f0eff */
[-C--:B------:R-:W-:Y:S02]  /*1b3e0*/  LEA.HI.X.SX32 R165, R165, R69.reuse, 0x1, P0 ;  /* 0x00000045a5a57211 */ /* 0x080fe400000f0eff */
[-C--:B------:R-:W-:Y:S02]  /*1b3f0*/  IADD3 R174, P5, PT, R175, R220.reuse, RZ ;  /* 0x000000dcafae7210 */ /* 0x080fe40007fbe0ff */
[----:B------:R-:W-:Y:S02]  /*1b400*/  LEA.HI.X.SX32 R163, R163, R69, 0x1, P6 ;  /* 0x00000045a3a37211 */ /* 0x000fe400030f0eff */
        /* <DEDUP_REMOVED lines=22> */
[-C--:B------:R-:W-:Y:S01]  /*1b570*/  LEA.HI.X.SX32 R187, R187, R69.reuse, 0x1, P4 ;  /* 0x00000045bbbb7211 */ /* 0x080fe200020f0eff */
[----:B------:R-:W-:Y:S01]  /*1b580*/  IMAD R221, R231, 0xfe, RZ ;  /* 0x000000fee7dd7824 */ /* 0x000fe200078e02ff */
[----:B------:R-:W-:Y:S02]  /*1b590*/  IADD3 R202, P4, PT, R203, R220, RZ ;  /* 0x000000dccbca7210 */ /* 0x000fe40007f9e0ff */
[----:B------:R-:W-:-:S02]  /*1b5a0*/  LEA.HI.X.SX32 R189, R189, R69, 0x1, P5 ;  /* 0x00000045bdbd7211 */ /* 0x000fc400028f0eff */
[-C--:B------:R-:W-:Y:S01]  /*1b5b0*/  LEA.HI.X.SX32 R193, R193, R69.reuse, 0x1, P0 ;  /* 0x00000045c1c17211 */ /* 0x080fe200000f0eff */
[----:B------:R-:W-:Y:S01]  /*1b5c0*/  IMAD R231, R231, 0xff, RZ ;  /* 0x000000ffe7e77824 */ /* 0x000fe200078e02ff */
        /* <DEDUP_REMOVED lines=14> */
[----:B------:R-:W-:Y:S02]  /*1b6b0*/  IADD3 R218, P5, PT, R221, R220, RZ ;  /* 0x000000dcddda7210 */ /* 0x000fe40007fbe0ff */
[-C--:B------:R-:W-:Y:S02]  /*1b6c0*/  LEA.HI.X.SX32 R207, R207, R69.reuse, 0x1, P6 ;  /* 0x00000045cfcf7211 */ /* 0x080fe400030f0eff */
[----:B------:R-:W-:-:S02]  /*1b6d0*/  LEA.HI.X.SX32 R211, R213, R69, 0x1, P1 ;  /* 0x00000045d5d37211 */ /* 0x000fc400008f0eff */
[----:B------:R-:W-:Y:S02]  /*1b6e0*/  IADD3 R220, P6, PT, R231, R220, RZ ;  /* 0x000000dce7dc7210 */ /* 0x000fe40007fde0ff */
[-C--:B------:R-:W-:Y:S02]  /*1b6f0*/  LEA.HI.X.SX32 R213, R215, R69.reuse, 0x1, P2 ;  /* 0x00000045d7d57211 */ /* 0x080fe400010f0eff */
[-C--:B------:R-:W-:Y:S02]  /*1b700*/  LEA.HI.X.SX32 R215, R217, R69.reuse, 0x1, P3 ;  /* 0x00000045d9d77211 */ /* 0x080fe400018f0eff */
[-C--:B------:R-:W-:Y:S02]  /*1b710*/  LEA.HI.X.SX32 R217, R219, R69.reuse, 0x1, P4 ;  /* 0x00000045dbd97211 */ /* 0x080fe400020f0eff */
[----:B------:R-:W-:Y:S02]  /*1b720*/  LEA.HI.X.SX32 R219, R221, R69, 0x1, P5 ;  /* 0x00000045dddb7211 */ /* 0x000fe400028f0eff */
[----:B------:R-:W-:-:S02]  /*1b730*/  SHF.R.S32.HI R233, RZ, 0x8, R233 ;  /* 0x00000008ffe97819 */ /* 0x000fc400000114e9 */
[----:B------:R-:W-:Y:S01]  /*1b740*/  LEA.HI.X.SX32 R221, R231, R69, 0x1, P6 ;  /* 0x00000045e7dd7211 */ /* 0x000fe200030f0eff */
[----:B------:R-:W-:Y:S01]  /*1b750*/  IMAD.MOV.U32 R69, RZ, RZ, R232 ;  /* 0x000000ffff457224 */ /* 0x000fe200078e00e8 */
[----:B------:R-:W-:Y:S01]  /*1b760*/  PRMT R231, R229, 0x9910, RZ ;  /* 0x00009910e5e77816 */ /* 0x000fe200000000ff */
[----:B------:R2:W-:Y:S01]  /*1b770*/  STG.E.U8 desc[UR28][R34.64], R233 ;  /* 0x000000e922007986 */ /* 0x0005e2000c10111c */
[----:B------:R-:W-:Y:S02]  /*1b780*/  PRMT R232, R228, 0x9910, RZ ;  /* 0x00009910e4e87816 */ /* 0x000fe400000000ff */
[----:B------:R-:W-:Y:S02]  /*1b790*/  SHF.R.S32.HI R69, RZ, 0x8, R69 ;  /* 0x00000008ff457819 */ /* 0x000fe40000011445 */
[----:B------:R-:W-:Y:S01]  /*1b7a0*/  SHF.R.S32.HI R231, RZ, 0x8, R231 ;  /* 0x00000008ffe77819 */ /* 0x000fe200000114e7 */
[----:B------:R3:W-:Y:S01]  /*1b7b0*/  STG.E.U8 desc[UR28][R36.64], R230 ;  /* 0x000000e624007986 */ /* 0x0007e2000c10111c */
[----:B--2---:R-:W-:-:S03]  /*1b7c0*/  PRMT R34, R227, 0x9910, RZ ;  /* 0x00009910e3227816 */ /* 0x004fc600000000ff */
[----:B------:R2:W-:Y:S01]  /*1b7d0*/  STG.E.U8 desc[UR28][R38.64], R69 ;  /* 0x0000004526007986 */ /* 0x0005e2000c10111c */
[----:B------:R-:W-:-:S03]  /*1b7e0*/  SHF.R.S32.HI R35, RZ, 0x8, R232 ;  /* 0x00000008ff237819 */ /* 0x000fc600000114e8 */
[----:B------:R-:W-:Y:S01]  /*1b7f0*/  STG.E.U8 desc[UR28][R40.64], R229 ;  /* 0x000000e528007986 */ /* 0x000fe2000c10111c */
[----:B---3--:R-:W-:Y:S01]  /*1b800*/  IMAD.MOV.U32 R37, RZ, RZ, R34 ;  /* 0x000000ffff257224 */ /* 0x008fe200078e0022 */
[----:B------:R-:W-:Y:S02]  /*1b810*/  PRMT R34, R225, 0x9910, RZ ;  /* 0x00009910e1227816 */ /* 0x000fe400000000ff */
[----:B------:R-:W-:Y:S01]  /*1b820*/  PRMT R36, R224, 0x9910, RZ ;  /* 0x00009910e0247816 */ /* 0x000fe200000000ff */
[----:B------:R-:W-:Y:S01]  /*1b830*/  STG.E.U8 desc[UR28][R42.64], R231 ;  /* 0x000000e72a007986 */ /* 0x000fe2000c10111c */
[----:B------:R-:W-:-:S03]  /*1b840*/  SHF.R.S32.HI R37, RZ, 0x8, R37 ;  /* 0x00000008ff257819 */ /* 0x000fc60000011425 */
[----:B------:R-:W-:Y:S01]  /*1b850*/  STG.E.U8 desc[UR28][R44.64], R228 ;  /* 0x000000e42c007986 */ /* 0x000fe2000c10111c */
[----:B--2---:R-:W-:-:S03]  /*1b860*/  PRMT R39, R226, 0x9910, RZ ;  /* 0x00009910e2277816 */ /* 0x004fc600000000ff */
[----:B------:R2:W-:Y:S01]  /*1b870*/  STG.E.U8 desc[UR28][R46.64], R35 ;  /* 0x000000232e007986 */ /* 0x0005e2000c10111c */
[----:B------:R-:W-:-:S03]  /*1b880*/  SHF.R.S32.HI R39, RZ, 0x8, R39 ;  /* 0x00000008ff277819 */ /* 0x000fc60000011427 */
[----:B------:R-:W-:Y:S01]  /*1b890*/  STG.E.U8 desc[UR28][R48.64], R227 ;  /* 0x000000e330007986 */ /* 0x000fe2000c10111c */
[----:B--2---:R-:W-:Y:S01]  /*1b8a0*/  SHF.R.S32.HI R35, RZ, 0x8, R34 ;  /* 0x00000008ff237819 */ /* 0x004fe20000011422 */
[----:B------:R-:W-:Y:S01]  /*1b8b0*/  IMAD.MOV.U32 R34, RZ, RZ, R36 ;  /* 0x000000ffff227224 */ /* 0x000fe200078e0024 */
[----:B------:R-:W-:Y:S01]  /*1b8c0*/  PRMT R36, R223, 0x9910, RZ ;  /* 0x00009910df247816 */ /* 0x000fe200000000ff */
[----:B------:R2:W-:Y:S04]  /*1b8d0*/  STG.E.U8 desc[UR28][R50.64], R37 ;  /* 0x0000002532007986 */ /* 0x0005e8000c10111c */
        /* <DEDUP_REMOVED lines=42> */
[----:B------:R-:W-:-:S02]  /*1bb80*/  IMAD.MOV.U32 R34, RZ, RZ, R36 ;  /* 0x000000ffff227224 */ /* 0x000fc400078e0024 */
[----:B------:R2:W-:Y:S01]  /*1bb90*/  STG.E.U8 desc[UR28][R88.64], R37 ;  /* 0x0000002558007986 */ /* 0x0005e2000c10111c */
[----:B------:R-:W-:-:S03]  /*1bba0*/  PRMT R36, R10, 0x9910, RZ ;  /* 0x000099100a247816 */ /* 0x000fc600000000ff */
[----:B------:R3:W-:Y:S04]  /*1bbb0*/  STG.E.U8 desc[UR28][R90.64], R15 ;  /* 0x0000000f5a007986 */ /* 0x0007e8000c10111c */
[----:B------:R-:W-:Y:S01]  /*1bbc0*/  STG.E.U8 desc[UR28][R92.64], R39 ;  /* 0x000000275c007986 */ /* 0x000fe2000c10111c */
[----:B--2---:R-:W-:Y:S02]  /*1bbd0*/  SHF.R.S32.HI R37, RZ, 0x8, R34 ;  /* 0x00000008ff257819 */ /* 0x004fe40000011422 */
[----:B------:R-:W-:Y:S01]  /*1bbe0*/  PRMT R34, R32, 0x9910, RZ ;  /* 0x0000991020227816 */ /* 0x000fe200000000ff */
[----:B------:R2:W-:Y:S01]  /*1bbf0*/  STG.E.U8 desc[UR28][R94.64], R22 ;  /* 0x000000165e007986 */ /* 0x0005e2000c10111c */
[----:B---3--:R-:W-:-:S03]  /*1bc00*/  IMAD.MOV.U32 R15, RZ, RZ, R36 ;  /* 0x000000ffff0f7224 */ /* 0x008fc600078e0024 */
[----:B------:R3:W-:Y:S01]  /*1bc10*/  STG.E.U8 desc[UR28][R96.64], R35 ;  /* 0x0000002360007986 */ /* 0x0007e2000c10111c */
[----:B--2---:R-:W-:Y:S01]  /*1bc20*/  IMAD.MOV.U32 R22, RZ, RZ, R34 ;  /* 0x000000ffff167224 */ /* 0x004fe200078e0022 */
[----:B------:R-:W-:Y:S02]  /*1bc30*/  PRMT R34, R11, 0x9910, RZ ;  /* 0x000099100b227816 */ /* 0x000fe400000000ff */
[----:B------:R2:W-:Y:S02]  /*1bc40*/  STG.E.U8 desc[UR28][R98.64], R30 ;  /* 0x0000001e62007986 */ /* 0x0005e4000c10111c */
[----:B---3--:R-:W-:Y:S01]  /*1bc50*/  SHF.R.S32.HI R35, RZ, 0x8, R22 ;  /* 0x00000008ff237819 */ /* 0x008fe20000011416 */
[----:B------:R-:W-:Y:S01]  /*1bc60*/  IMAD.MOV.U32 R22, RZ, RZ, R34 ;  /* 0x000000ffff167224 */ /* 0x000fe200078e0022 */
[----:B------:R3:W-:Y:S01]  /*1bc70*/  STG.E.U8 desc[UR28][R100.64], R37 ;  /* 0x0000002564007986 */ /* 0x0007e2000c10111c */
[----:B------:R-:W-:Y:S02]  /*1bc80*/  SHF.R.S32.HI R15, RZ, 0x8, R15 ;  /* 0x00000008ff0f7819 */ /* 0x000fe4000001140f */
[----:B--2---:R-:W-:Y:S01]  /*1bc90*/  PRMT R30, R25, 0x9910, RZ ;  /* 0x00009910191e7816 */ /* 0x004fe200000000ff */
[----:B------:R2:W-:Y:S01]  /*1bca0*/  STG.E.U8 desc[UR28][R104.64], R10 ;  /* 0x0000000a68007986 */ /* 0x0005e2000c10111c */
[----:B---3--:R-:W-:-:S02]  /*1bcb0*/  SHF.R.S32.HI R37, RZ, 0x8, R22 ;  /* 0x00000008ff257819 */ /* 0x008fc40000011416 */
[----:B------:R-:W-:Y:S01]  /*1bcc0*/  PRMT R22, R20, 0x9910, RZ ;  /* 0x0000991014167816 */ /* 0x000fe200000000ff */
[----:B------:R3:W-:Y:S01]  /*1bcd0*/  STG.E.U8 desc[UR28][R106.64], R15 ;  /* 0x0000000f6a007986 */ /* 0x0007e2000c10111c */
[----:B--2---:R-:W-:-:S03]  /*1bce0*/  IMAD.MOV.U32 R10, RZ, RZ, R30 ;  /* 0x000000ffff0a7224 */ /* 0x004fc600078e001e */
[----:B------:R-:W-:Y:S02]  /*1bcf0*/  STG.E.U8 desc[UR28][R108.64], R32 ;  /* 0x000000206c007986 */ /* 0x000fe4000c10111c */
[----:B---3--:R-:W-:Y:S01]  /*1bd00*/  SHF.R.S32.HI R15, RZ, 0x8, R10 ;  /* 0x00000008ff0f7819 */ /* 0x008fe2000001140a */
[----:B------:R-:W-:Y:S01]  /*1bd10*/  IMAD.MOV.U32 R10, RZ, RZ, R22 ;  /* 0x000000ffff0a7224 */ /* 0x000fe200078e0016 */
[----:B------:R-:W-:Y:S01]  /*1bd20*/  PRMT R22, R27, 0x9910, RZ ;  /* 0x000099101b167816 */ /* 0x000fe200000000ff */
[----:B------:R2:W-:Y:S04]  /*1bd30*/  STG.E.U8 desc[UR28][R110.64], R35 ;  /* 0x000000236e007986 */ /* 0x0005e8000c10111c */
[----:B------:R3:W-:Y:S04]  /*1bd40*/  STG.E.U8 desc[UR28][R112.64], R11 ;  /* 0x0000000b70007986 */ /* 0x0007e8000c10111c */
[----:B------:R-:W-:Y:S01]  /*1bd50*/  STG.E.U8 desc[UR28][R114.64], R37 ;  /* 0x0000002572007986 */ /* 0x000fe2000c10111c */
[----:B--2---:R-:W-:-:S02]  /*1bd60*/  SHF.R.S32.HI R35, RZ, 0x8, R10 ;  /* 0x00000008ff237819 */ /* 0x004fc4000001140a */
[----:B------:R-:W-:Y:S01]  /*1bd70*/  PRMT R10, R16, 0x9910, RZ ;  /* 0x00009910100a7816 */ /* 0x000fe200000000ff */
[----:B---3--:R-:W-:Y:S01]  /*1bd80*/  IMAD.MOV.U32 R11, RZ, RZ, R22 ;  /* 0x000000ffff0b7224 */ /* 0x008fe200078e0016 */
[----:B------:R-:W-:Y:S04]  /*1bd90*/  STG.E.U8 desc[UR28][R116.64], R25 ;  /* 0x0000001974007986 */ /* 0x000fe8000c10111c */
[----:B------:R2:W-:Y:S01]  /*1bda0*/  STG.E.U8 desc[UR28][R118.64], R15 ;  /* 0x0000000f76007986 */ /* 0x0005e2000c10111c */
[----:B------:R-:W-:-:S03]  /*1bdb0*/  SHF.R.S32.HI R11, RZ, 0x8, R11 ;  /* 0x00000008ff0b7819 */ /* 0x000fc6000001140b */
[----:B------:R3:W-:Y:S04]  /*1bdc0*/  STG.E.U8 desc[UR28][R120.64], R20 ;  /* 0x0000001478007986 */ /* 0x0007e8000c10111c */
[----:B------:R-:W-:Y:S01]  /*1bdd0*/  STG.E.U8 desc[UR28][R122.64], R35 ;  /* 0x000000237a007986 */ /* 0x000fe2000c10111c */
[----:B--2---:R-:W-:Y:S02]  /*1bde0*/  SHF.R.S32.HI R15, RZ, 0x8, R10 ;  /* 0x00000008ff0f7819 */ /* 0x004fe4000001140a */
[----:B------:R-:W-:Y:S02]  /*1bdf0*/  PRMT R10, R29, 0x9910, RZ ;  /* 0x000099101d0a7816 */ /* 0x000fe400000000ff */
[----:B---3--:R-:W-:Y:S01]  /*1be00*/  PRMT R20, R23, 0x9910, RZ ;  /* 0x0000991017147816 */ /* 0x008fe200000000ff */
[----:B------:R-:W-:Y:S01]  /*1be10*/  STG.E.U8 desc[UR28][R124.64], R27 ;  /* 0x0000001b7c007986 */ /* 0x000fe2000c10111c */
[----:B------:R-:W-:-:S03]  /*1be20*/  PRMT R25, R6, 0x9910, RZ ;  /* 0x0000991006197816 */ /* 0x000fc600000000ff */
[----:B------:R2:W-:Y:S04]  /*1be30*/  STG.E.U8 desc[UR28][R126.64], R11 ;  /* 0x0000000b7e007986 */ /* 0x0005e8000c10111c */
[----:B------:R3:W-:Y:S01]  /*1be40*/  STG.E.U8 desc[UR28][R128.64], R16 ;  /* 0x0000001080007986 */ /* 0x0007e2000c10111c */
[----:B------:R-:W-:-:S03]  /*1be50*/  SHF.R.S32.HI R25, RZ, 0x8, R25 ;  /* 0x00000008ff197819 */ /* 0x000fc60000011419 */
[----:B------:R4:W-:Y:S01]  /*1be60*/  STG.E.U8 desc[UR28][R130.64], R15 ;  /* 0x0000000f82007986 */ /* 0x0009e2000c10111c */
[----:B--2---:R-:W-:Y:S01]  /*1be70*/  SHF.R.S32.HI R11, RZ, 0x8, R10 ;  /* 0x00000008ff0b7819 */ /* 0x004fe2000001140a */
[----:B------:R-:W-:Y:S01]  /*1be80*/  IMAD.MOV.U32 R10, RZ, RZ, R20 ;  /* 0x000000ffff0a7224 */ /* 0x000fe200078e0014 */
[----:B---3--:R-:W-:Y:S01]  /*1be90*/  PRMT R16, R18, 0x9910, RZ ;  /* 0x0000991012107816 */ /* 0x008fe200000000ff */
[----:B------:R2:W-:Y:S03]  /*1bea0*/  STG.E.U8 desc[UR28][R132.64], R6 ;  /* 0x0000000684007986 */ /* 0x0005e6000c10111c */
[----:B----4-:R-:W-:Y:S02]  /*1beb0*/  SHF.R.S32.HI R15, RZ, 0x8, R10 ;  /* 0x00000008ff0f7819 */ /* 0x010fe4000001140a */
        /* <DEDUP_REMOVED lines=8> */
[----:B------:R3:W-:Y:S01]  /*1bf40*/  STG.E.U8 desc[UR28][R140.64], R23 ;  /* 0x000000178c007986 */ /* 0x0007e2000c10111c */
[----:B--2---:R-:W-:Y:S01]  /*1bf50*/  SHF.R.S32.HI R11, RZ, 0x8, R6 ;  /* 0x00000008ff0b7819 */ /* 0x004fe20000011406 */
[----:B------:R-:W-:-:S02]  /*1bf60*/  IMAD.MOV.U32 R6, RZ, RZ, R10 ;  /* 0x000000ffff067224 */ /* 0x000fc400078e000a */
[----:B------:R2:W-:Y:S01]  /*1bf70*/  STG.E.U8 desc[UR28][R142.64], R15 ;  /* 0x0000000f8e007986 */ /* 0x0005e2000c10111c */
[----:B---3--:R-:W-:-:S03]  /*1bf80*/  PRMT R23, R33, 0x9910, RZ ;  /* 0x0000991021177816 */ /* 0x008fc600000000ff */
[----:B------:R-:W-:Y:S01]  /*1bf90*/  STG.E.U8 desc[UR28][R144.64], R18 ;  /* 0x0000001290007986 */ /* 0x000fe2000c10111c */
[----:B------:R-:W-:-:S03]  /*1bfa0*/  SHF.R.S32.HI R23, RZ, 0x8, R23 ;  /* 0x00000008ff177819 */ /* 0x000fc60000011417 */
[----:B------:R-:W-:Y:S01]  /*1bfb0*/  STG.E.U8 desc[UR28][R146.64], R25 ;  /* 0x0000001992007986 */ /* 0x000fe2000c10111c */
[----:B--2---:R-:W-:Y:S02]  /*1bfc0*/  SHF.R.S32.HI R15, RZ, 0x8, R6 ;  /* 0x00000008ff0f7819 */ /* 0x004fe40000011406 */
[----:B------:R-:W-:Y:S01]  /*1bfd0*/  PRMT R6, R31, 0x9910, RZ ;  /* 0x000099101f067816 */ /* 0x000fe200000000ff */
[----:B------:R2:W-:Y:S04]  /*1bfe0*/  STG.E.U8 desc[UR28][R148.64], R13 ;  /* 0x0000000d94007986 */ /* 0x0005e8000c10111c */
[----:B------:R3:W-:Y:S04]  /*1bff0*/  STG.E.U8 desc[UR28][R150.64], R11 ;  /* 0x0000000b96007986 */ /* 0x0007e8000c10111c */
[----:B------:R4:W-:Y:S04]  /*1c000*/  STG.E.U8 desc[UR28][R152.64], R8 ;  /* 0x0000000898007986 */ /* 0x0009e8000c10111c */
[----:B------:R5:W-:Y:S01]  /*1c010*/  STG.E.U8 desc[UR28][R154.64], R15 ;  /* 0x0000000f9a007986 */ /* 0x000be2000c10111c */
[----:B--2---:R-:W-:-:S02]  /*1c020*/  PRMT R13, R28, 0x9910, RZ ;  /* 0x000099101c0d7816 */ /* 0x004fc400000000ff */
[----:B---3--:R-:W-:Y:S01]  /*1c030*/  SHF.R.S32.HI R11, RZ, 0x8, R6 ;  /* 0x00000008ff0b7819 */ /* 0x008fe20000011406 */
[----:B------:R-:W-:Y:S01]  /*1c040*/  STG.E.U8 desc[UR28][R156.64], R33 ;  /* 0x000000219c007986 */ /* 0x000fe2000c10111c */
[----:B------:R-:W-:Y:S02]  /*1c050*/  PRMT R6, R24, 0x9910, RZ ;  /* 0x0000991018067816 */ /* 0x000fe400000000ff */
[----:B----4-:R-:W-:Y:S01]  /*1c060*/  PRMT R8, R21, 0x9910, RZ ;  /* 0x0000991015087816 */ /* 0x010fe200000000ff */
[----:B------:R-:W-:Y:S01]  /*1c070*/  STG.E.U8 desc[UR28][R158.64], R23 ;  /* 0x000000179e007986 */ /* 0x000fe2000c10111c */
[----:B------:R-:W-:-:S03]  /*1c080*/  SHF.R.S32.HI R13, RZ, 0x8, R13 ;  /* 0x00000008ff0d7819 */ /* 0x000fc6000001140d */
[----:B------:R-:W-:Y:S01]  /*1c090*/  STG.E.U8 desc[UR28][R160.64], R31 ;  /* 0x0000001fa0007986 */ /* 0x000fe2000c10111c */
[----:B-----5:R-:W-:-:S03]  /*1c0a0*/  PRMT R15, R26, 0x9910, RZ ;  /* 0x000099101a0f7816 */ /* 0x020fc600000000ff */
        /* <DEDUP_REMOVED lines=27> */
[----:B------:R3:W-:Y:S01]  /*1c260*/  STG.E.U8 desc[UR28][R184.64], R17 ;  /* 0x00000011b8007986 */ /* 0x0007e2000c10111c */
[----:B--2---:R-:W-:Y:S01]  /*1c270*/  SHF.R.S32.HI R15, RZ, 0x8, R6 ;  /* 0x00000008ff0f7819 */ /* 0x004fe20000011406 */
[----:B------:R-:W-:Y:S01]  /*1c280*/  IMAD.MOV.U32 R6, RZ, RZ, R8 ;  /* 0x000000ffff067224 */ /* 0x000fe200078e0008 */
[----:B---3--:R-:W2:Y:S01]  /*1c290*/  LDC.64 R16, c[0x0][0x3a0] ;  /* 0x0000e800ff107b82 */ /* 0x008ea20000000a00 */
[----:B------:R3:W-:Y:S01]  /*1c2a0*/  STG.E.U8 desc[UR28][R186.64], R11 ;  /* 0x0000000bba007986 */ /* 0x0007e2000c10111c */
[----:B------:R-:W-:-:S02]  /*1c2b0*/  PRMT R8, R2, 0x9910, RZ ;  /* 0x0000991002087816 */ /* 0x000fc400000000ff */
[----:B------:R-:W-:Y:S01]  /*1c2c0*/  PRMT R10, R5, 0x9910, RZ ;  /* 0x00009910050a7816 */ /* 0x000fe200000000ff */
[----:B------:R-:W-:Y:S04]  /*1c2d0*/  STG.E.U8 desc[UR28][R188.64], R14 ;  /* 0x0000000ebc007986 */ /* 0x000fe8000c10111c */
[----:B------:R4:W-:Y:S01]  /*1c2e0*/  STG.E.U8 desc[UR28][R190.64], R13 ;  /* 0x0000000dbe007986 */ /* 0x0009e2000c10111c */
[----:B---3--:R-:W-:Y:S02]  /*1c2f0*/  SHF.R.S32.HI R11, RZ, 0x8, R6 ;  /* 0x00000008ff0b7819 */ /* 0x008fe40000011406 */
[----:B------:R-:W-:Y:S01]  /*1c300*/  PRMT R6, R7, 0x9910, RZ ;  /* 0x0000991007067816 */ /* 0x000fe200000000ff */
[----:B------:R-:W-:Y:S03]  /*1c310*/  STG.E.U8 desc[UR28][R192.64], R12 ;  /* 0x0000000cc0007986 */ /* 0x000fe6000c10111c */
[----:B----4-:R-:W-:Y:S01]  /*1c320*/  SHF.R.S32.HI R13, RZ, 0x8, R6 ;  /* 0x00000008ff0d7819 */ /* 0x010fe20000011406 */
[----:B------:R-:W-:-:S02]  /*1c330*/  IMAD.MOV.U32 R6, RZ, RZ, R8 ;  /* 0x000000ffff067224 */ /* 0x000fc400078e0008 */
[----:B------:R-:W-:Y:S01]  /*1c340*/  IMAD.MOV.U32 R8, RZ, RZ, R10 ;  /* 0x000000ffff087224 */ /* 0x000fe200078e000a */
[----:B------:R-:W-:Y:S01]  /*1c350*/  STG.E.U8 desc[UR28][R194.64], R15 ;  /* 0x0000000fc2007986 */ /* 0x000fe2000c10111c */
[----:B-1----:R-:W-:-:S03]  /*1c360*/  UIMAD UR4, UR24, UR4, URZ ;  /* 0x00000004180472a4 */ /* 0x002fc6000f8e02ff */
[----:B------:R1:W-:Y:S01]  /*1c370*/  STG.E.U8 desc[UR28][R198.64], R9 ;  /* 0x00000009c6007986 */ /* 0x0003e2000c10111c */
[----:B------:R-:W-:-:S03]  /*1c380*/  USHF.L.U32 UR6, UR4, 0x2, URZ ;  /* 0x0000000204067899 */ /* 0x000fc600080006ff */
[----:B------:R3:W-:Y:S04]  /*1c390*/  STG.E.U8 desc[UR28][R200.64], R11 ;  /* 0x0000000bc8007986 */ /* 0x0007e8000c10111c */
[----:B------:R4:W-:Y:S01]  /*1c3a0*/  STG.E.U8 desc[UR28][R202.64], R7 ;  /* 0x00000007ca007986 */ /* 0x0009e2000c10111c */
[----:B-1----:R-:W-:-:S03]  /*1c3b0*/  SHF.R.S32.HI R9, RZ, 0x8, R6 ;  /* 0x00000008ff097819 */ /* 0x002fc60000011406 */
[----:B------:R-:W-:Y:S01]  /*1c3c0*/  STG.E.U8 desc[UR28][R204.64], R13 ;  /* 0x0000000dcc007986 */ /* 0x000fe2000c10111c */
[----:B---3--:R-:W-:Y:S02]  /*1c3d0*/  SHF.R.S32.HI R11, RZ, 0x8, R8 ;  /* 0x00000008ff0b7819 */ /* 0x008fe40000011408 */
[----:B------:R-:W-:Y:S01]  /*1c3e0*/  PRMT R8, R3, 0x9910, RZ ;  /* 0x0000991003087816 */ /* 0x000fe200000000ff */
[----:B------:R1:W-:Y:S01]  /*1c3f0*/  STG.E.U8 desc[UR28][R206.64], R2 ;  /* 0x00000002ce007986 */ /* 0x0003e2000c10111c */
[----:B------:R-:W-:Y:S01]  /*1c400*/  PRMT R6, R4, 0x9910, RZ ;  /* 0x0000991004067816 */ /* 0x000fe200000000ff */
[----:B----4-:R-:W-:Y:S02]  /*1c410*/  IMAD.SHL.U32 R7, R197, 0x4, RZ ;  /* 0x00000004c5077824 */ /* 0x010fe400078e00ff */
[----:B------:R3:W-:Y:S01]  /*1c420*/  STG.E.U8 desc[UR28][R208.64], R9 ;  /* 0x00000009d0007986 */ /* 0x0007e2000c10111c */
[----:B------:R-:W-:-:S03]  /*1c430*/  UIMAD.WIDE UR4, UR4, 0x4, URZ ;  /* 0x00000004040478a5 */ /* 0x000fc6000f8e02ff */
[----:B------:R4:W-:Y:S01]  /*1c440*/  STG.E.U8 desc[UR28][R210.64], R5 ;  /* 0x00000005d2007986 */ /* 0x0009e2000c10111c */
[----:B-1----:R-:W-:Y:S01]  /*1c450*/  IMAD.HI R2, R197, 0x4, RZ ;  /* 0x00000004c5027827 */ /* 0x002fe200078e02ff */
[----:B---3--:R-:W-:Y:S02]  /*1c460*/  SHF.R.S32.HI R9, RZ, 0x8, R6 ;  /* 0x00000008ff097819 */ /* 0x008fe40000011406 */
[----:B--2---:R-:W-:Y:S01]  /*1c470*/  IADD3 R6, P0, P1, R7, UR6, R16 ;  /* 0x0000000607067c10 */ /* 0x004fe2000f91e010 */
[----:B----4-:R-:W-:Y:S01]  /*1c480*/  IMAD.MOV.U32 R5, RZ, RZ, R8 ;  /* 0x000000ffff057224 */ /* 0x010fe200078e0008 */
[----:B------:R1:W-:Y:S02]  /*1c490*/  STG.E.U8 desc[UR28][R212.64], R11 ;  /* 0x0000000bd4007986 */ /* 0x0003e4000c10111c */
[----:B------:R-:W-:Y:S02]  /*1c4a0*/  IADD3.X R7, PT, PT, R2, UR5, R17, P0, P1 ;  /* 0x0000000502077c10 */ /* 0x000fe400087e2411 */
[----:B------:R-:W-:Y:S01]  /*1c4b0*/  SHF.R.S32.HI R5, RZ, 0x8, R5 ;  /* 0x00000008ff057819 */ /* 0x000fe20000011405 */
[----:B------:R1:W-:Y:S04]  /*1c4c0*/  STG.E.U8 desc[UR28][R214.64], R4 ;  /* 0x00000004d6007986 */ /* 0x0003e8000c10111c */
[----:B------:R1:W-:Y:S04]  /*1c4d0*/  STG.E.U8 desc[UR28][R216.64], R9 ;  /* 0x00000009d8007986 */ /* 0x0003e8000c10111c */
[----:B------:R1:W-:Y:S04]  /*1c4e0*/  STG.E.U8 desc[UR28][R218.64], R3 ;  /* 0x00000003da007986 */ /* 0x0003e8000c10111c */
[----:B------:R1:W-:Y:S04]  /*1c4f0*/  STG.E.U8 desc[UR28][R220.64], R5 ;  /* 0x00000005dc007986 */ /* 0x0003e8000c10111c */
[----:B------:R1:W-:Y:S01]  /*1c500*/  STG.E desc[UR28][R6.64], R0 ;  /* 0x0000000006007986 */ /* 0x0003e2000c10191c */
[----:B0-----:R-:W-:Y:S06]  /*1c510*/  BAR.SYNC.DEFER_BLOCKING 0x0 ;  /* 0x0000000000007b1d */ /* 0x001fec0000010000 */
[----:B------:R-:W-:Y:S05]  /*1c520*/  BRA.U UP0, `(.L_x_22) ;  /* 0x0000000100a07547 */ /* 0x000fea000b800000 */
[----:B------:R-:W0:Y:S01]  /*1c530*/  S2UR UR5, SR_CgaCtaId ;  /* 0x00000000000579c3 */ /* 0x000e220000008800 */
[----:B------:R-:W-:Y:S01]  /*1c540*/  NOP ;  /* 0x0000000000007918 */ /* 0x000fe20000000000 */
[----:B------:R-:W-:Y:S01]  /*1c550*/  UMOV UR4, 0x50 ;  /* 0x0000005000047882 */ /* 0x000fe20000000000 */
[----:B-1----:R-:W-:Y:S02]  /*1c560*/  IMAD.U32 R0, RZ, RZ, UR66 ;  /* 0x00000042ff007e24 */ /* 0x002fe4000f8e00ff */
[----:B------:R-:W-:Y:S02]  /*1c570*/  IMAD.MOV.U32 R3, RZ, RZ, 0xffff ;  /* 0x0000ffffff037424 */ /* 0x000fe400078e00ff */
[----:B------:R-:W-:Y:S01]  /*1c580*/  IMAD.MOV.U32 R7, RZ, RZ, 0x1 ;  /* 0x00000001ff077424 */ /* 0x000fe200078e00ff */
[----:B------:R-:W-:-:S04]  /*1c590*/  LOP3.LUT R0, R0, 0xffff, RZ, 0xc0, !PT ;  /* 0x0000ffff00007812 */ /* 0x000fc800078ec0ff */
[----:B------:R-:W-:-:S05]  /*1c5a0*/  SHF.R.U32.HI R0, RZ, 0x5, R0 ;  /* 0x00000005ff007819 */ /* 0x000fca0000011600 */
[----:B------:R-:W-:Y:S01]  /*1c5b0*/  VIADD R2, R0, 0x10 ;  /* 0x0000001000027836 */ /* 0x000fe20000000000 */
[----:B------:R-:W-:Y:S01]  /*1c5c0*/  SHF.L.U32 R0, R3, R0, RZ ;  /* 0x0000000003007219 */ /* 0x000fe200000006ff */
[----:B0-----:R-:W-:-:S03]  /*1c5d0*/  ULEA UR6, UR5, UR4, 0x18 ;  /* 0x0000000405067291 */ /* 0x001fc6000f8ec0ff */
[----:B------:R-:W-:-:S04]  /*1c5e0*/  SHF.L.U32 R3, R7, R2, RZ ;  /* 0x0000000207037219 */ /* 0x000fc800000006ff */
[----:B------:R-:W-:Y:S02]  /*1c5f0*/  LOP3.LUT R0, R3, R0, RZ, 0xfc, !PT ;  /* 0x0000000003007212 */ /* 0x000fe400078efcff */
[----:B------:R-:W0:Y:S02]  /*1c600*/  LDS R5, [UR6] ;  /* 0x00000006ff057984 */ /* 0x000e240008000800 */
[C---:B------:R-:W-:Y:S02]  /*1c610*/  LOP3.LUT R2, R0.reuse, 0xffff, RZ, 0xc0, !PT ;  /* 0x0000ffff00027812 */ /* 0x040fe400078ec0ff */
[----:B0-----:R-:W-:-:S04]  /*1c620*/  LOP3.LUT R3, R0, 0xffff, R5, 0x80, !PT ;  /* 0x0000ffff00037812 */ /* 0x001fc800078e8005 */
[----:B------:R-:W-:-:S13]  /*1c630*/  ISETP.NE.AND P0, PT, R3, R2, PT ;  /* 0x000000020300720c */ /* 0x000fda0003f05270 */
[----:B------:R-:W-:Y:S05]  /*1c640*/  @P0 BRA `(.L_x_23) ;  /* 0x0000000000500947 */ /* 0x000fea0003800000 */
[----:B------:R-:W-:Y:S02]  /*1c650*/  SHF.R.U32.HI R5, RZ, 0x10, R5 ;  /* 0x00000010ff057819 */ /* 0x000fe40000011605 */
[----:B------:R-:W-:-:S04]  /*1c660*/  SHF.R.U32.HI R2, RZ, 0x10, R0 ;  /* 0x00000010ff027819 */ /* 0x000fc80000011600 */
[----:B------:R-:W-:-:S04]  /*1c670*/  LOP3.LUT R5, R5, R2, RZ, 0xc0, !PT ;  /* 0x0000000205057212 */ /* 0x000fc800078ec0ff */
[----:B------:R-:W-:-:S13]  /*1c680*/  ISETP.NE.AND P0, PT, R5, R2, PT ;  /* 0x000000020500720c */ /* 0x000fda0003f05270 */
[----:B------:R-:W-:Y:S05]  /*1c690*/  @P0 BRA `(.L_x_24) ;  /* 0x0000000000300947 */ /* 0x000fea0003800000 */
[----:B------:R-:W-:Y:S01]  /*1c6a0*/  R2UR UR4, R0 ;  /* 0x00000000000472ca */ /* 0x000fe200000e0000 */
[----:B------:R-:W-:Y:S01]  /*1c6b0*/  VOTEU.ANY UR5, UPT, PT ;  /* 0x0000000000057886 */ /* 0x000fe200038e0100 */
[----:B------:R-:W0:Y:S01]  /*1c6c0*/  S2R R0, SR_LANEID ;  /* 0x0000000000007919 */ /* 0x000e220000000000 */
[----:B------:R-:W-:-:S10]  /*1c6d0*/  UFLO.U32 UR5, UR5 ;  /* 0x00000005000572bd */ /* 0x000fd400080e0000 */
[----:B------:R-:W-:-:S06]  /*1c6e0*/  ULOP3.LUT UR4, URZ, UR4, URZ, 0x33, !UPT ;  /* 0x00000004ff047292 */ /* 0x000fcc000f8e33ff */
[----:B------:R-:W-:-:S04]  /*1c6f0*/  IMAD.U32 R2, RZ, RZ, UR4 ;  /* 0x00000004ff027e24 */ /* 0x000fc8000f8e00ff */
[----:B------:R-:W1:Y:S02]  /*1c700*/  REDUX UR7, R2 ;  /* 0x00000000020773c4 */ /* 0x000e640000000000 */
[----:B------:R2:W-:Y:S01]  /*1c710*/  UTCATOMSWS.AND URZ, UR4 ;  /* 0x0000000400ff79e3 */ /* 0x0005e20008000000 */
[----:B0-----:R-:W-:Y:S01]  /*1c720*/  ISETP.EQ.U32.AND P0, PT, R0, UR5, PT ;  /* 0x0000000500007c0c */ /* 0x001fe2000bf02070 */
[----:B-1----:R-:W-:-:S12]  /*1c730*/  IMAD.U32 R0, RZ, RZ, UR7 ;  /* 0x00000007ff007e24 */ /* 0x002fd8000f8e00ff */
[----:B------:R2:W-:Y:S01]  /*1c740*/  @P0 ATOMS.AND RZ, [UR6], R0 ;  /* 0x00000000ffff098c */ /* 0x0005e2000a800006 */
[----:B------:R-:W-:Y:S05]  /*1c750*/  BRA `(.L_x_22) ;  /* 0x0000000000147947 */ /* 0x000fea0003800000 */
.L_x_24:
[----:B------:R-:W-:-:S07]  /*1c760*/  MOV R2, 0x1c780 ;  /* 0x0001c78000027802 */ /* 0x000fce0000000f00 */
[----:B------:R-:W-:Y:S05]  /*1c770*/  CALL.REL.NOINC `($__internal_0_$__cuda_sm10x_tcgen05_guardrail_trap_col_being_dealloced_not_returned_by_alloc) ;  /* 0x0000000000447944 */ /* 0x000fea0003c00000 */
[----:B------:R-:W-:Y:S05]  /*1c780*/  BRA `(.L_x_22) ;  /* 0x0000000000087947 */ /* 0x000fea0003800000 */
.L_x_23:
[----:B------:R-:W-:-:S07]  /*1c790*/  MOV R2, 0x1c7b0 ;  /* 0x0001c7b000027802 */ /* 0x000fce0000000f00 */
[----:B------:R-:W-:Y:S05]  /*1c7a0*/  CALL.REL.NOINC `($__internal_2_$__cuda_sm10x_tcgen05_guardrail_trap_unallocated_columns_being_dealloced) ;  /* 0x0000000000507944 */ /* 0x000fea0003c00000 */
.L_x_22:
[----:B------:R-:W-:Y:S01]  /*1c7b0*/  NOP ;  /* 0x0000000000007918 */ /* 0x000fe20000000000 */
[----:B--2---:R-:W-:Y:S05]  /*1c7c0*/  EXIT ;  /* 0x000000000000794d */ /* 0x004fea0003800000 */
.L_x_8:
[----:B------:R-:W1:Y:S02]  /*1c7d0*/  SYNCS.PHASECHK.TRANS64.TRYWAIT P2, [UR23+0xa000], RZ ;  /* 0x00a000ffff0075a7 */ /* 0x000e640008041117 */
[----:B-1----:R-:W-:Y:S05]  /*1c7e0*/  @!P2 BRA `(.L_x_8) ;  /* 0xfffffffc00f8a947 */ /* 0x002fea000383ffff */
[----:B------:R-:W-:Y:S05]  /*1c7f0*/  BRA `(.L_x_7) ;  /* 0xfffffeb4005c7947 */ /* 0x000fea000383ffff */
.L_x_17:
[----:B------:R-:W1:Y:S02]  /*1c800*/  SYNCS.PHASECHK.TRANS64.TRYWAIT P3, [UR23+0xf010], RZ ;  /* 0x00f010ffff0075a7 */ /* 0x000e640008061117 */
[----:B-1----:R-:W-:Y:S05]  /*1c810*/  @!P3 BRA `(.L_x_17) ;  /* 0xfffffffc00f8b947 */ /* 0x002fea000383ffff */
[----:B------:R-:W-:Y:S05]  /*1c820*/  BRA `(.L_x_25) ;  /* 0xffffff1c00d87947 */ /* 0x000fea000383ffff */
.L_x_18:
[----:B------:R-:W1:Y:S02]  /*1c830*/  SYNCS.PHASECHK.TRANS64.TRYWAIT P6, [UR67], R36 ;  /* 0x00000024ff0075a7 */ /* 0x000e6400080c1143 */
[----:B-1----:R-:W-:Y:S05]  /*1c840*/  @!P6 BRA `(.L_x_18) ;  /* 0xfffffffc00f8e947 */ /* 0x002fea000383ffff */
[----:B------:R-:W-:Y:S05]  /*1c850*/  BRA `(.L_x_26) ;  /* 0xffffff2400f07947 */ /* 0x000fea000383ffff */
.L_x_21:
[----:B------:R-:W0:Y:S02]  /*1c860*/  SYNCS.PHASECHK.TRANS64.TRYWAIT P0, [UR67], R0 ;  /* 0x00000000ff0075a7 */ /* 0x000e240008001143 */
[----:B0-----:R-:W-:Y:S05]  /*1c870*/  @!P0 BRA `(.L_x_21) ;  /* 0xfffffffc00f88947 */ /* 0x001fea000383ffff */
[----:B------:R-:W-:Y:S05]  /*1c880*/  BRA `(.L_x_27) ;  /* 0xffffff6800907947 */ /* 0x000fea000383ffff */
        .weak           $__internal_0_$__cuda_sm10x_tcgen05_guardrail_trap_col_being_dealloced_not_returned_by_alloc
        .type           $__internal_0_$__cuda_sm10x_tcgen05_guardrail_trap_col_being_dealloced_not_returned_by_alloc,@function
        .size           $__internal_0_$__cuda_sm10x_tcgen05_guardrail_trap_col_being_dealloced_not_returned_by_alloc,($__internal_1_$__cuda_sm10x_tcgen05_guardrail_trap_phase_invalid_during_alloc - $__internal_0_$__cuda_sm10x_tcgen05_guardrail_trap_col_being_dealloced_not_returned_by_alloc)
$__internal_0_$__cuda_sm10x_tcgen05_guardrail_trap_col_being_dealloced_not_returned_by_alloc:
[----:B------:R-:W-:Y:S05]  /*1c890*/  BPT.TRAP 0x1 ;  /* 0x000000040000795c */ /* 0x000fea0000300000 */
[----:B------:R-:W-:-:S04]  /*1c8a0*/  IMAD.MOV.U32 R3, RZ, RZ, 0x0 ;  /* 0x00000000ff037424 */ /* 0x000fc800078e00ff */
[----:B------:R-:W-:Y:S05]  /*1c8b0*/  RET.REL.NODEC R2 `(attn_fwd) ;  /* 0xfffffe3402d07950 */ /* 0x000fea0003c3ffff */
        .weak           $__internal_1_$__cuda_sm10x_tcgen05_guardrail_trap_phase_invalid_during_alloc
        .type           $__internal_1_$__cuda_sm10x_tcgen05_guardrail_trap_phase_invalid_during_alloc,@function
        .size           $__internal_1_$__cuda_sm10x_tcgen05_guardrail_trap_phase_invalid_during_alloc,($__internal_2_$__cuda_sm10x_tcgen05_guardrail_trap_unallocated_columns_being_dealloced - $__internal_1_$__cuda_sm10x_tcgen05_guardrail_trap_phase_invalid_during_alloc)
$__internal_1_$__cuda_sm10x_tcgen05_guardrail_trap_phase_invalid_during_alloc:
[----:B------:R-:W-:Y:S05]  /*1c8c0*/  BPT.TRAP 0x1 ;  /* 0x000000040000795c */ /* 0x000fea0000300000 */
[----:B------:R-:W-:-:S04]  /*1c8d0*/  IMAD.MOV.U32 R3, RZ, RZ, 0x0 ;  /* 0x00000000ff037424 */ /* 0x000fc800078e00ff */
[----:B------:R-:W-:Y:S05]  /*1c8e0*/  RET.REL.NODEC R2 `(attn_fwd) ;  /* 0xfffffe3402c47950 */ /* 0x000fea0003c3ffff */
        .weak           $__internal_2_$__cuda_sm10x_tcgen05_guardrail_trap_unallocated_columns_being_dealloced
        .type           $__internal_2_$__cuda_sm10x_tcgen05_guardrail_trap_unallocated_columns_being_dealloced,@function
        .size           $__internal_2_$__cuda_sm10x_tcgen05_guardrail_trap_unallocated_columns_being_dealloced,(.L_x_31 - $__internal_2_$__cuda_sm10x_tcgen05_guardrail_trap_unallocated_columns_being_dealloced)
$__internal_2_$__cuda_sm10x_tcgen05_guardrail_trap_unallocated_columns_being_dealloced:
[----:B------:R-:W-:Y:S05]  /*1c8f0*/  BPT.TRAP 0x1 ;  /* 0x000000040000795c */ /* 0x000fea0000300000 */
[----:B------:R-:W-:-:S04]  /*1c900*/  IMAD.MOV.U32 R3, RZ, RZ, 0x0 ;  /* 0x00000000ff037424 */ /* 0x000fc800078e00ff */
[----:B------:R-:W-:Y:S05]  /*1c910*/  RET.REL.NODEC R2 `(attn_fwd) ;  /* 0xfffffe3402b87950 */ /* 0x000fea0003c3ffff */
.L_x_28:
[----:B------:R-:W-:-:S00]  /*1c920*/  BRA `(.L_x_28) ;  /* 0xfffffffc00fc7947 */ /* 0x000fc0000383ffff */
[----:B------:R-:W-:-:S00]  /*1c930*/  NOP ;  /* 0x0000000000007918 */ /* 0x000fc00000000000 */
        /* <DEDUP_REMOVED lines=12> */
.L_x_31:


//--------------------- .nv.global.init           --------------------------
	.section	.nv.global.init,"aw",@progbits
.nv.global.init:
	.type		_$_str,@object
	.size		_$_str,(.L_3 - _$_str)
_$_str:
        /*0000*/ 	.byte	0x5f, 0x5f, 0x43, 0x55, 0x44, 0x41, 0x5f, 0x46, 0x54, 0x5a, 0x00
.L_3:


//--------------------- .nv.shared.attn_fwd       --------------------------
	.section	.nv.shared.attn_fwd,"aw",@nobits
	.sectionflags	@""
	.align	16
	.zero		1024


//--------------------- .nv.shared.reserved.0     --------------------------
	.section	.nv.shared.reserved.0,"aw",@nobits
	.align	8
	.weak		__nv_reservedSMEM_offset_0_alias
	.size		__nv_reservedSMEM_offset_0_alias, 0, 64
	.other		__nv_reservedSMEM_offset_0_alias,@"STO_CUDA_RESERVED_SHARED STV_DEFAULT"
__nv_reservedSMEM_offset_0_alias:
	.zero		0
.nv.shared.reserved.0:
	.zero		64
	.weak		__nv_reservedSMEM_allocation_phase
	.type		__nv_reservedSMEM_allocation_phase,@object
	.size		__nv_reservedSMEM_allocation_phase,(.L_0 - __nv_reservedSMEM_allocation_phase)
__nv_reservedSMEM_allocation_phase:
	.zero		1
.L_0:
	.zero		7
	.weak		__nv_reservedSMEM_devtool_atexit_pc
	.type		__nv_reservedSMEM_devtool_atexit_pc,@object
	.size		__nv_reservedSMEM_devtool_atexit_pc,(__nv_reservedSMEM_allocation_mask - __nv_reservedSMEM_devtool_atexit_pc)
__nv_reservedSMEM_devtool_atexit_pc:
	.zero		8
	.weak		__nv_reservedSMEM_allocation_mask
	.type		__nv_reservedSMEM_allocation_mask,@object
	.size		__nv_reservedSMEM_allocation_mask,(.L_2 - __nv_reservedSMEM_allocation_mask)
__nv_reservedSMEM_allocation_mask:
	.zero		4
.L_2:


//--------------------- .nv.constant0.attn_fwd    --------------------------
	.section	.nv.constant0.attn_fwd,"a",@progbits
	.sectionflags	@""
	.align	4
.nv.constant0.attn_fwd:
	.zero		1032


//--------------------- SYMBOLS --------------------------

	.type		.nv.reservedSmem.offset0,@object
	.size		.nv.reservedSmem.offset0,0x4
	.type		.nv.reservedSmem.cap,@object
	.size		.nv.reservedSmem.cap,0x4
